	.target	sm_90

	.elftype	@"ET_EXEC"


//--------------------- .note.nv.tkinfo           --------------------------
	.section	.note.nv.tkinfo,"",@"SHT_NOTE"
	.sectionflags	@"SHF_NOTE_NV_TKINFO"
	.tkinfo
        /*0018*/ 	.word	0x00000002
        /*0030*/ 	.string	""
        /*0030*/ 	.string	"ptxas"
        /*0030*/ 	.string	"Cuda compilation tools, release 13.0, V13.0.88"
        /*0030*/ 	.string	"Build cuda_13.0.r13.0/compiler.36424714_0"
        /*0030*/ 	.string	"-arch sm_90 -m 64 "



//--------------------- .note.nv.cuinfo           --------------------------
	.section	.note.nv.cuinfo,"",@"SHT_NOTE"
	.sectionflags	@"SHF_NOTE_NV_CUINFO"
        /*0018*/ 	.short	0x0002
        /*001a*/ 	.short	0x005a
        /*001c*/ 	.short	0x0082
	.zero		2


//--------------------- .nv.info                  --------------------------
	.section	.nv.info,"",@"SHT_CUDA_INFO"
	.align	4


	//----- nvinfo : EIATTR_REGCOUNT
	.align		4
        /*0000*/ 	.byte	0x04, 0x2f
        /*0002*/ 	.short	(.L_31 - .L_30)
	.align		4
.L_30:
        /*0004*/ 	.word	index@(_ZN50_GLOBAL__N__f31458b2_17_RangeFactories_cu_38772b0829elementwise_kernel_with_indexIiZZZN2at6native17linspace_cuda_outERKN3c106ScalarES6_lRNS1_6TensorEENKUlvE_clEvENKUlvE_clEvEUllE_EEvT_T0_PN15function_traitsISD_E11result_typeE)
        /*0008*/ 	.word	0x00000009


	//----- nvinfo : EIATTR_FRAME_SIZE
	.align		4
.L_31:
        /*000c*/ 	.byte	0x04, 0x11
        /*000e*/ 	.short	(.L_33 - .L_32)
	.align		4
.L_32:
        /*0010*/ 	.word	index@(_ZN50_GLOBAL__N__f31458b2_17_RangeFactories_cu_38772b0829elementwise_kernel_with_indexIiZZZN2at6native17linspace_cuda_outERKN3c106ScalarES6_lRNS1_6TensorEENKUlvE_clEvENKUlvE_clEvEUllE_EEvT_T0_PN15function_traitsISD_E11result_typeE)
        /*0014*/ 	.word	0x00000000


	//----- nvinfo : EIATTR_REGCOUNT
	.align		4
.L_33:
        /*0018*/ 	.byte	0x04, 0x2f
        /*001a*/ 	.short	(.L_35 - .L_34)
	.align		4
.L_34:
        /*001c*/ 	.word	index@(_ZN50_GLOBAL__N__f31458b2_17_RangeFactories_cu_38772b0829elementwise_kernel_with_indexIlZZZN2at6native17linspace_cuda_outERKN3c106ScalarES6_lRNS1_6TensorEENKUlvE_clEvENKUlvE_clEvEUllE_EEvT_T0_PN15function_traitsISD_E11result_typeE)
        /*0020*/ 	.word	0x00000008


	//----- nvinfo : EIATTR_FRAME_SIZE
	.align		4
.L_35:
        /*0024*/ 	.byte	0x04, 0x11
        /*0026*/ 	.short	(.L_37 - .L_36)
	.align		4
.L_36:
        /*0028*/ 	.word	index@(_ZN50_GLOBAL__N__f31458b2_17_RangeFactories_cu_38772b0829elementwise_kernel_with_indexIlZZZN2at6native17linspace_cuda_outERKN3c106ScalarES6_lRNS1_6TensorEENKUlvE_clEvENKUlvE_clEvEUllE_EEvT_T0_PN15function_traitsISD_E11result_typeE)
        /*002c*/ 	.word	0x00000000


	//----- nvinfo : EIATTR_REGCOUNT
	.align		4
.L_37:
        /*0030*/ 	.byte	0x04, 0x2f
        /*0032*/ 	.short	(.L_39 - .L_38)
	.align		4
.L_38:
        /*0034*/ 	.word	index@(_ZN50_GLOBAL__N__f31458b2_17_RangeFactories_cu_38772b0829elementwise_kernel_with_indexIiZZZN2at6native17linspace_cuda_outERKN3c106ScalarES6_lRNS1_6TensorEENKUlvE_clEvENKUlvE0_clEvEUllE_EEvT_T0_PN15function_traitsISD_E11result_typeE)
        /*0038*/ 	.word	0x00000009


	//----- nvinfo : EIATTR_FRAME_SIZE
	.align		4
.L_39:
        /*003c*/ 	.byte	0x04, 0x11
        /*003e*/ 	.short	(.L_41 - .L_40)
	.align		4
.L_40:
        /*0040*/ 	.word	index@(_ZN50_GLOBAL__N__f31458b2_17_RangeFactories_cu_38772b0829elementwise_kernel_with_indexIiZZZN2at6native17linspace_cuda_outERKN3c106ScalarES6_lRNS1_6TensorEENKUlvE_clEvENKUlvE0_clEvEUllE_EEvT_T0_PN15function_traitsISD_E11result_typeE)
        /*0044*/ 	.word	0x00000000


	//----- nvinfo : EIATTR_REGCOUNT
	.align		4
.L_41:
        /*0048*/ 	.byte	0x04, 0x2f
        /*004a*/ 	.short	(.L_43 - .L_42)
	.align		4
.L_42:
        /*004c*/ 	.word	index@(_ZN50_GLOBAL__N__f31458b2_17_RangeFactories_cu_38772b0829elementwise_kernel_with_indexIlZZZN2at6native17linspace_cuda_outERKN3c106ScalarES6_lRNS1_6TensorEENKUlvE_clEvENKUlvE0_clEvEUllE_EEvT_T0_PN15function_traitsISD_E11result_typeE)
        /*0050*/ 	.word	0x00000008


	//----- nvinfo : EIATTR_FRAME_SIZE
	.align		4
.L_43:
        /*0054*/ 	.byte	0x04, 0x11
        /*0056*/ 	.short	(.L_45 - .L_44)
	.align		4
.L_44:
        /*0058*/ 	.word	index@(_ZN50_GLOBAL__N__f31458b2_17_RangeFactories_cu_38772b0829elementwise_kernel_with_indexIlZZZN2at6native17linspace_cuda_outERKN3c106ScalarES6_lRNS1_6TensorEENKUlvE_clEvENKUlvE0_clEvEUllE_EEvT_T0_PN15function_traitsISD_E11result_typeE)
        /*005c*/ 	.word	0x00000000


	//----- nvinfo : EIATTR_REGCOUNT
	.align		4
.L_45:
        /*0060*/ 	.byte	0x04, 0x2f
        /*0062*/ 	.short	(.L_47 - .L_46)
	.align		4
.L_46:
        /*0064*/ 	.word	index@(_ZN50_GLOBAL__N__f31458b2_17_RangeFactories_cu_38772b0829elementwise_kernel_with_indexIiZZZN2at6native17linspace_cuda_outERKN3c106ScalarES6_lRNS1_6TensorEENKUlvE_clEvENKUlvE1_clEvEUllE_EEvT_T0_PN15function_traitsISD_E11result_typeE)
        /*0068*/ 	.word	0x0000000a


	//----- nvinfo : EIATTR_FRAME_SIZE
	.align		4
.L_47:
        /*006c*/ 	.byte	0x04, 0x11
        /*006e*/ 	.short	(.L_49 - .L_48)
	.align		4
.L_48:
        /*0070*/ 	.word	index@(_ZN50_GLOBAL__N__f31458b2_17_RangeFactories_cu_38772b0829elementwise_kernel_with_indexIiZZZN2at6native17linspace_cuda_outERKN3c106ScalarES6_lRNS1_6TensorEENKUlvE_clEvENKUlvE1_clEvEUllE_EEvT_T0_PN15function_traitsISD_E11result_typeE)
        /*0074*/ 	.word	0x00000000


	//----- nvinfo : EIATTR_REGCOUNT
	.align		4
.L_49:
        /*0078*/ 	.byte	0x04, 0x2f
        /*007a*/ 	.short	(.L_51 - .L_50)
	.align		4
.L_50:
        /*007c*/ 	.word	index@(_ZN50_GLOBAL__N__f31458b2_17_RangeFactories_cu_38772b0829elementwise_kernel_with_indexIlZZZN2at6native17linspace_cuda_outERKN3c106ScalarES6_lRNS1_6TensorEENKUlvE_clEvENKUlvE1_clEvEUllE_EEvT_T0_PN15function_traitsISD_E11result_typeE)
        /*0080*/ 	.word	0x00000008


	//----- nvinfo : EIATTR_FRAME_SIZE
	.align		4
.L_51:
        /*0084*/ 	.byte	0x04, 0x11
        /*0086*/ 	.short	(.L_53 - .L_52)
	.align		4
.L_52:
        /*0088*/ 	.word	index@(_ZN50_GLOBAL__N__f31458b2_17_RangeFactories_cu_38772b0829elementwise_kernel_with_indexIlZZZN2at6native17linspace_cuda_outERKN3c106ScalarES6_lRNS1_6TensorEENKUlvE_clEvENKUlvE1_clEvEUllE_EEvT_T0_PN15function_traitsISD_E11result_typeE)
        /*008c*/ 	.word	0x00000000


	//----- nvinfo : EIATTR_REGCOUNT
	.align		4
.L_53:
        /*0090*/ 	.byte	0x04, 0x2f
        /*0092*/ 	.short	(.L_55 - .L_54)
	.align		4
.L_54:
        /*0094*/ 	.word	index@(_ZN50_GLOBAL__N__f31458b2_17_RangeFactories_cu_38772b0829elementwise_kernel_with_indexIiZZZN2at6native17linspace_cuda_outERKN3c106ScalarES6_lRNS1_6TensorEENKUlvE_clEvENKUlvE2_clEvEUllE_EEvT_T0_PN15function_traitsISD_E11result_typeE)
        /*0098*/ 	.word	0x0000000a


	//----- nvinfo : EIATTR_FRAME_SIZE
	.align		4
.L_55:
        /*009c*/ 	.byte	0x04, 0x11
        /*009e*/ 	.short	(.L_57 - .L_56)
	.align		4
.L_56:
        /*00a0*/ 	.word	index@(_ZN50_GLOBAL__N__f31458b2_17_RangeFactories_cu_38772b0829elementwise_kernel_with_indexIiZZZN2at6native17linspace_cuda_outERKN3c106ScalarES6_lRNS1_6TensorEENKUlvE_clEvENKUlvE2_clEvEUllE_EEvT_T0_PN15function_traitsISD_E11result_typeE)
        /*00a4*/ 	.word	0x00000000


	//----- nvinfo : EIATTR_REGCOUNT
	.align		4
.L_57:
        /*00a8*/ 	.byte	0x04, 0x2f
        /*00aa*/ 	.short	(.L_59 - .L_58)
	.align		4
.L_58:
        /*00ac*/ 	.word	index@(_ZN50_GLOBAL__N__f31458b2_17_RangeFactories_cu_38772b0829elementwise_kernel_with_indexIlZZZN2at6native17linspace_cuda_outERKN3c106ScalarES6_lRNS1_6TensorEENKUlvE_clEvENKUlvE2_clEvEUllE_EEvT_T0_PN15function_traitsISD_E11result_typeE)
        /*00b0*/ 	.word	0x00000008


	//----- nvinfo : EIATTR_FRAME_SIZE
	.align		4
.L_59:
        /*00b4*/ 	.byte	0x04, 0x11
        /*00b6*/ 	.short	(.L_61 - .L_60)
	.align		4
.L_60:
        /*00b8*/ 	.word	index@(_ZN50_GLOBAL__N__f31458b2_17_RangeFactories_cu_38772b0829elementwise_kernel_with_indexIlZZZN2at6native17linspace_cuda_outERKN3c106ScalarES6_lRNS1_6TensorEENKUlvE_clEvENKUlvE2_clEvEUllE_EEvT_T0_PN15function_traitsISD_E11result_typeE)
        /*00bc*/ 	.word	0x00000000


	//----- nvinfo : EIATTR_REGCOUNT
	.align		4
.L_61:
        /*00c0*/ 	.byte	0x04, 0x2f
        /*00c2*/ 	.short	(.L_63 - .L_62)
	.align		4
.L_62:
        /*00c4*/ 	.word	index@(_ZN50_GLOBAL__N__f31458b2_17_RangeFactories_cu_38772b0829elementwise_kernel_with_indexIiZZZN2at6native17linspace_cuda_outERKN3c106ScalarES6_lRNS1_6TensorEENKUlvE_clEvENKUlvE3_clEvEUllE_EEvT_T0_PN15function_traitsISD_E11result_typeE)
        /*00c8*/ 	.word	0x0000000a


	//----- nvinfo : EIATTR_FRAME_SIZE
	.align		4
.L_63:
        /*00cc*/ 	.byte	0x04, 0x11
        /*00ce*/ 	.short	(.L_65 - .L_64)
	.align		4
.L_64:
        /*00d0*/ 	.word	index@(_ZN50_GLOBAL__N__f31458b2_17_RangeFactories_cu_38772b0829elementwise_kernel_with_indexIiZZZN2at6native17linspace_cuda_outERKN3c106ScalarES6_lRNS1_6TensorEENKUlvE_clEvENKUlvE3_clEvEUllE_EEvT_T0_PN15function_traitsISD_E11result_typeE)
        /*00d4*/ 	.word	0x00000000


	//----- nvinfo : EIATTR_REGCOUNT
	.align		4
.L_65:
        /*00d8*/ 	.byte	0x04, 0x2f
        /*00da*/ 	.short	(.L_67 - .L_66)
	.align		4
.L_66:
        /*00dc*/ 	.word	index@(_ZN50_GLOBAL__N__f31458b2_17_RangeFactories_cu_38772b0829elementwise_kernel_with_indexIlZZZN2at6native17linspace_cuda_outERKN3c106ScalarES6_lRNS1_6TensorEENKUlvE_clEvENKUlvE3_clEvEUllE_EEvT_T0_PN15function_traitsISD_E11result_typeE)
        /*00e0*/ 	.word	0x00000008


	//----- nvinfo : EIATTR_FRAME_SIZE
	.align		4
.L_67:
        /*00e4*/ 	.byte	0x04, 0x11
        /*00e6*/ 	.short	(.L_69 - .L_68)
	.align		4
.L_68:
        /*00e8*/ 	.word	index@(_ZN50_GLOBAL__N__f31458b2_17_RangeFactories_cu_38772b0829elementwise_kernel_with_indexIlZZZN2at6native17linspace_cuda_outERKN3c106ScalarES6_lRNS1_6TensorEENKUlvE_clEvENKUlvE3_clEvEUllE_EEvT_T0_PN15function_traitsISD_E11result_typeE)
        /*00ec*/ 	.word	0x00000000


	//----- nvinfo : EIATTR_REGCOUNT
	.align		4
.L_69:
        /*00f0*/ 	.byte	0x04, 0x2f
        /*00f2*/ 	.short	(.L_71 - .L_70)
	.align		4
.L_70:
        /*00f4*/ 	.word	index@(_ZN50_GLOBAL__N__f31458b2_17_RangeFactories_cu_38772b0829elementwise_kernel_with_indexIiZZZN2at6native17linspace_cuda_outERKN3c106ScalarES6_lRNS1_6TensorEENKUlvE0_clEvENKUlvE_clEvEUllE_EEvT_T0_PN15function_traitsISD_E11result_typeE)
        /*00f8*/ 	.word	0x00000012


	//----- nvinfo : EIATTR_FRAME_SIZE
	.align		4
.L_71:
        /*00fc*/ 	.byte	0x04, 0x11
        /*00fe*/ 	.short	(.L_73 - .L_72)
	.align		4
.L_72:
        /*0100*/ 	.word	index@(_ZN50_GLOBAL__N__f31458b2_17_RangeFactories_cu_38772b0829elementwise_kernel_with_indexIiZZZN2at6native17linspace_cuda_outERKN3c106ScalarES6_lRNS1_6TensorEENKUlvE0_clEvENKUlvE_clEvEUllE_EEvT_T0_PN15function_traitsISD_E11result_typeE)
        /*0104*/ 	.word	0x00000000


	//----- nvinfo : EIATTR_REGCOUNT
	.align		4
.L_73:
        /*0108*/ 	.byte	0x04, 0x2f
        /*010a*/ 	.short	(.L_75 - .L_74)
	.align		4
.L_74:
        /*010c*/ 	.word	index@(_ZN50_GLOBAL__N__f31458b2_17_RangeFactories_cu_38772b0829elementwise_kernel_with_indexIlZZZN2at6native17linspace_cuda_outERKN3c106ScalarES6_lRNS1_6TensorEENKUlvE0_clEvENKUlvE_clEvEUllE_EEvT_T0_PN15function_traitsISD_E11result_typeE)
        /*0110*/ 	.word	0x0000000e


	//----- nvinfo : EIATTR_FRAME_SIZE
	.align		4
.L_75:
        /*0114*/ 	.byte	0x04, 0x11
        /*0116*/ 	.short	(.L_77 - .L_76)
	.align		4
.L_76:
        /*0118*/ 	.word	index@(_ZN50_GLOBAL__N__f31458b2_17_RangeFactories_cu_38772b0829elementwise_kernel_with_indexIlZZZN2at6native17linspace_cuda_outERKN3c106ScalarES6_lRNS1_6TensorEENKUlvE0_clEvENKUlvE_clEvEUllE_EEvT_T0_PN15function_traitsISD_E11result_typeE)
        /*011c*/ 	.word	0x00000000


	//----- nvinfo : EIATTR_REGCOUNT
	.align		4
.L_77:
        /*0120*/ 	.byte	0x04, 0x2f
        /*0122*/ 	.short	(.L_79 - .L_78)
	.align		4
.L_78:
        /*0124*/ 	.word	index@(_ZN50_GLOBAL__N__f31458b2_17_RangeFactories_cu_38772b0829elementwise_kernel_with_indexIiZZZN2at6native17linspace_cuda_outERKN3c106ScalarES6_lRNS1_6TensorEENKUlvE0_clEvENKUlvE0_clEvEUllE_EEvT_T0_PN15function_traitsISD_E11result_typeE)
        /*0128*/ 	.word	0x0000000e


	//----- nvinfo : EIATTR_FRAME_SIZE
	.align		4
.L_79:
        /*012c*/ 	.byte	0x04, 0x11
        /*012e*/ 	.short	(.L_81 - .L_80)
	.align		4
.L_80:
        /*0130*/ 	.word	index@(_ZN50_GLOBAL__N__f31458b2_17_RangeFactories_cu_38772b0829elementwise_kernel_with_indexIiZZZN2at6native17linspace_cuda_outERKN3c106ScalarES6_lRNS1_6TensorEENKUlvE0_clEvENKUlvE0_clEvEUllE_EEvT_T0_PN15function_traitsISD_E11result_typeE)
        /*0134*/ 	.word	0x00000000


	//----- nvinfo : EIATTR_REGCOUNT
	.align		4
.L_81:
        /*0138*/ 	.byte	0x04, 0x2f
        /*013a*/ 	.short	(.L_83 - .L_82)
	.align		4
.L_82:
        /*013c*/ 	.word	index@(_ZN50_GLOBAL__N__f31458b2_17_RangeFactories_cu_38772b0829elementwise_kernel_with_indexIlZZZN2at6native17linspace_cuda_outERKN3c106ScalarES6_lRNS1_6TensorEENKUlvE0_clEvENKUlvE0_clEvEUllE_EEvT_T0_PN15function_traitsISD_E11result_typeE)
        /*0140*/ 	.word	0x0000000c


	//----- nvinfo : EIATTR_FRAME_SIZE
	.align		4
.L_83:
        /*0144*/ 	.byte	0x04, 0x11
        /*0146*/ 	.short	(.L_85 - .L_84)
	.align		4
.L_84:
        /*0148*/ 	.word	index@(_ZN50_GLOBAL__N__f31458b2_17_RangeFactories_cu_38772b0829elementwise_kernel_with_indexIlZZZN2at6native17linspace_cuda_outERKN3c106ScalarES6_lRNS1_6TensorEENKUlvE0_clEvENKUlvE0_clEvEUllE_EEvT_T0_PN15function_traitsISD_E11result_typeE)
        /*014c*/ 	.word	0x00000000


	//----- nvinfo : EIATTR_REGCOUNT
	.align		4
.L_85:
        /*0150*/ 	.byte	0x04, 0x2f
        /*0152*/ 	.short	(.L_87 - .L_86)
	.align		4
.L_86:
        /*0154*/ 	.word	index@(_ZN50_GLOBAL__N__f31458b2_17_RangeFactories_cu_38772b0829elementwise_kernel_with_indexIiZZZN2at6native17linspace_cuda_outERKN3c106ScalarES6_lRNS1_6TensorEENKUlvE0_clEvENKUlvE1_clEvEUllE_EEvT_T0_PN15function_traitsISD_E11result_typeE)
        /*0158*/ 	.word	0x0000000e


	//----- nvinfo : EIATTR_FRAME_SIZE
	.align		4
.L_87:
        /*015c*/ 	.byte	0x04, 0x11
        /*015e*/ 	.short	(.L_89 - .L_88)
	.align		4
.L_88:
        /*0160*/ 	.word	index@(_ZN50_GLOBAL__N__f31458b2_17_RangeFactories_cu_38772b0829elementwise_kernel_with_indexIiZZZN2at6native17linspace_cuda_outERKN3c106ScalarES6_lRNS1_6TensorEENKUlvE0_clEvENKUlvE1_clEvEUllE_EEvT_T0_PN15function_traitsISD_E11result_typeE)
        /*0164*/ 	.word	0x00000000


	//----- nvinfo : EIATTR_REGCOUNT
	.align		4
.L_89:
        /*0168*/ 	.byte	0x04, 0x2f
        /*016a*/ 	.short	(.L_91 - .L_90)
	.align		4
.L_90:
        /*016c*/ 	.word	index@(_ZN50_GLOBAL__N__f31458b2_17_RangeFactories_cu_38772b0829elementwise_kernel_with_indexIlZZZN2at6native17linspace_cuda_outERKN3c106ScalarES6_lRNS1_6TensorEENKUlvE0_clEvENKUlvE1_clEvEUllE_EEvT_T0_PN15function_traitsISD_E11result_typeE)
        /*0170*/ 	.word	0x0000000c


	//----- nvinfo : EIATTR_FRAME_SIZE
	.align		4
.L_91:
        /*0174*/ 	.byte	0x04, 0x11
        /*0176*/ 	.short	(.L_93 - .L_92)
	.align		4
.L_92:
        /*0178*/ 	.word	index@(_ZN50_GLOBAL__N__f31458b2_17_RangeFactories_cu_38772b0829elementwise_kernel_with_indexIlZZZN2at6native17linspace_cuda_outERKN3c106ScalarES6_lRNS1_6TensorEENKUlvE0_clEvENKUlvE1_clEvEUllE_EEvT_T0_PN15function_traitsISD_E11result_typeE)
        /*017c*/ 	.word	0x00000000


	//----- nvinfo : EIATTR_REGCOUNT
	.align		4
.L_93:
        /*0180*/ 	.byte	0x04, 0x2f
        /*0182*/ 	.short	(.L_95 - .L_94)
	.align		4
.L_94:
        /*0184*/ 	.word	index@(_ZN50_GLOBAL__N__f31458b2_17_RangeFactories_cu_38772b0829elementwise_kernel_with_indexIiZZZN2at6native17linspace_cuda_outERKN3c106ScalarES6_lRNS1_6TensorEENKUlvE0_clEvENKUlvE2_clEvEUllE_EEvT_T0_PN15function_traitsISD_E11result_typeE)
        /*0188*/ 	.word	0x0000000a


	//----- nvinfo : EIATTR_FRAME_SIZE
	.align		4
.L_95:
        /*018c*/ 	.byte	0x04, 0x11
        /*018e*/ 	.short	(.L_97 - .L_96)
	.align		4
.L_96:
        /*0190*/ 	.word	index@(_ZN50_GLOBAL__N__f31458b2_17_RangeFactories_cu_38772b0829elementwise_kernel_with_indexIiZZZN2at6native17linspace_cuda_outERKN3c106ScalarES6_lRNS1_6TensorEENKUlvE0_clEvENKUlvE2_clEvEUllE_EEvT_T0_PN15function_traitsISD_E11result_typeE)
        /*0194*/ 	.word	0x00000000


	//----- nvinfo : EIATTR_REGCOUNT
	.align		4
.L_97:
        /*0198*/ 	.byte	0x04, 0x2f
        /*019a*/ 	.short	(.L_99 - .L_98)
	.align		4
.L_98:
        /*019c*/ 	.word	index@(_ZN50_GLOBAL__N__f31458b2_17_RangeFactories_cu_38772b0829elementwise_kernel_with_indexIlZZZN2at6native17linspace_cuda_outERKN3c106ScalarES6_lRNS1_6TensorEENKUlvE0_clEvENKUlvE2_clEvEUllE_EEvT_T0_PN15function_traitsISD_E11result_typeE)
        /*01a0*/ 	.word	0x0000000a


	//----- nvinfo : EIATTR_FRAME_SIZE
	.align		4
.L_99:
        /*01a4*/ 	.byte	0x04, 0x11
        /*01a6*/ 	.short	(.L_101 - .L_100)
	.align		4
.L_100:
        /*01a8*/ 	.word	index@(_ZN50_GLOBAL__N__f31458b2_17_RangeFactories_cu_38772b0829elementwise_kernel_with_indexIlZZZN2at6native17linspace_cuda_outERKN3c106ScalarES6_lRNS1_6TensorEENKUlvE0_clEvENKUlvE2_clEvEUllE_EEvT_T0_PN15function_traitsISD_E11result_typeE)
        /*01ac*/ 	.word	0x00000000


	//----- nvinfo : EIATTR_REGCOUNT
	.align		4
.L_101:
        /*01b0*/ 	.byte	0x04, 0x2f
        /*01b2*/ 	.short	(.L_103 - .L_102)
	.align		4
.L_102:
        /*01b4*/ 	.word	index@(_ZN50_GLOBAL__N__f31458b2_17_RangeFactories_cu_38772b0829elementwise_kernel_with_indexIiZZZN2at6native17linspace_cuda_outERKN3c106ScalarES6_lRNS1_6TensorEENKUlvE0_clEvENKUlvE3_clEvEUllE_EEvT_T0_PN15function_traitsISD_E11result_typeE)
        /*01b8*/ 	.word	0x0000000b


	//----- nvinfo : EIATTR_FRAME_SIZE
	.align		4
.L_103:
        /*01bc*/ 	.byte	0x04, 0x11
        /*01be*/ 	.short	(.L_105 - .L_104)
	.align		4
.L_104:
        /*01c0*/ 	.word	index@(_ZN50_GLOBAL__N__f31458b2_17_RangeFactories_cu_38772b0829elementwise_kernel_with_indexIiZZZN2at6native17linspace_cuda_outERKN3c106ScalarES6_lRNS1_6TensorEENKUlvE0_clEvENKUlvE3_clEvEUllE_EEvT_T0_PN15function_traitsISD_E11result_typeE)
        /*01c4*/ 	.word	0x00000000


	//----- nvinfo : EIATTR_REGCOUNT
	.align		4
.L_105:
        /*01c8*/ 	.byte	0x04, 0x2f
        /*01ca*/ 	.short	(.L_107 - .L_106)
	.align		4
.L_106:
        /*01cc*/ 	.word	index@(_ZN50_GLOBAL__N__f31458b2_17_RangeFactories_cu_38772b0829elementwise_kernel_with_indexIlZZZN2at6native17linspace_cuda_outERKN3c106ScalarES6_lRNS1_6TensorEENKUlvE0_clEvENKUlvE3_clEvEUllE_EEvT_T0_PN15function_traitsISD_E11result_typeE)
        /*01d0*/ 	.word	0x00000009


	//----- nvinfo : EIATTR_FRAME_SIZE
	.align		4
.L_107:
        /*01d4*/ 	.byte	0x04, 0x11
        /*01d6*/ 	.short	(.L_109 - .L_108)
	.align		4
.L_108:
        /*01d8*/ 	.word	index@(_ZN50_GLOBAL__N__f31458b2_17_RangeFactories_cu_38772b0829elementwise_kernel_with_indexIlZZZN2at6native17linspace_cuda_outERKN3c106ScalarES6_lRNS1_6TensorEENKUlvE0_clEvENKUlvE3_clEvEUllE_EEvT_T0_PN15function_traitsISD_E11result_typeE)
        /*01dc*/ 	.word	0x00000000


	//----- nvinfo : EIATTR_REGCOUNT
	.align		4
.L_109:
        /*01e0*/ 	.byte	0x04, 0x2f
        /*01e2*/ 	.short	(.L_111 - .L_110)
	.align		4
.L_110:
        /*01e4*/ 	.word	index@(_ZN50_GLOBAL__N__f31458b2_17_RangeFactories_cu_38772b0829elementwise_kernel_with_indexIiZZZN2at6native17linspace_cuda_outERKN3c106ScalarES6_lRNS1_6TensorEENKUlvE0_clEvENKUlvE4_clEvEUllE_EEvT_T0_PN15function_traitsISD_E11result_typeE)
        /*01e8*/ 	.word	0x0000000a


	//----- nvinfo : EIATTR_FRAME_SIZE
	.align		4
.L_111:
        /*01ec*/ 	.byte	0x04, 0x11
        /*01ee*/ 	.short	(.L_113 - .L_112)
	.align		4
.L_112:
        /*01f0*/ 	.word	index@(_ZN50_GLOBAL__N__f31458b2_17_RangeFactories_cu_38772b0829elementwise_kernel_with_indexIiZZZN2at6native17linspace_cuda_outERKN3c106ScalarES6_lRNS1_6TensorEENKUlvE0_clEvENKUlvE4_clEvEUllE_EEvT_T0_PN15function_traitsISD_E11result_typeE)
        /*01f4*/ 	.word	0x00000000


	//----- nvinfo : EIATTR_REGCOUNT
	.align		4
.L_113:
        /*01f8*/ 	.byte	0x04, 0x2f
        /*01fa*/ 	.short	(.L_115 - .L_114)
	.align		4
.L_114:
        /*01fc*/ 	.word	index@(_ZN50_GLOBAL__N__f31458b2_17_RangeFactories_cu_38772b0829elementwise_kernel_with_indexIlZZZN2at6native17linspace_cuda_outERKN3c106ScalarES6_lRNS1_6TensorEENKUlvE0_clEvENKUlvE4_clEvEUllE_EEvT_T0_PN15function_traitsISD_E11result_typeE)
        /*0200*/ 	.word	0x00000008


	//----- nvinfo : EIATTR_FRAME_SIZE
	.align		4
.L_115:
        /*0204*/ 	.byte	0x04, 0x11
        /*0206*/ 	.short	(.L_117 - .L_116)
	.align		4
.L_116:
        /*0208*/ 	.word	index@(_ZN50_GLOBAL__N__f31458b2_17_RangeFactories_cu_38772b0829elementwise_kernel_with_indexIlZZZN2at6native17linspace_cuda_outERKN3c106ScalarES6_lRNS1_6TensorEENKUlvE0_clEvENKUlvE4_clEvEUllE_EEvT_T0_PN15function_traitsISD_E11result_typeE)
        /*020c*/ 	.word	0x00000000


	//----- nvinfo : EIATTR_REGCOUNT
	.align		4
.L_117:
        /*0210*/ 	.byte	0x04, 0x2f
        /*0212*/ 	.short	(.L_119 - .L_118)
	.align		4
.L_118:
        /*0214*/ 	.word	index@(_ZN50_GLOBAL__N__f31458b2_17_RangeFactories_cu_38772b0829elementwise_kernel_with_indexIiZZZN2at6native17logspace_cuda_outERKN3c106ScalarES6_ldRNS1_6TensorEENKUlvE_clEvENKUlvE_clEvEUllE_EEvT_T0_PN15function_traitsISD_E11result_typeE)
        /*0218*/ 	.word	0x00000009


	//----- nvinfo : EIATTR_FRAME_SIZE
	.align		4
.L_119:
        /*021c*/ 	.byte	0x04, 0x11
        /*021e*/ 	.short	(.L_121 - .L_120)
	.align		4
.L_120:
        /*0220*/ 	.word	index@(_ZN50_GLOBAL__N__f31458b2_17_RangeFactories_cu_38772b0829elementwise_kernel_with_indexIiZZZN2at6native17logspace_cuda_outERKN3c106ScalarES6_ldRNS1_6TensorEENKUlvE_clEvENKUlvE_clEvEUllE_EEvT_T0_PN15function_traitsISD_E11result_typeE)
        /*0224*/ 	.word	0x00000000


	//----- nvinfo : EIATTR_REGCOUNT
	.align		4
.L_121:
        /*0228*/ 	.byte	0x04, 0x2f
        /*022a*/ 	.short	(.L_123 - .L_122)
	.align		4
.L_122:
        /*022c*/ 	.word	index@(_ZN50_GLOBAL__N__f31458b2_17_RangeFactories_cu_38772b0829elementwise_kernel_with_indexIlZZZN2at6native17logspace_cuda_outERKN3c106ScalarES6_ldRNS1_6TensorEENKUlvE_clEvENKUlvE_clEvEUllE_EEvT_T0_PN15function_traitsISD_E11result_typeE)
        /*0230*/ 	.word	0x00000008


	//----- nvinfo : EIATTR_FRAME_SIZE
	.align		4
.L_123:
        /*0234*/ 	.byte	0x04, 0x11
        /*0236*/ 	.short	(.L_125 - .L_124)
	.align		4
.L_124:
        /*0238*/ 	.word	index@(_ZN50_GLOBAL__N__f31458b2_17_RangeFactories_cu_38772b0829elementwise_kernel_with_indexIlZZZN2at6native17logspace_cuda_outERKN3c106ScalarES6_ldRNS1_6TensorEENKUlvE_clEvENKUlvE_clEvEUllE_EEvT_T0_PN15function_traitsISD_E11result_typeE)
        /*023c*/ 	.word	0x00000000


	//----- nvinfo : EIATTR_REGCOUNT
	.align		4
.L_125:
        /*0240*/ 	.byte	0x04, 0x2f
        /*0242*/ 	.short	(.L_127 - .L_126)
	.align		4
.L_126:
        /*0244*/ 	.word	index@(_ZN50_GLOBAL__N__f31458b2_17_RangeFactories_cu_38772b0829elementwise_kernel_with_indexIiZZZN2at6native17logspace_cuda_outERKN3c106ScalarES6_ldRNS1_6TensorEENKUlvE_clEvENKUlvE0_clEvEUllE_EEvT_T0_PN15function_traitsISD_E11result_typeE)
        /*0248*/ 	.word	0x00000009


	//----- nvinfo : EIATTR_FRAME_SIZE
	.align		4
.L_127:
        /*024c*/ 	.byte	0x04, 0x11
        /*024e*/ 	.short	(.L_129 - .L_128)
	.align		4
.L_128:
        /*0250*/ 	.word	index@(_ZN50_GLOBAL__N__f31458b2_17_RangeFactories_cu_38772b0829elementwise_kernel_with_indexIiZZZN2at6native17logspace_cuda_outERKN3c106ScalarES6_ldRNS1_6TensorEENKUlvE_clEvENKUlvE0_clEvEUllE_EEvT_T0_PN15function_traitsISD_E11result_typeE)
        /*0254*/ 	.word	0x00000000


	//----- nvinfo : EIATTR_REGCOUNT
	.align		4
.L_129:
        /*0258*/ 	.byte	0x04, 0x2f
        /*025a*/ 	.short	(.L_131 - .L_130)
	.align		4
.L_130:
        /*025c*/ 	.word	index@(_ZN50_GLOBAL__N__f31458b2_17_RangeFactories_cu_38772b0829elementwise_kernel_with_indexIlZZZN2at6native17logspace_cuda_outERKN3c106ScalarES6_ldRNS1_6TensorEENKUlvE_clEvENKUlvE0_clEvEUllE_EEvT_T0_PN15function_traitsISD_E11result_typeE)
        /*0260*/ 	.word	0x00000008


	//----- nvinfo : EIATTR_FRAME_SIZE
	.align		4
.L_131:
        /*0264*/ 	.byte	0x04, 0x11
        /*0266*/ 	.short	(.L_133 - .L_132)
	.align		4
.L_132:
        /*0268*/ 	.word	index@(_ZN50_GLOBAL__N__f31458b2_17_RangeFactories_cu_38772b0829elementwise_kernel_with_indexIlZZZN2at6native17logspace_cuda_outERKN3c106ScalarES6_ldRNS1_6TensorEENKUlvE_clEvENKUlvE0_clEvEUllE_EEvT_T0_PN15function_traitsISD_E11result_typeE)
        /*026c*/ 	.word	0x00000000


	//----- nvinfo : EIATTR_REGCOUNT
	.align		4
.L_133:
        /*0270*/ 	.byte	0x04, 0x2f
        /*0272*/ 	.short	(.L_135 - .L_134)
	.align		4
.L_134:
        /*0274*/ 	.word	index@(_ZN50_GLOBAL__N__f31458b2_17_RangeFactories_cu_38772b0829elementwise_kernel_with_indexIiZZZN2at6native17logspace_cuda_outERKN3c106ScalarES6_ldRNS1_6TensorEENKUlvE_clEvENKUlvE1_clEvEUllE_EEvT_T0_PN15function_traitsISD_E11result_typeE)
        /*0278*/ 	.word	0x0000000a


	//----- nvinfo : EIATTR_FRAME_SIZE
	.align		4
.L_135:
        /*027c*/ 	.byte	0x04, 0x11
        /*027e*/ 	.short	(.L_137 - .L_136)
	.align		4
.L_136:
        /*0280*/ 	.word	index@(_ZN50_GLOBAL__N__f31458b2_17_RangeFactories_cu_38772b0829elementwise_kernel_with_indexIiZZZN2at6native17logspace_cuda_outERKN3c106ScalarES6_ldRNS1_6TensorEENKUlvE_clEvENKUlvE1_clEvEUllE_EEvT_T0_PN15function_traitsISD_E11result_typeE)
        /*0284*/ 	.word	0x00000000


	//----- nvinfo : EIATTR_REGCOUNT
	.align		4
.L_137:
        /*0288*/ 	.byte	0x04, 0x2f
        /*028a*/ 	.short	(.L_139 - .L_138)
	.align		4
.L_138:
        /*028c*/ 	.word	index@(_ZN50_GLOBAL__N__f31458b2_17_RangeFactories_cu_38772b0829elementwise_kernel_with_indexIlZZZN2at6native17logspace_cuda_outERKN3c106ScalarES6_ldRNS1_6TensorEENKUlvE_clEvENKUlvE1_clEvEUllE_EEvT_T0_PN15function_traitsISD_E11result_typeE)
        /*0290*/ 	.word	0x00000008


	//----- nvinfo : EIATTR_FRAME_SIZE
	.align		4
.L_139:
        /*0294*/ 	.byte	0x04, 0x11
        /*0296*/ 	.short	(.L_141 - .L_140)
	.align		4
.L_140:
        /*0298*/ 	.word	index@(_ZN50_GLOBAL__N__f31458b2_17_RangeFactories_cu_38772b0829elementwise_kernel_with_indexIlZZZN2at6native17logspace_cuda_outERKN3c106ScalarES6_ldRNS1_6TensorEENKUlvE_clEvENKUlvE1_clEvEUllE_EEvT_T0_PN15function_traitsISD_E11result_typeE)
        /*029c*/ 	.word	0x00000000


	//----- nvinfo : EIATTR_REGCOUNT
	.align		4
.L_141:
        /*02a0*/ 	.byte	0x04, 0x2f
        /*02a2*/ 	.short	(.L_143 - .L_142)
	.align		4
.L_142:
        /*02a4*/ 	.word	index@(_ZN50_GLOBAL__N__f31458b2_17_RangeFactories_cu_38772b0829elementwise_kernel_with_indexIiZZZN2at6native17logspace_cuda_outERKN3c106ScalarES6_ldRNS1_6TensorEENKUlvE_clEvENKUlvE2_clEvEUllE_EEvT_T0_PN15function_traitsISD_E11result_typeE)
        /*02a8*/ 	.word	0x00000009


	//----- nvinfo : EIATTR_FRAME_SIZE
	.align		4
.L_143:
        /*02ac*/ 	.byte	0x04, 0x11
        /*02ae*/ 	.short	(.L_145 - .L_144)
	.align		4
.L_144:
        /*02b0*/ 	.word	index@(_ZN50_GLOBAL__N__f31458b2_17_RangeFactories_cu_38772b0829elementwise_kernel_with_indexIiZZZN2at6native17logspace_cuda_outERKN3c106ScalarES6_ldRNS1_6TensorEENKUlvE_clEvENKUlvE2_clEvEUllE_EEvT_T0_PN15function_traitsISD_E11result_typeE)
        /*02b4*/ 	.word	0x00000000


	//----- nvinfo : EIATTR_REGCOUNT
	.align		4
.L_145:
        /*02b8*/ 	.byte	0x04, 0x2f
        /*02ba*/ 	.short	(.L_147 - .L_146)
	.align		4
.L_146:
        /*02bc*/ 	.word	index@(_ZN50_GLOBAL__N__f31458b2_17_RangeFactories_cu_38772b0829elementwise_kernel_with_indexIlZZZN2at6native17logspace_cuda_outERKN3c106ScalarES6_ldRNS1_6TensorEENKUlvE_clEvENKUlvE2_clEvEUllE_EEvT_T0_PN15function_traitsISD_E11result_typeE)
        /*02c0*/ 	.word	0x00000009


	//----- nvinfo : EIATTR_FRAME_SIZE
	.align		4
.L_147:
        /*02c4*/ 	.byte	0x04, 0x11
        /*02c6*/ 	.short	(.L_149 - .L_148)
	.align		4
.L_148:
        /*02c8*/ 	.word	index@(_ZN50_GLOBAL__N__f31458b2_17_RangeFactories_cu_38772b0829elementwise_kernel_with_indexIlZZZN2at6native17logspace_cuda_outERKN3c106ScalarES6_ldRNS1_6TensorEENKUlvE_clEvENKUlvE2_clEvEUllE_EEvT_T0_PN15function_traitsISD_E11result_typeE)
        /*02cc*/ 	.word	0x00000000


	//----- nvinfo : EIATTR_REGCOUNT
	.align		4
.L_149:
        /*02d0*/ 	.byte	0x04, 0x2f
        /*02d2*/ 	.short	(.L_151 - .L_150)
	.align		4
.L_150:
        /*02d4*/ 	.word	index@(_ZN50_GLOBAL__N__f31458b2_17_RangeFactories_cu_38772b0829elementwise_kernel_with_indexIiZZZN2at6native17logspace_cuda_outERKN3c106ScalarES6_ldRNS1_6TensorEENKUlvE_clEvENKUlvE3_clEvEUllE_EEvT_T0_PN15function_traitsISD_E11result_typeE)
        /*02d8*/ 	.word	0x0000000a


	//----- nvinfo : EIATTR_FRAME_SIZE
	.align		4
.L_151:
        /*02dc*/ 	.byte	0x04, 0x11
        /*02de*/ 	.short	(.L_153 - .L_152)
	.align		4
.L_152:
        /*02e0*/ 	.word	index@(_ZN50_GLOBAL__N__f31458b2_17_RangeFactories_cu_38772b0829elementwise_kernel_with_indexIiZZZN2at6native17logspace_cuda_outERKN3c106ScalarES6_ldRNS1_6TensorEENKUlvE_clEvENKUlvE3_clEvEUllE_EEvT_T0_PN15function_traitsISD_E11result_typeE)
        /*02e4*/ 	.word	0x00000000


	//----- nvinfo : EIATTR_REGCOUNT
	.align		4
.L_153:
        /*02e8*/ 	.byte	0x04, 0x2f
        /*02ea*/ 	.short	(.L_155 - .L_154)
	.align		4
.L_154:
        /*02ec*/ 	.word	index@(_ZN50_GLOBAL__N__f31458b2_17_RangeFactories_cu_38772b0829elementwise_kernel_with_indexIlZZZN2at6native17logspace_cuda_outERKN3c106ScalarES6_ldRNS1_6TensorEENKUlvE_clEvENKUlvE3_clEvEUllE_EEvT_T0_PN15function_traitsISD_E11result_typeE)
        /*02f0*/ 	.word	0x00000008


	//----- nvinfo : EIATTR_FRAME_SIZE
	.align		4
.L_155:
        /*02f4*/ 	.byte	0x04, 0x11
        /*02f6*/ 	.short	(.L_157 - .L_156)
	.align		4
.L_156:
        /*02f8*/ 	.word	index@(_ZN50_GLOBAL__N__f31458b2_17_RangeFactories_cu_38772b0829elementwise_kernel_with_indexIlZZZN2at6native17logspace_cuda_outERKN3c106ScalarES6_ldRNS1_6TensorEENKUlvE_clEvENKUlvE3_clEvEUllE_EEvT_T0_PN15function_traitsISD_E11result_typeE)
        /*02fc*/ 	.word	0x00000000


	//----- nvinfo : EIATTR_REGCOUNT
	.align		4
.L_157:
        /*0300*/ 	.byte	0x04, 0x2f
        /*0302*/ 	.short	(.L_159 - .L_158)
	.align		4
.L_158:
        /*0304*/ 	.word	index@(_ZN50_GLOBAL__N__f31458b2_17_RangeFactories_cu_38772b0829elementwise_kernel_with_indexIiZZZN2at6native17logspace_cuda_outERKN3c106ScalarES6_ldRNS1_6TensorEENKUlvE0_clEvENKUlvE_clEvEUllE_EEvT_T0_PN15function_traitsISD_E11result_typeE)
        /*0308*/ 	.word	0x00000020


	//----- nvinfo : EIATTR_FRAME_SIZE
	.align		4
.L_159:
        /*030c*/ 	.byte	0x04, 0x11
        /*030e*/ 	.short	(.L_161 - .L_160)
	.align		4
.L_160:
        /*0310*/ 	.word	index@($_ZN50_GLOBAL__N__f31458b2_17_RangeFactories_cu_38772b0829elementwise_kernel_with_indexIiZZZN2at6native17logspace_cuda_outERKN3c106ScalarES6_ldRNS1_6TensorEENKUlvE0_clEvENKUlvE_clEvEUllE_EEvT_T0_PN15function_traitsISD_E11result_typeE$__internal_accurate_pow)
        /*0314*/ 	.word	0x00000000


	//----- nvinfo : EIATTR_FRAME_SIZE
	.align		4
.L_161:
        /*0318*/ 	.byte	0x04, 0x11
        /*031a*/ 	.short	(.L_163 - .L_162)
	.align		4
.L_162:
        /*031c*/ 	.word	index@(_ZN50_GLOBAL__N__f31458b2_17_RangeFactories_cu_38772b0829elementwise_kernel_with_indexIiZZZN2at6native17logspace_cuda_outERKN3c106ScalarES6_ldRNS1_6TensorEENKUlvE0_clEvENKUlvE_clEvEUllE_EEvT_T0_PN15function_traitsISD_E11result_typeE)
        /*0320*/ 	.word	0x00000000


	//----- nvinfo : EIATTR_REGCOUNT
	.align		4
.L_163:
        /*0324*/ 	.byte	0x04, 0x2f
        /*0326*/ 	.short	(.L_165 - .L_164)
	.align		4
.L_164:
        /*0328*/ 	.word	index@(_ZN50_GLOBAL__N__f31458b2_17_RangeFactories_cu_38772b0829elementwise_kernel_with_indexIlZZZN2at6native17logspace_cuda_outERKN3c106ScalarES6_ldRNS1_6TensorEENKUlvE0_clEvENKUlvE_clEvEUllE_EEvT_T0_PN15function_traitsISD_E11result_typeE)
        /*032c*/ 	.word	0x0000001e


	//----- nvinfo : EIATTR_FRAME_SIZE
	.align		4
.L_165:
        /*0330*/ 	.byte	0x04, 0x11
        /*0332*/ 	.short	(.L_167 - .L_166)
	.align		4
.L_166:
        /*0334*/ 	.word	index@($_ZN50_GLOBAL__N__f31458b2_17_RangeFactories_cu_38772b0829elementwise_kernel_with_indexIlZZZN2at6native17logspace_cuda_outERKN3c106ScalarES6_ldRNS1_6TensorEENKUlvE0_clEvENKUlvE_clEvEUllE_EEvT_T0_PN15function_traitsISD_E11result_typeE$__internal_accurate_pow)
        /*0338*/ 	.word	0x00000000


	//----- nvinfo : EIATTR_FRAME_SIZE
	.align		4
.L_167:
        /*033c*/ 	.byte	0x04, 0x11
        /*033e*/ 	.short	(.L_169 - .L_168)
	.align		4
.L_168:
        /*0340*/ 	.word	index@(_ZN50_GLOBAL__N__f31458b2_17_RangeFactories_cu_38772b0829elementwise_kernel_with_indexIlZZZN2at6native17logspace_cuda_outERKN3c106ScalarES6_ldRNS1_6TensorEENKUlvE0_clEvENKUlvE_clEvEUllE_EEvT_T0_PN15function_traitsISD_E11result_typeE)
        /*0344*/ 	.word	0x00000000


	//----- nvinfo : EIATTR_REGCOUNT
	.align		4
.L_169:
        /*0348*/ 	.byte	0x04, 0x2f
        /*034a*/ 	.short	(.L_171 - .L_170)
	.align		4
.L_170:
        /*034c*/ 	.word	index@(_ZN50_GLOBAL__N__f31458b2_17_RangeFactories_cu_38772b0829elementwise_kernel_with_indexIiZZZN2at6native17logspace_cuda_outERKN3c106ScalarES6_ldRNS1_6TensorEENKUlvE0_clEvENKUlvE0_clEvEUllE_EEvT_T0_PN15function_traitsISD_E11result_typeE)
        /*0350*/ 	.word	0x0000000e


	//----- nvinfo : EIATTR_FRAME_SIZE
	.align		4
.L_171:
        /*0354*/ 	.byte	0x04, 0x11
        /*0356*/ 	.short	(.L_173 - .L_172)
	.align		4
.L_172:
        /*0358*/ 	.word	index@(_ZN50_GLOBAL__N__f31458b2_17_RangeFactories_cu_38772b0829elementwise_kernel_with_indexIiZZZN2at6native17logspace_cuda_outERKN3c106ScalarES6_ldRNS1_6TensorEENKUlvE0_clEvENKUlvE0_clEvEUllE_EEvT_T0_PN15function_traitsISD_E11result_typeE)
        /*035c*/ 	.word	0x00000000


	//----- nvinfo : EIATTR_REGCOUNT
	.align		4
.L_173:
        /*0360*/ 	.byte	0x04, 0x2f
        /*0362*/ 	.short	(.L_175 - .L_174)
	.align		4
.L_174:
        /*0364*/ 	.word	index@(_ZN50_GLOBAL__N__f31458b2_17_RangeFactories_cu_38772b0829elementwise_kernel_with_indexIlZZZN2at6native17logspace_cuda_outERKN3c106ScalarES6_ldRNS1_6TensorEENKUlvE0_clEvENKUlvE0_clEvEUllE_EEvT_T0_PN15function_traitsISD_E11result_typeE)
        /*0368*/ 	.word	0x0000000a


	//----- nvinfo : EIATTR_FRAME_SIZE
	.align		4
.L_175:
        /*036c*/ 	.byte	0x04, 0x11
        /*036e*/ 	.short	(.L_177 - .L_176)
	.align		4
.L_176:
        /*0370*/ 	.word	index@(_ZN50_GLOBAL__N__f31458b2_17_RangeFactories_cu_38772b0829elementwise_kernel_with_indexIlZZZN2at6native17logspace_cuda_outERKN3c106ScalarES6_ldRNS1_6TensorEENKUlvE0_clEvENKUlvE0_clEvEUllE_EEvT_T0_PN15function_traitsISD_E11result_typeE)
        /*0374*/ 	.word	0x00000000


	//----- nvinfo : EIATTR_REGCOUNT
	.align		4
.L_177:
        /*0378*/ 	.byte	0x04, 0x2f
        /*037a*/ 	.short	(.L_179 - .L_178)
	.align		4
.L_178:
        /*037c*/ 	.word	index@(_ZN50_GLOBAL__N__f31458b2_17_RangeFactories_cu_38772b0829elementwise_kernel_with_indexIiZZZN2at6native17logspace_cuda_outERKN3c106ScalarES6_ldRNS1_6TensorEENKUlvE0_clEvENKUlvE1_clEvEUllE_EEvT_T0_PN15function_traitsISD_E11result_typeE)
        /*0380*/ 	.word	0x00000028


	//----- nvinfo : EIATTR_FRAME_SIZE
	.align		4
.L_179:
        /*0384*/ 	.byte	0x04, 0x11
        /*0386*/ 	.short	(.L_181 - .L_180)
	.align		4
.L_180:
        /*0388*/ 	.word	index@($_ZN50_GLOBAL__N__f31458b2_17_RangeFactories_cu_38772b0829elementwise_kernel_with_indexIiZZZN2at6native17logspace_cuda_outERKN3c106ScalarES6_ldRNS1_6TensorEENKUlvE0_clEvENKUlvE1_clEvEUllE_EEvT_T0_PN15function_traitsISD_E11result_typeE$__internal_trig_reduction_slowpathd)
        /*038c*/ 	.word	0x00000028


	//----- nvinfo : EIATTR_FRAME_SIZE
	.align		4
.L_181:
        /*0390*/ 	.byte	0x04, 0x11
        /*0392*/ 	.short	(.L_183 - .L_182)
	.align		4
.L_182:
        /*0394*/ 	.word	index@($__internal_3_$__cuda_sm20_div_rn_f64_full)
        /*0398*/ 	.word	0x00000028


	//----- nvinfo : EIATTR_FRAME_SIZE
	.align		4
.L_183:
        /*039c*/ 	.byte	0x04, 0x11
        /*039e*/ 	.short	(.L_185 - .L_184)
	.align		4
.L_184:
        /*03a0*/ 	.word	index@(_ZN50_GLOBAL__N__f31458b2_17_RangeFactories_cu_38772b0829elementwise_kernel_with_indexIiZZZN2at6native17logspace_cuda_outERKN3c106ScalarES6_ldRNS1_6TensorEENKUlvE0_clEvENKUlvE1_clEvEUllE_EEvT_T0_PN15function_traitsISD_E11result_typeE)
        /*03a4*/ 	.word	0x00000028


	//----- nvinfo : EIATTR_REGCOUNT
	.align		4
.L_185:
        /*03a8*/ 	.byte	0x04, 0x2f
        /*03aa*/ 	.short	(.L_187 - .L_186)
	.align		4
.L_186:
        /*03ac*/ 	.word	index@(_ZN50_GLOBAL__N__f31458b2_17_RangeFactories_cu_38772b0829elementwise_kernel_with_indexIlZZZN2at6native17logspace_cuda_outERKN3c106ScalarES6_ldRNS1_6TensorEENKUlvE0_clEvENKUlvE1_clEvEUllE_EEvT_T0_PN15function_traitsISD_E11result_typeE)
        /*03b0*/ 	.word	0x00000028


	//----- nvinfo : EIATTR_FRAME_SIZE
	.align		4
.L_187:
        /*03b4*/ 	.byte	0x04, 0x11
        /*03b6*/ 	.short	(.L_189 - .L_188)
	.align		4
.L_188:
        /*03b8*/ 	.word	index@($_ZN50_GLOBAL__N__f31458b2_17_RangeFactories_cu_38772b0829elementwise_kernel_with_indexIlZZZN2at6native17logspace_cuda_outERKN3c106ScalarES6_ldRNS1_6TensorEENKUlvE0_clEvENKUlvE1_clEvEUllE_EEvT_T0_PN15function_traitsISD_E11result_typeE$__internal_trig_reduction_slowpathd)
        /*03bc*/ 	.word	0x00000028


	//----- nvinfo : EIATTR_FRAME_SIZE
	.align		4
.L_189:
        /*03c0*/ 	.byte	0x04, 0x11
        /*03c2*/ 	.short	(.L_191 - .L_190)
	.align		4
.L_190:
        /*03c4*/ 	.word	index@($__internal_2_$__cuda_sm20_div_rn_f64_full)
        /*03c8*/ 	.word	0x00000028


	//----- nvinfo : EIATTR_FRAME_SIZE
	.align		4
.L_191:
        /*03cc*/ 	.byte	0x04, 0x11
        /*03ce*/ 	.short	(.L_193 - .L_192)
	.align		4
.L_192:
        /*03d0*/ 	.word	index@(_ZN50_GLOBAL__N__f31458b2_17_RangeFactories_cu_38772b0829elementwise_kernel_with_indexIlZZZN2at6native17logspace_cuda_outERKN3c106ScalarES6_ldRNS1_6TensorEENKUlvE0_clEvENKUlvE1_clEvEUllE_EEvT_T0_PN15function_traitsISD_E11result_typeE)
        /*03d4*/ 	.word	0x00000028


	//----- nvinfo : EIATTR_REGCOUNT
	.align		4
.L_193:
        /*03d8*/ 	.byte	0x04, 0x2f
        /*03da*/ 	.short	(.L_195 - .L_194)
	.align		4
.L_194:
        /*03dc*/ 	.word	index@(_ZN50_GLOBAL__N__f31458b2_17_RangeFactories_cu_38772b0829elementwise_kernel_with_indexIiZZZN2at6native17logspace_cuda_outERKN3c106ScalarES6_ldRNS1_6TensorEENKUlvE0_clEvENKUlvE2_clEvEUllE_EEvT_T0_PN15function_traitsISD_E11result_typeE)
        /*03e0*/ 	.word	0x0000001c


	//----- nvinfo : EIATTR_FRAME_SIZE
	.align		4
.L_195:
        /*03e4*/ 	.byte	0x04, 0x11
        /*03e6*/ 	.short	(.L_197 - .L_196)
	.align		4
.L_196:
        /*03e8*/ 	.word	index@($__internal_1_$__cuda_sm3x_div_rn_ftz_f32_slowpath)
        /*03ec*/ 	.word	0x00000000


	//----- nvinfo : EIATTR_FRAME_SIZE
	.align		4
.L_197:
        /*03f0*/ 	.byte	0x04, 0x11
        /*03f2*/ 	.short	(.L_199 - .L_198)
	.align		4
.L_198:
        /*03f4*/ 	.word	index@(_ZN50_GLOBAL__N__f31458b2_17_RangeFactories_cu_38772b0829elementwise_kernel_with_indexIiZZZN2at6native17logspace_cuda_outERKN3c106ScalarES6_ldRNS1_6TensorEENKUlvE0_clEvENKUlvE2_clEvEUllE_EEvT_T0_PN15function_traitsISD_E11result_typeE)
        /*03f8*/ 	.word	0x00000000


	//----- nvinfo : EIATTR_REGCOUNT
	.align		4
.L_199:
        /*03fc*/ 	.byte	0x04, 0x2f
        /*03fe*/ 	.short	(.L_201 - .L_200)
	.align		4
.L_200:
        /*0400*/ 	.word	index@(_ZN50_GLOBAL__N__f31458b2_17_RangeFactories_cu_38772b0829elementwise_kernel_with_indexIlZZZN2at6native17logspace_cuda_outERKN3c106ScalarES6_ldRNS1_6TensorEENKUlvE0_clEvENKUlvE2_clEvEUllE_EEvT_T0_PN15function_traitsISD_E11result_typeE)
        /*0404*/ 	.word	0x0000001c


	//----- nvinfo : EIATTR_FRAME_SIZE
	.align		4
.L_201:
        /*0408*/ 	.byte	0x04, 0x11
        /*040a*/ 	.short	(.L_203 - .L_202)
	.align		4
.L_202:
        /*040c*/ 	.word	index@($__internal_0_$__cuda_sm3x_div_rn_ftz_f32_slowpath)
        /*0410*/ 	.word	0x00000000


	//----- nvinfo : EIATTR_FRAME_SIZE
	.align		4
.L_203:
        /*0414*/ 	.byte	0x04, 0x11
        /*0416*/ 	.short	(.L_205 - .L_204)
	.align		4
.L_204:
        /*0418*/ 	.word	index@(_ZN50_GLOBAL__N__f31458b2_17_RangeFactories_cu_38772b0829elementwise_kernel_with_indexIlZZZN2at6native17logspace_cuda_outERKN3c106ScalarES6_ldRNS1_6TensorEENKUlvE0_clEvENKUlvE2_clEvEUllE_EEvT_T0_PN15function_traitsISD_E11result_typeE)
        /*041c*/ 	.word	0x00000000


	//----- nvinfo : EIATTR_REGCOUNT
	.align		4
.L_205:
        /*0420*/ 	.byte	0x04, 0x2f
        /*0422*/ 	.short	(.L_207 - .L_206)
	.align		4
.L_206:
        /*0424*/ 	.word	index@(_ZN50_GLOBAL__N__f31458b2_17_RangeFactories_cu_38772b0829elementwise_kernel_with_indexIiZZZN2at6native17logspace_cuda_outERKN3c106ScalarES6_ldRNS1_6TensorEENKUlvE0_clEvENKUlvE3_clEvEUllE_EEvT_T0_PN15function_traitsISD_E11result_typeE)
        /*0428*/ 	.word	0x0000000c


	//----- nvinfo : EIATTR_FRAME_SIZE
	.align		4
.L_207:
        /*042c*/ 	.byte	0x04, 0x11
        /*042e*/ 	.short	(.L_209 - .L_208)
	.align		4
.L_208:
        /*0430*/ 	.word	index@(_ZN50_GLOBAL__N__f31458b2_17_RangeFactories_cu_38772b0829elementwise_kernel_with_indexIiZZZN2at6native17logspace_cuda_outERKN3c106ScalarES6_ldRNS1_6TensorEENKUlvE0_clEvENKUlvE3_clEvEUllE_EEvT_T0_PN15function_traitsISD_E11result_typeE)
        /*0434*/ 	.word	0x00000000


	//----- nvinfo : EIATTR_REGCOUNT
	.align		4
.L_209:
        /*0438*/ 	.byte	0x04, 0x2f
        /*043a*/ 	.short	(.L_211 - .L_210)
	.align		4
.L_210:
        /*043c*/ 	.word	index@(_ZN50_GLOBAL__N__f31458b2_17_RangeFactories_cu_38772b0829elementwise_kernel_with_indexIlZZZN2at6native17logspace_cuda_outERKN3c106ScalarES6_ldRNS1_6TensorEENKUlvE0_clEvENKUlvE3_clEvEUllE_EEvT_T0_PN15function_traitsISD_E11result_typeE)
        /*0440*/ 	.word	0x0000000a


	//----- nvinfo : EIATTR_FRAME_SIZE
	.align		4
.L_211:
        /*0444*/ 	.byte	0x04, 0x11
        /*0446*/ 	.short	(.L_213 - .L_212)
	.align		4
.L_212:
        /*0448*/ 	.word	index@(_ZN50_GLOBAL__N__f31458b2_17_RangeFactories_cu_38772b0829elementwise_kernel_with_indexIlZZZN2at6native17logspace_cuda_outERKN3c106ScalarES6_ldRNS1_6TensorEENKUlvE0_clEvENKUlvE3_clEvEUllE_EEvT_T0_PN15function_traitsISD_E11result_typeE)
        /*044c*/ 	.word	0x00000000


	//----- nvinfo : EIATTR_REGCOUNT
	.align		4
.L_213:
        /*0450*/ 	.byte	0x04, 0x2f
        /*0452*/ 	.short	(.L_215 - .L_214)
	.align		4
.L_214:
        /*0454*/ 	.word	index@(_ZN50_GLOBAL__N__f31458b2_17_RangeFactories_cu_38772b0829elementwise_kernel_with_indexIiZZZN2at6native17logspace_cuda_outERKN3c106ScalarES6_ldRNS1_6TensorEENKUlvE0_clEvENKUlvE4_clEvEUllE_EEvT_T0_PN15function_traitsISD_E11result_typeE)
        /*0458*/ 	.word	0x0000000a


	//----- nvinfo : EIATTR_FRAME_SIZE
	.align		4
.L_215:
        /*045c*/ 	.byte	0x04, 0x11
        /*045e*/ 	.short	(.L_217 - .L_216)
	.align		4
.L_216:
        /*0460*/ 	.word	index@(_ZN50_GLOBAL__N__f31458b2_17_RangeFactories_cu_38772b0829elementwise_kernel_with_indexIiZZZN2at6native17logspace_cuda_outERKN3c106ScalarES6_ldRNS1_6TensorEENKUlvE0_clEvENKUlvE4_clEvEUllE_EEvT_T0_PN15function_traitsISD_E11result_typeE)
        /*0464*/ 	.word	0x00000000


	//----- nvinfo : EIATTR_REGCOUNT
	.align		4
.L_217:
        /*0468*/ 	.byte	0x04, 0x2f
        /*046a*/ 	.short	(.L_219 - .L_218)
	.align		4
.L_218:
        /*046c*/ 	.word	index@(_ZN50_GLOBAL__N__f31458b2_17_RangeFactories_cu_38772b0829elementwise_kernel_with_indexIlZZZN2at6native17logspace_cuda_outERKN3c106ScalarES6_ldRNS1_6TensorEENKUlvE0_clEvENKUlvE4_clEvEUllE_EEvT_T0_PN15function_traitsISD_E11result_typeE)
        /*0470*/ 	.word	0x00000009


	//----- nvinfo : EIATTR_FRAME_SIZE
	.align		4
.L_219:
        /*0474*/ 	.byte	0x04, 0x11
        /*0476*/ 	.short	(.L_221 - .L_220)
	.align		4
.L_220:
        /*0478*/ 	.word	index@(_ZN50_GLOBAL__N__f31458b2_17_RangeFactories_cu_38772b0829elementwise_kernel_with_indexIlZZZN2at6native17logspace_cuda_outERKN3c106ScalarES6_ldRNS1_6TensorEENKUlvE0_clEvENKUlvE4_clEvEUllE_EEvT_T0_PN15function_traitsISD_E11result_typeE)
        /*047c*/ 	.word	0x00000000


	//----- nvinfo : EIATTR_REGCOUNT
	.align		4
.L_221:
        /*0480*/ 	.byte	0x04, 0x2f
        /*0482*/ 	.short	(.L_223 - .L_222)
	.align		4
.L_222:
        /*0484*/ 	.word	index@(_ZN50_GLOBAL__N__f31458b2_17_RangeFactories_cu_38772b0829elementwise_kernel_with_indexIiZZZN2at6native14range_cuda_outERKN3c106ScalarES6_S6_RNS1_6TensorEENKUlvE_clEvENKUlvE_clEvEUllE_EEvT_T0_PN15function_traitsISD_E11result_typeE)
        /*0488*/ 	.word	0x00000008


	//----- nvinfo : EIATTR_FRAME_SIZE
	.align		4
.L_223:
        /*048c*/ 	.byte	0x04, 0x11
        /*048e*/ 	.short	(.L_225 - .L_224)
	.align		4
.L_224:
        /*0490*/ 	.word	index@(_ZN50_GLOBAL__N__f31458b2_17_RangeFactories_cu_38772b0829elementwise_kernel_with_indexIiZZZN2at6native14range_cuda_outERKN3c106ScalarES6_S6_RNS1_6TensorEENKUlvE_clEvENKUlvE_clEvEUllE_EEvT_T0_PN15function_traitsISD_E11result_typeE)
        /*0494*/ 	.word	0x00000000


	//----- nvinfo : EIATTR_REGCOUNT
	.align		4
.L_225:
        /*0498*/ 	.byte	0x04, 0x2f
        /*049a*/ 	.short	(.L_227 - .L_226)
	.align		4
.L_226:
        /*049c*/ 	.word	index@(_ZN50_GLOBAL__N__f31458b2_17_RangeFactories_cu_38772b0829elementwise_kernel_with_indexIlZZZN2at6native14range_cuda_outERKN3c106ScalarES6_S6_RNS1_6TensorEENKUlvE_clEvENKUlvE_clEvEUllE_EEvT_T0_PN15function_traitsISD_E11result_typeE)
        /*04a0*/ 	.word	0x00000008


	//----- nvinfo : EIATTR_FRAME_SIZE
	.align		4
.L_227:
        /*04a4*/ 	.byte	0x04, 0x11
        /*04a6*/ 	.short	(.L_229 - .L_228)
	.align		4
.L_228:
        /*04a8*/ 	.word	index@(_ZN50_GLOBAL__N__f31458b2_17_RangeFactories_cu_38772b0829elementwise_kernel_with_indexIlZZZN2at6native14range_cuda_outERKN3c106ScalarES6_S6_RNS1_6TensorEENKUlvE_clEvENKUlvE_clEvEUllE_EEvT_T0_PN15function_traitsISD_E11result_typeE)
        /*04ac*/ 	.word	0x00000000


	//----- nvinfo : EIATTR_REGCOUNT
	.align		4
.L_229:
        /*04b0*/ 	.byte	0x04, 0x2f
        /*04b2*/ 	.short	(.L_231 - .L_230)
	.align		4
.L_230:
        /*04b4*/ 	.word	index@(_ZN50_GLOBAL__N__f31458b2_17_RangeFactories_cu_38772b0829elementwise_kernel_with_indexIiZZZN2at6native14range_cuda_outERKN3c106ScalarES6_S6_RNS1_6TensorEENKUlvE_clEvENKUlvE0_clEvEUllE_EEvT_T0_PN15function_traitsISD_E11result_typeE)
        /*04b8*/ 	.word	0x00000008


	//----- nvinfo : EIATTR_FRAME_SIZE
	.align		4
.L_231:
        /*04bc*/ 	.byte	0x04, 0x11
        /*04be*/ 	.short	(.L_233 - .L_232)
	.align		4
.L_232:
        /*04c0*/ 	.word	index@(_ZN50_GLOBAL__N__f31458b2_17_RangeFactories_cu_38772b0829elementwise_kernel_with_indexIiZZZN2at6native14range_cuda_outERKN3c106ScalarES6_S6_RNS1_6TensorEENKUlvE_clEvENKUlvE0_clEvEUllE_EEvT_T0_PN15function_traitsISD_E11result_typeE)
        /*04c4*/ 	.word	0x00000000


	//----- nvinfo : EIATTR_REGCOUNT
	.align		4
.L_233:
        /*04c8*/ 	.byte	0x04, 0x2f
        /*04ca*/ 	.short	(.L_235 - .L_234)
	.align		4
.L_234:
        /*04cc*/ 	.word	index@(_ZN50_GLOBAL__N__f31458b2_17_RangeFactories_cu_38772b0829elementwise_kernel_with_indexIlZZZN2at6native14range_cuda_outERKN3c106ScalarES6_S6_RNS1_6TensorEENKUlvE_clEvENKUlvE0_clEvEUllE_EEvT_T0_PN15function_traitsISD_E11result_typeE)
        /*04d0*/ 	.word	0x00000008


	//----- nvinfo : EIATTR_FRAME_SIZE
	.align		4
.L_235:
        /*04d4*/ 	.byte	0x04, 0x11
        /*04d6*/ 	.short	(.L_237 - .L_236)
	.align		4
.L_236:
        /*04d8*/ 	.word	index@(_ZN50_GLOBAL__N__f31458b2_17_RangeFactories_cu_38772b0829elementwise_kernel_with_indexIlZZZN2at6native14range_cuda_outERKN3c106ScalarES6_S6_RNS1_6TensorEENKUlvE_clEvENKUlvE0_clEvEUllE_EEvT_T0_PN15function_traitsISD_E11result_typeE)
        /*04dc*/ 	.word	0x00000000


	//----- nvinfo : EIATTR_REGCOUNT
	.align		4
.L_237:
        /*04e0*/ 	.byte	0x04, 0x2f
        /*04e2*/ 	.short	(.L_239 - .L_238)
	.align		4
.L_238:
        /*04e4*/ 	.word	index@(_ZN50_GLOBAL__N__f31458b2_17_RangeFactories_cu_38772b0829elementwise_kernel_with_indexIiZZZN2at6native14range_cuda_outERKN3c106ScalarES6_S6_RNS1_6TensorEENKUlvE_clEvENKUlvE1_clEvEUllE_EEvT_T0_PN15function_traitsISD_E11result_typeE)
        /*04e8*/ 	.word	0x0000000a


	//----- nvinfo : EIATTR_FRAME_SIZE
	.align		4
.L_239:
        /*04ec*/ 	.byte	0x04, 0x11
        /*04ee*/ 	.short	(.L_241 - .L_240)
	.align		4
.L_240:
        /*04f0*/ 	.word	index@(_ZN50_GLOBAL__N__f31458b2_17_RangeFactories_cu_38772b0829elementwise_kernel_with_indexIiZZZN2at6native14range_cuda_outERKN3c106ScalarES6_S6_RNS1_6TensorEENKUlvE_clEvENKUlvE1_clEvEUllE_EEvT_T0_PN15function_traitsISD_E11result_typeE)
        /*04f4*/ 	.word	0x00000000


	//----- nvinfo : EIATTR_REGCOUNT
	.align		4
.L_241:
        /*04f8*/ 	.byte	0x04, 0x2f
        /*04fa*/ 	.short	(.L_243 - .L_242)
	.align		4
.L_242:
        /*04fc*/ 	.word	index@(_ZN50_GLOBAL__N__f31458b2_17_RangeFactories_cu_38772b0829elementwise_kernel_with_indexIlZZZN2at6native14range_cuda_outERKN3c106ScalarES6_S6_RNS1_6TensorEENKUlvE_clEvENKUlvE1_clEvEUllE_EEvT_T0_PN15function_traitsISD_E11result_typeE)
        /*0500*/ 	.word	0x00000008


	//----- nvinfo : EIATTR_FRAME_SIZE
	.align		4
.L_243:
        /*0504*/ 	.byte	0x04, 0x11
        /*0506*/ 	.short	(.L_245 - .L_244)
	.align		4
.L_244:
        /*0508*/ 	.word	index@(_ZN50_GLOBAL__N__f31458b2_17_RangeFactories_cu_38772b0829elementwise_kernel_with_indexIlZZZN2at6native14range_cuda_outERKN3c106ScalarES6_S6_RNS1_6TensorEENKUlvE_clEvENKUlvE1_clEvEUllE_EEvT_T0_PN15function_traitsISD_E11result_typeE)
        /*050c*/ 	.word	0x00000000


	//----- nvinfo : EIATTR_REGCOUNT
	.align		4
.L_245:
        /*0510*/ 	.byte	0x04, 0x2f
        /*0512*/ 	.short	(.L_247 - .L_246)
	.align		4
.L_246:
        /*0514*/ 	.word	index@(_ZN50_GLOBAL__N__f31458b2_17_RangeFactories_cu_38772b0829elementwise_kernel_with_indexIiZZZN2at6native14range_cuda_outERKN3c106ScalarES6_S6_RNS1_6TensorEENKUlvE_clEvENKUlvE2_clEvEUllE_EEvT_T0_PN15function_traitsISD_E11result_typeE)
        /*0518*/ 	.word	0x0000000c


	//----- nvinfo : EIATTR_FRAME_SIZE
	.align		4
.L_247:
        /*051c*/ 	.byte	0x04, 0x11
        /*051e*/ 	.short	(.L_249 - .L_248)
	.align		4
.L_248:
        /*0520*/ 	.word	index@(_ZN50_GLOBAL__N__f31458b2_17_RangeFactories_cu_38772b0829elementwise_kernel_with_indexIiZZZN2at6native14range_cuda_outERKN3c106ScalarES6_S6_RNS1_6TensorEENKUlvE_clEvENKUlvE2_clEvEUllE_EEvT_T0_PN15function_traitsISD_E11result_typeE)
        /*0524*/ 	.word	0x00000000


	//----- nvinfo : EIATTR_REGCOUNT
	.align		4
.L_249:
        /*0528*/ 	.byte	0x04, 0x2f
        /*052a*/ 	.short	(.L_251 - .L_250)
	.align		4
.L_250:
        /*052c*/ 	.word	index@(_ZN50_GLOBAL__N__f31458b2_17_RangeFactories_cu_38772b0829elementwise_kernel_with_indexIlZZZN2at6native14range_cuda_outERKN3c106ScalarES6_S6_RNS1_6TensorEENKUlvE_clEvENKUlvE2_clEvEUllE_EEvT_T0_PN15function_traitsISD_E11result_typeE)
        /*0530*/ 	.word	0x00000008


	//----- nvinfo : EIATTR_FRAME_SIZE
	.align		4
.L_251:
        /*0534*/ 	.byte	0x04, 0x11
        /*0536*/ 	.short	(.L_253 - .L_252)
	.align		4
.L_252:
        /*0538*/ 	.word	index@(_ZN50_GLOBAL__N__f31458b2_17_RangeFactories_cu_38772b0829elementwise_kernel_with_indexIlZZZN2at6native14range_cuda_outERKN3c106ScalarES6_S6_RNS1_6TensorEENKUlvE_clEvENKUlvE2_clEvEUllE_EEvT_T0_PN15function_traitsISD_E11result_typeE)
        /*053c*/ 	.word	0x00000000


	//----- nvinfo : EIATTR_REGCOUNT
	.align		4
.L_253:
        /*0540*/ 	.byte	0x04, 0x2f
        /*0542*/ 	.short	(.L_255 - .L_254)
	.align		4
.L_254:
        /*0544*/ 	.word	index@(_ZN50_GLOBAL__N__f31458b2_17_RangeFactories_cu_38772b0829elementwise_kernel_with_indexIiZZZN2at6native14range_cuda_outERKN3c106ScalarES6_S6_RNS1_6TensorEENKUlvE_clEvENKUlvE3_clEvEUllE_EEvT_T0_PN15function_traitsISD_E11result_typeE)
        /*0548*/ 	.word	0x0000000a


	//----- nvinfo : EIATTR_FRAME_SIZE
	.align		4
.L_255:
        /*054c*/ 	.byte	0x04, 0x11
        /*054e*/ 	.short	(.L_257 - .L_256)
	.align		4
.L_256:
        /*0550*/ 	.word	index@(_ZN50_GLOBAL__N__f31458b2_17_RangeFactories_cu_38772b0829elementwise_kernel_with_indexIiZZZN2at6native14range_cuda_outERKN3c106ScalarES6_S6_RNS1_6TensorEENKUlvE_clEvENKUlvE3_clEvEUllE_EEvT_T0_PN15function_traitsISD_E11result_typeE)
        /*0554*/ 	.word	0x00000000


	//----- nvinfo : EIATTR_REGCOUNT
	.align		4
.L_257:
        /*0558*/ 	.byte	0x04, 0x2f
        /*055a*/ 	.short	(.L_259 - .L_258)
	.align		4
.L_258:
        /*055c*/ 	.word	index@(_ZN50_GLOBAL__N__f31458b2_17_RangeFactories_cu_38772b0829elementwise_kernel_with_indexIlZZZN2at6native14range_cuda_outERKN3c106ScalarES6_S6_RNS1_6TensorEENKUlvE_clEvENKUlvE3_clEvEUllE_EEvT_T0_PN15function_traitsISD_E11result_typeE)
        /*0560*/ 	.word	0x00000008


	//----- nvinfo : EIATTR_FRAME_SIZE
	.align		4
.L_259:
        /*0564*/ 	.byte	0x04, 0x11
        /*0566*/ 	.short	(.L_261 - .L_260)
	.align		4
.L_260:
        /*0568*/ 	.word	index@(_ZN50_GLOBAL__N__f31458b2_17_RangeFactories_cu_38772b0829elementwise_kernel_with_indexIlZZZN2at6native14range_cuda_outERKN3c106ScalarES6_S6_RNS1_6TensorEENKUlvE_clEvENKUlvE3_clEvEUllE_EEvT_T0_PN15function_traitsISD_E11result_typeE)
        /*056c*/ 	.word	0x00000000


	//----- nvinfo : EIATTR_REGCOUNT
	.align		4
.L_261:
        /*0570*/ 	.byte	0x04, 0x2f
        /*0572*/ 	.short	(.L_263 - .L_262)
	.align		4
.L_262:
        /*0574*/ 	.word	index@(_ZN50_GLOBAL__N__f31458b2_17_RangeFactories_cu_38772b0829elementwise_kernel_with_indexIiZZZN2at6native14range_cuda_outERKN3c106ScalarES6_S6_RNS1_6TensorEENKUlvE_clEvENKUlvE4_clEvEUllE_EEvT_T0_PN15function_traitsISD_E11result_typeE)
        /*0578*/ 	.word	0x0000000c


	//----- nvinfo : EIATTR_FRAME_SIZE
	.align		4
.L_263:
        /*057c*/ 	.byte	0x04, 0x11
        /*057e*/ 	.short	(.L_265 - .L_264)
	.align		4
.L_264:
        /*0580*/ 	.word	index@(_ZN50_GLOBAL__N__f31458b2_17_RangeFactories_cu_38772b0829elementwise_kernel_with_indexIiZZZN2at6native14range_cuda_outERKN3c106ScalarES6_S6_RNS1_6TensorEENKUlvE_clEvENKUlvE4_clEvEUllE_EEvT_T0_PN15function_traitsISD_E11result_typeE)
        /*0584*/ 	.word	0x00000000


	//----- nvinfo : EIATTR_REGCOUNT
	.align		4
.L_265:
        /*0588*/ 	.byte	0x04, 0x2f
        /*058a*/ 	.short	(.L_267 - .L_266)
	.align		4
.L_266:
        /*058c*/ 	.word	index@(_ZN50_GLOBAL__N__f31458b2_17_RangeFactories_cu_38772b0829elementwise_kernel_with_indexIlZZZN2at6native14range_cuda_outERKN3c106ScalarES6_S6_RNS1_6TensorEENKUlvE_clEvENKUlvE4_clEvEUllE_EEvT_T0_PN15function_traitsISD_E11result_typeE)
        /*0590*/ 	.word	0x0000000a


	//----- nvinfo : EIATTR_FRAME_SIZE
	.align		4
.L_267:
        /*0594*/ 	.byte	0x04, 0x11
        /*0596*/ 	.short	(.L_269 - .L_268)
	.align		4
.L_268:
        /*0598*/ 	.word	index@(_ZN50_GLOBAL__N__f31458b2_17_RangeFactories_cu_38772b0829elementwise_kernel_with_indexIlZZZN2at6native14range_cuda_outERKN3c106ScalarES6_S6_RNS1_6TensorEENKUlvE_clEvENKUlvE4_clEvEUllE_EEvT_T0_PN15function_traitsISD_E11result_typeE)
        /*059c*/ 	.word	0x00000000


	//----- nvinfo : EIATTR_REGCOUNT
	.align		4
.L_269:
        /*05a0*/ 	.byte	0x04, 0x2f
        /*05a2*/ 	.short	(.L_271 - .L_270)
	.align		4
.L_270:
        /*05a4*/ 	.word	index@(_ZN50_GLOBAL__N__f31458b2_17_RangeFactories_cu_38772b0829elementwise_kernel_with_indexIiZZZN2at6native14range_cuda_outERKN3c106ScalarES6_S6_RNS1_6TensorEENKUlvE_clEvENKUlvE5_clEvEUllE_EEvT_T0_PN15function_traitsISD_E11result_typeE)
        /*05a8*/ 	.word	0x0000000c


	//----- nvinfo : EIATTR_FRAME_SIZE
	.align		4
.L_271:
        /*05ac*/ 	.byte	0x04, 0x11
        /*05ae*/ 	.short	(.L_273 - .L_272)
	.align		4
.L_272:
        /*05b0*/ 	.word	index@(_ZN50_GLOBAL__N__f31458b2_17_RangeFactories_cu_38772b0829elementwise_kernel_with_indexIiZZZN2at6native14range_cuda_outERKN3c106ScalarES6_S6_RNS1_6TensorEENKUlvE_clEvENKUlvE5_clEvEUllE_EEvT_T0_PN15function_traitsISD_E11result_typeE)
        /*05b4*/ 	.word	0x00000000


	//----- nvinfo : EIATTR_REGCOUNT
	.align		4
.L_273:
        /*05b8*/ 	.byte	0x04, 0x2f
        /*05ba*/ 	.short	(.L_275 - .L_274)
	.align		4
.L_274:
        /*05bc*/ 	.word	index@(_ZN50_GLOBAL__N__f31458b2_17_RangeFactories_cu_38772b0829elementwise_kernel_with_indexIlZZZN2at6native14range_cuda_outERKN3c106ScalarES6_S6_RNS1_6TensorEENKUlvE_clEvENKUlvE5_clEvEUllE_EEvT_T0_PN15function_traitsISD_E11result_typeE)
        /*05c0*/ 	.word	0x0000000a


	//----- nvinfo : EIATTR_FRAME_SIZE
	.align		4
.L_275:
        /*05c4*/ 	.byte	0x04, 0x11
        /*05c6*/ 	.short	(.L_277 - .L_276)
	.align		4
.L_276:
        /*05c8*/ 	.word	index@(_ZN50_GLOBAL__N__f31458b2_17_RangeFactories_cu_38772b0829elementwise_kernel_with_indexIlZZZN2at6native14range_cuda_outERKN3c106ScalarES6_S6_RNS1_6TensorEENKUlvE_clEvENKUlvE5_clEvEUllE_EEvT_T0_PN15function_traitsISD_E11result_typeE)
        /*05cc*/ 	.word	0x00000000


	//----- nvinfo : EIATTR_REGCOUNT
	.align		4
.L_277:
        /*05d0*/ 	.byte	0x04, 0x2f
        /*05d2*/ 	.short	(.L_279 - .L_278)
	.align		4
.L_278:
        /*05d4*/ 	.word	index@(_ZN50_GLOBAL__N__f31458b2_17_RangeFactories_cu_38772b0829elementwise_kernel_with_indexIiZZZN2at6native14range_cuda_outERKN3c106ScalarES6_S6_RNS1_6TensorEENKUlvE_clEvENKUlvE6_clEvEUllE_EEvT_T0_PN15function_traitsISD_E11result_typeE)
        /*05d8*/ 	.word	0x0000000c


	//----- nvinfo : EIATTR_FRAME_SIZE
	.align		4
.L_279:
        /*05dc*/ 	.byte	0x04, 0x11
        /*05de*/ 	.short	(.L_281 - .L_280)
	.align		4
.L_280:
        /*05e0*/ 	.word	index@(_ZN50_GLOBAL__N__f31458b2_17_RangeFactories_cu_38772b0829elementwise_kernel_with_indexIiZZZN2at6native14range_cuda_outERKN3c106ScalarES6_S6_RNS1_6TensorEENKUlvE_clEvENKUlvE6_clEvEUllE_EEvT_T0_PN15function_traitsISD_E11result_typeE)
        /*05e4*/ 	.word	0x00000000


	//----- nvinfo : EIATTR_REGCOUNT
	.align		4
.L_281:
        /*05e8*/ 	.byte	0x04, 0x2f
        /*05ea*/ 	.short	(.L_283 - .L_282)
	.align		4
.L_282:
        /*05ec*/ 	.word	index@(_ZN50_GLOBAL__N__f31458b2_17_RangeFactories_cu_38772b0829elementwise_kernel_with_indexIlZZZN2at6native14range_cuda_outERKN3c106ScalarES6_S6_RNS1_6TensorEENKUlvE_clEvENKUlvE6_clEvEUllE_EEvT_T0_PN15function_traitsISD_E11result_typeE)
        /*05f0*/ 	.word	0x00000008


	//----- nvinfo : EIATTR_FRAME_SIZE
	.align		4
.L_283:
        /*05f4*/ 	.byte	0x04, 0x11
        /*05f6*/ 	.short	(.L_285 - .L_284)
	.align		4
.L_284:
        /*05f8*/ 	.word	index@(_ZN50_GLOBAL__N__f31458b2_17_RangeFactories_cu_38772b0829elementwise_kernel_with_indexIlZZZN2at6native14range_cuda_outERKN3c106ScalarES6_S6_RNS1_6TensorEENKUlvE_clEvENKUlvE6_clEvEUllE_EEvT_T0_PN15function_traitsISD_E11result_typeE)
        /*05fc*/ 	.word	0x00000000


	//----- nvinfo : EIATTR_REGCOUNT
	.align		4
.L_285:
        /*0600*/ 	.byte	0x04, 0x2f
        /*0602*/ 	.short	(.L_287 - .L_286)
	.align		4
.L_286:
        /*0604*/ 	.word	index@(_ZN50_GLOBAL__N__f31458b2_17_RangeFactories_cu_38772b0829elementwise_kernel_with_indexIiZZZN2at6native15arange_cuda_outERKN3c106ScalarES6_S6_RNS1_6TensorEENKUlvE_clEvENKUlvE_clEvEUllE_EEvT_T0_PN15function_traitsISD_E11result_typeE)
        /*0608*/ 	.word	0x00000008


	//----- nvinfo : EIATTR_FRAME_SIZE
	.align		4
.L_287:
        /*060c*/ 	.byte	0x04, 0x11
        /*060e*/ 	.short	(.L_289 - .L_288)
	.align		4
.L_288:
        /*0610*/ 	.word	index@(_ZN50_GLOBAL__N__f31458b2_17_RangeFactories_cu_38772b0829elementwise_kernel_with_indexIiZZZN2at6native15arange_cuda_outERKN3c106ScalarES6_S6_RNS1_6TensorEENKUlvE_clEvENKUlvE_clEvEUllE_EEvT_T0_PN15function_traitsISD_E11result_typeE)
        /*0614*/ 	.word	0x00000000


	//----- nvinfo : EIATTR_REGCOUNT
	.align		4
.L_289:
        /*0618*/ 	.byte	0x04, 0x2f
        /*061a*/ 	.short	(.L_291 - .L_290)
	.align		4
.L_290:
        /*061c*/ 	.word	index@(_ZN50_GLOBAL__N__f31458b2_17_RangeFactories_cu_38772b0829elementwise_kernel_with_indexIlZZZN2at6native15arange_cuda_outERKN3c106ScalarES6_S6_RNS1_6TensorEENKUlvE_clEvENKUlvE_clEvEUllE_EEvT_T0_PN15function_traitsISD_E11result_typeE)
        /*0620*/ 	.word	0x00000008


	//----- nvinfo : EIATTR_FRAME_SIZE
	.align		4
.L_291:
        /*0624*/ 	.byte	0x04, 0x11
        /*0626*/ 	.short	(.L_293 - .L_292)
	.align		4
.L_292:
        /*0628*/ 	.word	index@(_ZN50_GLOBAL__N__f31458b2_17_RangeFactories_cu_38772b0829elementwise_kernel_with_indexIlZZZN2at6native15arange_cuda_outERKN3c106ScalarES6_S6_RNS1_6TensorEENKUlvE_clEvENKUlvE_clEvEUllE_EEvT_T0_PN15function_traitsISD_E11result_typeE)
        /*062c*/ 	.word	0x00000000


	//----- nvinfo : EIATTR_REGCOUNT
	.align		4
.L_293:
        /*0630*/ 	.byte	0x04, 0x2f
        /*0632*/ 	.short	(.L_295 - .L_294)
	.align		4
.L_294:
        /*0634*/ 	.word	index@(_ZN50_GLOBAL__N__f31458b2_17_RangeFactories_cu_38772b0829elementwise_kernel_with_indexIiZZZN2at6native15arange_cuda_outERKN3c106ScalarES6_S6_RNS1_6TensorEENKUlvE_clEvENKUlvE0_clEvEUllE_EEvT_T0_PN15function_traitsISD_E11result_typeE)
        /*0638*/ 	.word	0x00000008


	//----- nvinfo : EIATTR_FRAME_SIZE
	.align		4
.L_295:
        /*063c*/ 	.byte	0x04, 0x11
        /*063e*/ 	.short	(.L_297 - .L_296)
	.align		4
.L_296:
        /*0640*/ 	.word	index@(_ZN50_GLOBAL__N__f31458b2_17_RangeFactories_cu_38772b0829elementwise_kernel_with_indexIiZZZN2at6native15arange_cuda_outERKN3c106ScalarES6_S6_RNS1_6TensorEENKUlvE_clEvENKUlvE0_clEvEUllE_EEvT_T0_PN15function_traitsISD_E11result_typeE)
        /*0644*/ 	.word	0x00000000


	//----- nvinfo : EIATTR_REGCOUNT
	.align		4
.L_297:
        /*0648*/ 	.byte	0x04, 0x2f
        /*064a*/ 	.short	(.L_299 - .L_298)
	.align		4
.L_298:
        /*064c*/ 	.word	index@(_ZN50_GLOBAL__N__f31458b2_17_RangeFactories_cu_38772b0829elementwise_kernel_with_indexIlZZZN2at6native15arange_cuda_outERKN3c106ScalarES6_S6_RNS1_6TensorEENKUlvE_clEvENKUlvE0_clEvEUllE_EEvT_T0_PN15function_traitsISD_E11result_typeE)
        /*0650*/ 	.word	0x00000008


	//----- nvinfo : EIATTR_FRAME_SIZE
	.align		4
.L_299:
        /*0654*/ 	.byte	0x04, 0x11
        /*0656*/ 	.short	(.L_301 - .L_300)
	.align		4
.L_300:
        /*0658*/ 	.word	index@(_ZN50_GLOBAL__N__f31458b2_17_RangeFactories_cu_38772b0829elementwise_kernel_with_indexIlZZZN2at6native15arange_cuda_outERKN3c106ScalarES6_S6_RNS1_6TensorEENKUlvE_clEvENKUlvE0_clEvEUllE_EEvT_T0_PN15function_traitsISD_E11result_typeE)
        /*065c*/ 	.word	0x00000000


	//----- nvinfo : EIATTR_REGCOUNT
	.align		4
.L_301:
        /*0660*/ 	.byte	0x04, 0x2f
        /*0662*/ 	.short	(.L_303 - .L_302)
	.align		4
.L_302:
        /*0664*/ 	.word	index@(_ZN50_GLOBAL__N__f31458b2_17_RangeFactories_cu_38772b0829elementwise_kernel_with_indexIiZZZN2at6native15arange_cuda_outERKN3c106ScalarES6_S6_RNS1_6TensorEENKUlvE_clEvENKUlvE1_clEvEUllE_EEvT_T0_PN15function_traitsISD_E11result_typeE)
        /*0668*/ 	.word	0x0000000a


	//----- nvinfo : EIATTR_FRAME_SIZE
	.align		4
.L_303:
        /*066c*/ 	.byte	0x04, 0x11
        /*066e*/ 	.short	(.L_305 - .L_304)
	.align		4
.L_304:
        /*0670*/ 	.word	index@(_ZN50_GLOBAL__N__f31458b2_17_RangeFactories_cu_38772b0829elementwise_kernel_with_indexIiZZZN2at6native15arange_cuda_outERKN3c106ScalarES6_S6_RNS1_6TensorEENKUlvE_clEvENKUlvE1_clEvEUllE_EEvT_T0_PN15function_traitsISD_E11result_typeE)
        /*0674*/ 	.word	0x00000000


	//----- nvinfo : EIATTR_REGCOUNT
	.align		4
.L_305:
        /*0678*/ 	.byte	0x04, 0x2f
        /*067a*/ 	.short	(.L_307 - .L_306)
	.align		4
.L_306:
        /*067c*/ 	.word	index@(_ZN50_GLOBAL__N__f31458b2_17_RangeFactories_cu_38772b0829elementwise_kernel_with_indexIlZZZN2at6native15arange_cuda_outERKN3c106ScalarES6_S6_RNS1_6TensorEENKUlvE_clEvENKUlvE1_clEvEUllE_EEvT_T0_PN15function_traitsISD_E11result_typeE)
        /*0680*/ 	.word	0x00000008


	//----- nvinfo : EIATTR_FRAME_SIZE
	.align		4
.L_307:
        /*0684*/ 	.byte	0x04, 0x11
        /*0686*/ 	.short	(.L_309 - .L_308)
	.align		4
.L_308:
        /*0688*/ 	.word	index@(_ZN50_GLOBAL__N__f31458b2_17_RangeFactories_cu_38772b0829elementwise_kernel_with_indexIlZZZN2at6native15arange_cuda_outERKN3c106ScalarES6_S6_RNS1_6TensorEENKUlvE_clEvENKUlvE1_clEvEUllE_EEvT_T0_PN15function_traitsISD_E11result_typeE)
        /*068c*/ 	.word	0x00000000


	//----- nvinfo : EIATTR_REGCOUNT
	.align		4
.L_309:
        /*0690*/ 	.byte	0x04, 0x2f
        /*0692*/ 	.short	(.L_311 - .L_310)
	.align		4
.L_310:
        /*0694*/ 	.word	index@(_ZN50_GLOBAL__N__f31458b2_17_RangeFactories_cu_38772b0829elementwise_kernel_with_indexIiZZZN2at6native15arange_cuda_outERKN3c106ScalarES6_S6_RNS1_6TensorEENKUlvE_clEvENKUlvE2_clEvEUllE_EEvT_T0_PN15function_traitsISD_E11result_typeE)
        /*0698*/ 	.word	0x0000000c


	//----- nvinfo : EIATTR_FRAME_SIZE
	.align		4
.L_311:
        /*069c*/ 	.byte	0x04, 0x11
        /*069e*/ 	.short	(.L_313 - .L_312)
	.align		4
.L_312:
        /*06a0*/ 	.word	index@(_ZN50_GLOBAL__N__f31458b2_17_RangeFactories_cu_38772b0829elementwise_kernel_with_indexIiZZZN2at6native15arange_cuda_outERKN3c106ScalarES6_S6_RNS1_6TensorEENKUlvE_clEvENKUlvE2_clEvEUllE_EEvT_T0_PN15function_traitsISD_E11result_typeE)
        /*06a4*/ 	.word	0x00000000


	//----- nvinfo : EIATTR_REGCOUNT
	.align		4
.L_313:
        /*06a8*/ 	.byte	0x04, 0x2f
        /*06aa*/ 	.short	(.L_315 - .L_314)
	.align		4
.L_314:
        /*06ac*/ 	.word	index@(_ZN50_GLOBAL__N__f31458b2_17_RangeFactories_cu_38772b0829elementwise_kernel_with_indexIlZZZN2at6native15arange_cuda_outERKN3c106ScalarES6_S6_RNS1_6TensorEENKUlvE_clEvENKUlvE2_clEvEUllE_EEvT_T0_PN15function_traitsISD_E11result_typeE)
        /*06b0*/ 	.word	0x00000008


	//----- nvinfo : EIATTR_FRAME_SIZE
	.align		4
.L_315:
        /*06b4*/ 	.byte	0x04, 0x11
        /*06b6*/ 	.short	(.L_317 - .L_316)
	.align		4
.L_316:
        /*06b8*/ 	.word	index@(_ZN50_GLOBAL__N__f31458b2_17_RangeFactories_cu_38772b0829elementwise_kernel_with_indexIlZZZN2at6native15arange_cuda_outERKN3c106ScalarES6_S6_RNS1_6TensorEENKUlvE_clEvENKUlvE2_clEvEUllE_EEvT_T0_PN15function_traitsISD_E11result_typeE)
        /*06bc*/ 	.word	0x00000000


	//----- nvinfo : EIATTR_REGCOUNT
	.align		4
.L_317:
        /*06c0*/ 	.byte	0x04, 0x2f
        /*06c2*/ 	.short	(.L_319 - .L_318)
	.align		4
.L_318:
        /*06c4*/ 	.word	index@(_ZN50_GLOBAL__N__f31458b2_17_RangeFactories_cu_38772b0829elementwise_kernel_with_indexIiZZZN2at6native15arange_cuda_outERKN3c106ScalarES6_S6_RNS1_6TensorEENKUlvE_clEvENKUlvE3_clEvEUllE_EEvT_T0_PN15function_traitsISD_E11result_typeE)
        /*06c8*/ 	.word	0x0000000a


	//----- nvinfo : EIATTR_FRAME_SIZE
	.align		4
.L_319:
        /*06cc*/ 	.byte	0x04, 0x11
        /*06ce*/ 	.short	(.L_321 - .L_320)
	.align		4
.L_320:
        /*06d0*/ 	.word	index@(_ZN50_GLOBAL__N__f31458b2_17_RangeFactories_cu_38772b0829elementwise_kernel_with_indexIiZZZN2at6native15arange_cuda_outERKN3c106ScalarES6_S6_RNS1_6TensorEENKUlvE_clEvENKUlvE3_clEvEUllE_EEvT_T0_PN15function_traitsISD_E11result_typeE)
        /*06d4*/ 	.word	0x00000000


	//----- nvinfo : EIATTR_REGCOUNT
	.align		4
.L_321:
        /*06d8*/ 	.byte	0x04, 0x2f
        /*06da*/ 	.short	(.L_323 - .L_322)
	.align		4
.L_322:
        /*06dc*/ 	.word	index@(_ZN50_GLOBAL__N__f31458b2_17_RangeFactories_cu_38772b0829elementwise_kernel_with_indexIlZZZN2at6native15arange_cuda_outERKN3c106ScalarES6_S6_RNS1_6TensorEENKUlvE_clEvENKUlvE3_clEvEUllE_EEvT_T0_PN15function_traitsISD_E11result_typeE)
        /*06e0*/ 	.word	0x00000008


	//----- nvinfo : EIATTR_FRAME_SIZE
	.align		4
.L_323:
        /*06e4*/ 	.byte	0x04, 0x11
        /*06e6*/ 	.short	(.L_325 - .L_324)
	.align		4
.L_324:
        /*06e8*/ 	.word	index@(_ZN50_GLOBAL__N__f31458b2_17_RangeFactories_cu_38772b0829elementwise_kernel_with_indexIlZZZN2at6native15arange_cuda_outERKN3c106ScalarES6_S6_RNS1_6TensorEENKUlvE_clEvENKUlvE3_clEvEUllE_EEvT_T0_PN15function_traitsISD_E11result_typeE)
        /*06ec*/ 	.word	0x00000000


	//----- nvinfo : EIATTR_REGCOUNT
	.align		4
.L_325:
        /*06f0*/ 	.byte	0x04, 0x2f
        /*06f2*/ 	.short	(.L_327 - .L_326)
	.align		4
.L_326:
        /*06f4*/ 	.word	index@(_ZN50_GLOBAL__N__f31458b2_17_RangeFactories_cu_38772b0829elementwise_kernel_with_indexIiZZZN2at6native15arange_cuda_outERKN3c106ScalarES6_S6_RNS1_6TensorEENKUlvE_clEvENKUlvE4_clEvEUllE_EEvT_T0_PN15function_traitsISD_E11result_typeE)
        /*06f8*/ 	.word	0x0000000c


	//----- nvinfo : EIATTR_FRAME_SIZE
	.align		4
.L_327:
        /*06fc*/ 	.byte	0x04, 0x11
        /*06fe*/ 	.short	(.L_329 - .L_328)
	.align		4
.L_328:
        /*0700*/ 	.word	index@(_ZN50_GLOBAL__N__f31458b2_17_RangeFactories_cu_38772b0829elementwise_kernel_with_indexIiZZZN2at6native15arange_cuda_outERKN3c106ScalarES6_S6_RNS1_6TensorEENKUlvE_clEvENKUlvE4_clEvEUllE_EEvT_T0_PN15function_traitsISD_E11result_typeE)
        /*0704*/ 	.word	0x00000000


	//----- nvinfo : EIATTR_REGCOUNT
	.align		4
.L_329:
        /*0708*/ 	.byte	0x04, 0x2f
        /*070a*/ 	.short	(.L_331 - .L_330)
	.align		4
.L_330:
        /*070c*/ 	.word	index@(_ZN50_GLOBAL__N__f31458b2_17_RangeFactories_cu_38772b0829elementwise_kernel_with_indexIlZZZN2at6native15arange_cuda_outERKN3c106ScalarES6_S6_RNS1_6TensorEENKUlvE_clEvENKUlvE4_clEvEUllE_EEvT_T0_PN15function_traitsISD_E11result_typeE)
        /*0710*/ 	.word	0x0000000a


	//----- nvinfo : EIATTR_FRAME_SIZE
	.align		4
.L_331:
        /*0714*/ 	.byte	0x04, 0x11
        /*0716*/ 	.short	(.L_333 - .L_332)
	.align		4
.L_332:
        /*0718*/ 	.word	index@(_ZN50_GLOBAL__N__f31458b2_17_RangeFactories_cu_38772b0829elementwise_kernel_with_indexIlZZZN2at6native15arange_cuda_outERKN3c106ScalarES6_S6_RNS1_6TensorEENKUlvE_clEvENKUlvE4_clEvEUllE_EEvT_T0_PN15function_traitsISD_E11result_typeE)
        /*071c*/ 	.word	0x00000000


	//----- nvinfo : EIATTR_REGCOUNT
	.align		4
.L_333:
        /*0720*/ 	.byte	0x04, 0x2f
        /*0722*/ 	.short	(.L_335 - .L_334)
	.align		4
.L_334:
        /*0724*/ 	.word	index@(_ZN50_GLOBAL__N__f31458b2_17_RangeFactories_cu_38772b0829elementwise_kernel_with_indexIiZZZN2at6native15arange_cuda_outERKN3c106ScalarES6_S6_RNS1_6TensorEENKUlvE_clEvENKUlvE5_clEvEUllE_EEvT_T0_PN15function_traitsISD_E11result_typeE)
        /*0728*/ 	.word	0x0000000c


	//----- nvinfo : EIATTR_FRAME_SIZE
	.align		4
.L_335:
        /*072c*/ 	.byte	0x04, 0x11
        /*072e*/ 	.short	(.L_337 - .L_336)
	.align		4
.L_336:
        /*0730*/ 	.word	index@(_ZN50_GLOBAL__N__f31458b2_17_RangeFactories_cu_38772b0829elementwise_kernel_with_indexIiZZZN2at6native15arange_cuda_outERKN3c106ScalarES6_S6_RNS1_6TensorEENKUlvE_clEvENKUlvE5_clEvEUllE_EEvT_T0_PN15function_traitsISD_E11result_typeE)
        /*0734*/ 	.word	0x00000000


	//----- nvinfo : EIATTR_REGCOUNT
	.align		4
.L_337:
        /*0738*/ 	.byte	0x04, 0x2f
        /*073a*/ 	.short	(.L_339 - .L_338)
	.align		4
.L_338:
        /*073c*/ 	.word	index@(_ZN50_GLOBAL__N__f31458b2_17_RangeFactories_cu_38772b0829elementwise_kernel_with_indexIlZZZN2at6native15arange_cuda_outERKN3c106ScalarES6_S6_RNS1_6TensorEENKUlvE_clEvENKUlvE5_clEvEUllE_EEvT_T0_PN15function_traitsISD_E11result_typeE)
        /*0740*/ 	.word	0x0000000a


	//----- nvinfo : EIATTR_FRAME_SIZE
	.align		4
.L_339:
        /*0744*/ 	.byte	0x04, 0x11
        /*0746*/ 	.short	(.L_341 - .L_340)
	.align		4
.L_340:
        /*0748*/ 	.word	index@(_ZN50_GLOBAL__N__f31458b2_17_RangeFactories_cu_38772b0829elementwise_kernel_with_indexIlZZZN2at6native15arange_cuda_outERKN3c106ScalarES6_S6_RNS1_6TensorEENKUlvE_clEvENKUlvE5_clEvEUllE_EEvT_T0_PN15function_traitsISD_E11result_typeE)
        /*074c*/ 	.word	0x00000000


	//----- nvinfo : EIATTR_REGCOUNT
	.align		4
.L_341:
        /*0750*/ 	.byte	0x04, 0x2f
        /*0752*/ 	.short	(.L_343 - .L_342)
	.align		4
.L_342:
        /*0754*/ 	.word	index@(_ZN50_GLOBAL__N__f31458b2_17_RangeFactories_cu_38772b0829elementwise_kernel_with_indexIiZZZN2at6native15arange_cuda_outERKN3c106ScalarES6_S6_RNS1_6TensorEENKUlvE_clEvENKUlvE6_clEvEUllE_EEvT_T0_PN15function_traitsISD_E11result_typeE)
        /*0758*/ 	.word	0x0000000c


	//----- nvinfo : EIATTR_FRAME_SIZE
	.align		4
.L_343:
        /*075c*/ 	.byte	0x04, 0x11
        /*075e*/ 	.short	(.L_345 - .L_344)
	.align		4
.L_344:
        /*0760*/ 	.word	index@(_ZN50_GLOBAL__N__f31458b2_17_RangeFactories_cu_38772b0829elementwise_kernel_with_indexIiZZZN2at6native15arange_cuda_outERKN3c106ScalarES6_S6_RNS1_6TensorEENKUlvE_clEvENKUlvE6_clEvEUllE_EEvT_T0_PN15function_traitsISD_E11result_typeE)
        /*0764*/ 	.word	0x00000000


	//----- nvinfo : EIATTR_REGCOUNT
	.align		4
.L_345:
        /*0768*/ 	.byte	0x04, 0x2f
        /*076a*/ 	.short	(.L_347 - .L_346)
	.align		4
.L_346:
        /*076c*/ 	.word	index@(_ZN50_GLOBAL__N__f31458b2_17_RangeFactories_cu_38772b0829elementwise_kernel_with_indexIlZZZN2at6native15arange_cuda_outERKN3c106ScalarES6_S6_RNS1_6TensorEENKUlvE_clEvENKUlvE6_clEvEUllE_EEvT_T0_PN15function_traitsISD_E11result_typeE)
        /*0770*/ 	.word	0x00000008


	//----- nvinfo : EIATTR_FRAME_SIZE
	.align		4
.L_347:
        /*0774*/ 	.byte	0x04, 0x11
        /*0776*/ 	.short	(.L_349 - .L_348)
	.align		4
.L_348:
        /*0778*/ 	.word	index@(_ZN50_GLOBAL__N__f31458b2_17_RangeFactories_cu_38772b0829elementwise_kernel_with_indexIlZZZN2at6native15arange_cuda_outERKN3c106ScalarES6_S6_RNS1_6TensorEENKUlvE_clEvENKUlvE6_clEvEUllE_EEvT_T0_PN15function_traitsISD_E11result_typeE)
        /*077c*/ 	.word	0x00000000


	//----- nvinfo : EIATTR_REGCOUNT
	.align		4
.L_349:
        /*0780*/ 	.byte	0x04, 0x2f
        /*0782*/ 	.short	(.L_351 - .L_350)
	.align		4
.L_350:
        /*0784*/ 	.word	index@(_ZN50_GLOBAL__N__f31458b2_17_RangeFactories_cu_38772b0829elementwise_kernel_with_indexIiZZZN2at6native15arange_cuda_outERKN3c106ScalarES6_S6_RNS1_6TensorEENKUlvE_clEvENKUlvE7_clEvEUllE_EEvT_T0_PN15function_traitsISD_E11result_typeE)
        /*0788*/ 	.word	0x0000000c


	//----- nvinfo : EIATTR_FRAME_SIZE
	.align		4
.L_351:
        /*078c*/ 	.byte	0x04, 0x11
        /*078e*/ 	.short	(.L_353 - .L_352)
	.align		4
.L_352:
        /*0790*/ 	.word	index@(_ZN50_GLOBAL__N__f31458b2_17_RangeFactories_cu_38772b0829elementwise_kernel_with_indexIiZZZN2at6native15arange_cuda_outERKN3c106ScalarES6_S6_RNS1_6TensorEENKUlvE_clEvENKUlvE7_clEvEUllE_EEvT_T0_PN15function_traitsISD_E11result_typeE)
        /*0794*/ 	.word	0x00000000


	//----- nvinfo : EIATTR_REGCOUNT
	.align		4
.L_353:
        /*0798*/ 	.byte	0x04, 0x2f
        /*079a*/ 	.short	(.L_355 - .L_354)
	.align		4
.L_354:
        /*079c*/ 	.word	index@(_ZN50_GLOBAL__N__f31458b2_17_RangeFactories_cu_38772b0829elementwise_kernel_with_indexIlZZZN2at6native15arange_cuda_outERKN3c106ScalarES6_S6_RNS1_6TensorEENKUlvE_clEvENKUlvE7_clEvEUllE_EEvT_T0_PN15function_traitsISD_E11result_typeE)
        /*07a0*/ 	.word	0x00000008


	//----- nvinfo : EIATTR_FRAME_SIZE
	.align		4
.L_355:
        /*07a4*/ 	.byte	0x04, 0x11
        /*07a6*/ 	.short	(.L_357 - .L_356)
	.align		4
.L_356:
        /*07a8*/ 	.word	index@(_ZN50_GLOBAL__N__f31458b2_17_RangeFactories_cu_38772b0829elementwise_kernel_with_indexIlZZZN2at6native15arange_cuda_outERKN3c106ScalarES6_S6_RNS1_6TensorEENKUlvE_clEvENKUlvE7_clEvEUllE_EEvT_T0_PN15function_traitsISD_E11result_typeE)
        /*07ac*/ 	.word	0x00000000


	//----- nvinfo : EIATTR_MIN_STACK_SIZE
	.align		4
.L_357:
        /*07b0*/ 	.byte	0x04, 0x12
        /*07b2*/ 	.short	(.L_359 - .L_358)
	.align		4
.L_358:
        /*07b4*/ 	.word	index@(_ZN50_GLOBAL__N__f31458b2_17_RangeFactories_cu_38772b0829elementwise_kernel_with_indexIlZZZN2at6native15arange_cuda_outERKN3c106ScalarES6_S6_RNS1_6TensorEENKUlvE_clEvENKUlvE7_clEvEUllE_EEvT_T0_PN15function_traitsISD_E11result_typeE)
        /*07b8*/ 	.word	0x00000000


	//----- nvinfo : EIATTR_MIN_STACK_SIZE
	.align		4
.L_359:
        /*07bc*/ 	.byte	0x04, 0x12
        /*07be*/ 	.short	(.L_361 - .L_360)
	.align		4
.L_360:
        /*07c0*/ 	.word	index@(_ZN50_GLOBAL__N__f31458b2_17_RangeFactories_cu_38772b0829elementwise_kernel_with_indexIiZZZN2at6native15arange_cuda_outERKN3c106ScalarES6_S6_RNS1_6TensorEENKUlvE_clEvENKUlvE7_clEvEUllE_EEvT_T0_PN15function_traitsISD_E11result_typeE)
        /*07c4*/ 	.word	0x00000000


	//----- nvinfo : EIATTR_MIN_STACK_SIZE
	.align		4
.L_361:
        /*07c8*/ 	.byte	0x04, 0x12
        /*07ca*/ 	.short	(.L_363 - .L_362)
	.align		4
.L_362:
        /*07cc*/ 	.word	index@(_ZN50_GLOBAL__N__f31458b2_17_RangeFactories_cu_38772b0829elementwise_kernel_with_indexIlZZZN2at6native15arange_cuda_outERKN3c106ScalarES6_S6_RNS1_6TensorEENKUlvE_clEvENKUlvE6_clEvEUllE_EEvT_T0_PN15function_traitsISD_E11result_typeE)
        /*07d0*/ 	.word	0x00000000


	//----- nvinfo : EIATTR_MIN_STACK_SIZE
	.align		4
.L_363:
        /*07d4*/ 	.byte	0x04, 0x12
        /*07d6*/ 	.short	(.L_365 - .L_364)
	.align		4
.L_364:
        /*07d8*/ 	.word	index@(_ZN50_GLOBAL__N__f31458b2_17_RangeFactories_cu_38772b0829elementwise_kernel_with_indexIiZZZN2at6native15arange_cuda_outERKN3c106ScalarES6_S6_RNS1_6TensorEENKUlvE_clEvENKUlvE6_clEvEUllE_EEvT_T0_PN15function_traitsISD_E11result_typeE)
        /*07dc*/ 	.word	0x00000000


	//----- nvinfo : EIATTR_MIN_STACK_SIZE
	.align		4
.L_365:
        /*07e0*/ 	.byte	0x04, 0x12
        /*07e2*/ 	.short	(.L_367 - .L_366)
	.align		4
.L_366:
        /*07e4*/ 	.word	index@(_ZN50_GLOBAL__N__f31458b2_17_RangeFactories_cu_38772b0829elementwise_kernel_with_indexIlZZZN2at6native15arange_cuda_outERKN3c106ScalarES6_S6_RNS1_6TensorEENKUlvE_clEvENKUlvE5_clEvEUllE_EEvT_T0_PN15function_traitsISD_E11result_typeE)
        /*07e8*/ 	.word	0x00000000


	//----- nvinfo : EIATTR_MIN_STACK_SIZE
	.align		4
.L_367:
        /*07ec*/ 	.byte	0x04, 0x12
        /*07ee*/ 	.short	(.L_369 - .L_368)
	.align		4
.L_368:
        /*07f0*/ 	.word	index@(_ZN50_GLOBAL__N__f31458b2_17_RangeFactories_cu_38772b0829elementwise_kernel_with_indexIiZZZN2at6native15arange_cuda_outERKN3c106ScalarES6_S6_RNS1_6TensorEENKUlvE_clEvENKUlvE5_clEvEUllE_EEvT_T0_PN15function_traitsISD_E11result_typeE)
        /*07f4*/ 	.word	0x00000000


	//----- nvinfo : EIATTR_MIN_STACK_SIZE
	.align		4
.L_369:
        /*07f8*/ 	.byte	0x04, 0x12
        /*07fa*/ 	.short	(.L_371 - .L_370)
	.align		4
.L_370:
        /*07fc*/ 	.word	index@(_ZN50_GLOBAL__N__f31458b2_17_RangeFactories_cu_38772b0829elementwise_kernel_with_indexIlZZZN2at6native15arange_cuda_outERKN3c106ScalarES6_S6_RNS1_6TensorEENKUlvE_clEvENKUlvE4_clEvEUllE_EEvT_T0_PN15function_traitsISD_E11result_typeE)
        /*0800*/ 	.word	0x00000000


	//----- nvinfo : EIATTR_MIN_STACK_SIZE
	.align		4
.L_371:
        /*0804*/ 	.byte	0x04, 0x12
        /*0806*/ 	.short	(.L_373 - .L_372)
	.align		4
.L_372:
        /*0808*/ 	.word	index@(_ZN50_GLOBAL__N__f31458b2_17_RangeFactories_cu_38772b0829elementwise_kernel_with_indexIiZZZN2at6native15arange_cuda_outERKN3c106ScalarES6_S6_RNS1_6TensorEENKUlvE_clEvENKUlvE4_clEvEUllE_EEvT_T0_PN15function_traitsISD_E11result_typeE)
        /*080c*/ 	.word	0x00000000


	//----- nvinfo : EIATTR_MIN_STACK_SIZE
	.align		4
.L_373:
        /*0810*/ 	.byte	0x04, 0x12
        /*0812*/ 	.short	(.L_375 - .L_374)
	.align		4
.L_374:
        /*0814*/ 	.word	index@(_ZN50_GLOBAL__N__f31458b2_17_RangeFactories_cu_38772b0829elementwise_kernel_with_indexIlZZZN2at6native15arange_cuda_outERKN3c106ScalarES6_S6_RNS1_6TensorEENKUlvE_clEvENKUlvE3_clEvEUllE_EEvT_T0_PN15function_traitsISD_E11result_typeE)
        /*0818*/ 	.word	0x00000000


	//----- nvinfo : EIATTR_MIN_STACK_SIZE
	.align		4
.L_375:
        /*081c*/ 	.byte	0x04, 0x12
        /*081e*/ 	.short	(.L_377 - .L_376)
	.align		4
.L_376:
        /*0820*/ 	.word	index@(_ZN50_GLOBAL__N__f31458b2_17_RangeFactories_cu_38772b0829elementwise_kernel_with_indexIiZZZN2at6native15arange_cuda_outERKN3c106ScalarES6_S6_RNS1_6TensorEENKUlvE_clEvENKUlvE3_clEvEUllE_EEvT_T0_PN15function_traitsISD_E11result_typeE)
        /*0824*/ 	.word	0x00000000


	//----- nvinfo : EIATTR_MIN_STACK_SIZE
	.align		4
.L_377:
        /*0828*/ 	.byte	0x04, 0x12
        /*082a*/ 	.short	(.L_379 - .L_378)
	.align		4
.L_378:
        /*082c*/ 	.word	index@(_ZN50_GLOBAL__N__f31458b2_17_RangeFactories_cu_38772b0829elementwise_kernel_with_indexIlZZZN2at6native15arange_cuda_outERKN3c106ScalarES6_S6_RNS1_6TensorEENKUlvE_clEvENKUlvE2_clEvEUllE_EEvT_T0_PN15function_traitsISD_E11result_typeE)
        /*0830*/ 	.word	0x00000000


	//----- nvinfo : EIATTR_MIN_STACK_SIZE
	.align		4
.L_379:
        /*0834*/ 	.byte	0x04, 0x12
        /*0836*/ 	.short	(.L_381 - .L_380)
	.align		4
.L_380:
        /*0838*/ 	.word	index@(_ZN50_GLOBAL__N__f31458b2_17_RangeFactories_cu_38772b0829elementwise_kernel_with_indexIiZZZN2at6native15arange_cuda_outERKN3c106ScalarES6_S6_RNS1_6TensorEENKUlvE_clEvENKUlvE2_clEvEUllE_EEvT_T0_PN15function_traitsISD_E11result_typeE)
        /*083c*/ 	.word	0x00000000


	//----- nvinfo : EIATTR_MIN_STACK_SIZE
	.align		4
.L_381:
        /*0840*/ 	.byte	0x04, 0x12
        /*0842*/ 	.short	(.L_383 - .L_382)
	.align		4
.L_382:
        /*0844*/ 	.word	index@(_ZN50_GLOBAL__N__f31458b2_17_RangeFactories_cu_38772b0829elementwise_kernel_with_indexIlZZZN2at6native15arange_cuda_outERKN3c106ScalarES6_S6_RNS1_6TensorEENKUlvE_clEvENKUlvE1_clEvEUllE_EEvT_T0_PN15function_traitsISD_E11result_typeE)
        /*0848*/ 	.word	0x00000000


	//----- nvinfo : EIATTR_MIN_STACK_SIZE
	.align		4
.L_383:
        /*084c*/ 	.byte	0x04, 0x12
        /*084e*/ 	.short	(.L_385 - .L_384)
	.align		4
.L_384:
        /*0850*/ 	.word	index@(_ZN50_GLOBAL__N__f31458b2_17_RangeFactories_cu_38772b0829elementwise_kernel_with_indexIiZZZN2at6native15arange_cuda_outERKN3c106ScalarES6_S6_RNS1_6TensorEENKUlvE_clEvENKUlvE1_clEvEUllE_EEvT_T0_PN15function_traitsISD_E11result_typeE)
        /*0854*/ 	.word	0x00000000


	//----- nvinfo : EIATTR_MIN_STACK_SIZE
	.align		4
.L_385:
        /*0858*/ 	.byte	0x04, 0x12
        /*085a*/ 	.short	(.L_387 - .L_386)
	.align		4
.L_386:
        /*085c*/ 	.word	index@(_ZN50_GLOBAL__N__f31458b2_17_RangeFactories_cu_38772b0829elementwise_kernel_with_indexIlZZZN2at6native15arange_cuda_outERKN3c106ScalarES6_S6_RNS1_6TensorEENKUlvE_clEvENKUlvE0_clEvEUllE_EEvT_T0_PN15function_traitsISD_E11result_typeE)
        /*0860*/ 	.word	0x00000000


	//----- nvinfo : EIATTR_MIN_STACK_SIZE
	.align		4
.L_387:
        /*0864*/ 	.byte	0x04, 0x12
        /*0866*/ 	.short	(.L_389 - .L_388)
	.align		4
.L_388:
        /*0868*/ 	.word	index@(_ZN50_GLOBAL__N__f31458b2_17_RangeFactories_cu_38772b0829elementwise_kernel_with_indexIiZZZN2at6native15arange_cuda_outERKN3c106ScalarES6_S6_RNS1_6TensorEENKUlvE_clEvENKUlvE0_clEvEUllE_EEvT_T0_PN15function_traitsISD_E11result_typeE)
        /*086c*/ 	.word	0x00000000


	//----- nvinfo : EIATTR_MIN_STACK_SIZE
	.align		4
.L_389:
        /*0870*/ 	.byte	0x04, 0x12
        /*0872*/ 	.short	(.L_391 - .L_390)
	.align		4
.L_390:
        /*0874*/ 	.word	index@(_ZN50_GLOBAL__N__f31458b2_17_RangeFactories_cu_38772b0829elementwise_kernel_with_indexIlZZZN2at6native15arange_cuda_outERKN3c106ScalarES6_S6_RNS1_6TensorEENKUlvE_clEvENKUlvE_clEvEUllE_EEvT_T0_PN15function_traitsISD_E11result_typeE)
        /*0878*/ 	.word	0x00000000


	//----- nvinfo : EIATTR_MIN_STACK_SIZE
	.align		4
.L_391:
        /*087c*/ 	.byte	0x04, 0x12
        /*087e*/ 	.short	(.L_393 - .L_392)
	.align		4
.L_392:
        /*0880*/ 	.word	index@(_ZN50_GLOBAL__N__f31458b2_17_RangeFactories_cu_38772b0829elementwise_kernel_with_indexIiZZZN2at6native15arange_cuda_outERKN3c106ScalarES6_S6_RNS1_6TensorEENKUlvE_clEvENKUlvE_clEvEUllE_EEvT_T0_PN15function_traitsISD_E11result_typeE)
        /*0884*/ 	.word	0x00000000


	//----- nvinfo : EIATTR_MIN_STACK_SIZE
	.align		4
.L_393:
        /*0888*/ 	.byte	0x04, 0x12
        /*088a*/ 	.short	(.L_395 - .L_394)
	.align		4
.L_394:
        /*088c*/ 	.word	index@(_ZN50_GLOBAL__N__f31458b2_17_RangeFactories_cu_38772b0829elementwise_kernel_with_indexIlZZZN2at6native14range_cuda_outERKN3c106ScalarES6_S6_RNS1_6TensorEENKUlvE_clEvENKUlvE6_clEvEUllE_EEvT_T0_PN15function_traitsISD_E11result_typeE)
        /*0890*/ 	.word	0x00000000


	//----- nvinfo : EIATTR_MIN_STACK_SIZE
	.align		4
.L_395:
        /*0894*/ 	.byte	0x04, 0x12
        /*0896*/ 	.short	(.L_397 - .L_396)
	.align		4
.L_396:
        /*0898*/ 	.word	index@(_ZN50_GLOBAL__N__f31458b2_17_RangeFactories_cu_38772b0829elementwise_kernel_with_indexIiZZZN2at6native14range_cuda_outERKN3c106ScalarES6_S6_RNS1_6TensorEENKUlvE_clEvENKUlvE6_clEvEUllE_EEvT_T0_PN15function_traitsISD_E11result_typeE)
        /*089c*/ 	.word	0x00000000


	//----- nvinfo : EIATTR_MIN_STACK_SIZE
	.align		4
.L_397:
        /*08a0*/ 	.byte	0x04, 0x12
        /*08a2*/ 	.short	(.L_399 - .L_398)
	.align		4
.L_398:
        /*08a4*/ 	.word	index@(_ZN50_GLOBAL__N__f31458b2_17_RangeFactories_cu_38772b0829elementwise_kernel_with_indexIlZZZN2at6native14range_cuda_outERKN3c106ScalarES6_S6_RNS1_6TensorEENKUlvE_clEvENKUlvE5_clEvEUllE_EEvT_T0_PN15function_traitsISD_E11result_typeE)
        /*08a8*/ 	.word	0x00000000


	//----- nvinfo : EIATTR_MIN_STACK_SIZE
	.align		4
.L_399:
        /*08ac*/ 	.byte	0x04, 0x12
        /*08ae*/ 	.short	(.L_401 - .L_400)
	.align		4
.L_400:
        /*08b0*/ 	.word	index@(_ZN50_GLOBAL__N__f31458b2_17_RangeFactories_cu_38772b0829elementwise_kernel_with_indexIiZZZN2at6native14range_cuda_outERKN3c106ScalarES6_S6_RNS1_6TensorEENKUlvE_clEvENKUlvE5_clEvEUllE_EEvT_T0_PN15function_traitsISD_E11result_typeE)
        /*08b4*/ 	.word	0x00000000


	//----- nvinfo : EIATTR_MIN_STACK_SIZE
	.align		4
.L_401:
        /*08b8*/ 	.byte	0x04, 0x12
        /*08ba*/ 	.short	(.L_403 - .L_402)
	.align		4
.L_402:
        /*08bc*/ 	.word	index@(_ZN50_GLOBAL__N__f31458b2_17_RangeFactories_cu_38772b0829elementwise_kernel_with_indexIlZZZN2at6native14range_cuda_outERKN3c106ScalarES6_S6_RNS1_6TensorEENKUlvE_clEvENKUlvE4_clEvEUllE_EEvT_T0_PN15function_traitsISD_E11result_typeE)
        /*08c0*/ 	.word	0x00000000


	//----- nvinfo : EIATTR_MIN_STACK_SIZE
	.align		4
.L_403:
        /*08c4*/ 	.byte	0x04, 0x12
        /*08c6*/ 	.short	(.L_405 - .L_404)
	.align		4
.L_404:
        /*08c8*/ 	.word	index@(_ZN50_GLOBAL__N__f31458b2_17_RangeFactories_cu_38772b0829elementwise_kernel_with_indexIiZZZN2at6native14range_cuda_outERKN3c106ScalarES6_S6_RNS1_6TensorEENKUlvE_clEvENKUlvE4_clEvEUllE_EEvT_T0_PN15function_traitsISD_E11result_typeE)
        /*08cc*/ 	.word	0x00000000


	//----- nvinfo : EIATTR_MIN_STACK_SIZE
	.align		4
.L_405:
        /*08d0*/ 	.byte	0x04, 0x12
        /*08d2*/ 	.short	(.L_407 - .L_406)
	.align		4
.L_406:
        /*08d4*/ 	.word	index@(_ZN50_GLOBAL__N__f31458b2_17_RangeFactories_cu_38772b0829elementwise_kernel_with_indexIlZZZN2at6native14range_cuda_outERKN3c106ScalarES6_S6_RNS1_6TensorEENKUlvE_clEvENKUlvE3_clEvEUllE_EEvT_T0_PN15function_traitsISD_E11result_typeE)
        /*08d8*/ 	.word	0x00000000


	//----- nvinfo : EIATTR_MIN_STACK_SIZE
	.align		4
.L_407:
        /*08dc*/ 	.byte	0x04, 0x12
        /*08de*/ 	.short	(.L_409 - .L_408)
	.align		4
.L_408:
        /*08e0*/ 	.word	index@(_ZN50_GLOBAL__N__f31458b2_17_RangeFactories_cu_38772b0829elementwise_kernel_with_indexIiZZZN2at6native14range_cuda_outERKN3c106ScalarES6_S6_RNS1_6TensorEENKUlvE_clEvENKUlvE3_clEvEUllE_EEvT_T0_PN15function_traitsISD_E11result_typeE)
        /*08e4*/ 	.word	0x00000000


	//----- nvinfo : EIATTR_MIN_STACK_SIZE
	.align		4
.L_409:
        /*08e8*/ 	.byte	0x04, 0x12
        /*08ea*/ 	.short	(.L_411 - .L_410)
	.align		4
.L_410:
        /*08ec*/ 	.word	index@(_ZN50_GLOBAL__N__f31458b2_17_RangeFactories_cu_38772b0829elementwise_kernel_with_indexIlZZZN2at6native14range_cuda_outERKN3c106ScalarES6_S6_RNS1_6TensorEENKUlvE_clEvENKUlvE2_clEvEUllE_EEvT_T0_PN15function_traitsISD_E11result_typeE)
        /*08f0*/ 	.word	0x00000000


	//----- nvinfo : EIATTR_MIN_STACK_SIZE
	.align		4
.L_411:
        /*08f4*/ 	.byte	0x04, 0x12
        /*08f6*/ 	.short	(.L_413 - .L_412)
	.align		4
.L_412:
        /*08f8*/ 	.word	index@(_ZN50_GLOBAL__N__f31458b2_17_RangeFactories_cu_38772b0829elementwise_kernel_with_indexIiZZZN2at6native14range_cuda_outERKN3c106ScalarES6_S6_RNS1_6TensorEENKUlvE_clEvENKUlvE2_clEvEUllE_EEvT_T0_PN15function_traitsISD_E11result_typeE)
        /*08fc*/ 	.word	0x00000000


	//----- nvinfo : EIATTR_MIN_STACK_SIZE
	.align		4
.L_413:
        /*0900*/ 	.byte	0x04, 0x12
        /*0902*/ 	.short	(.L_415 - .L_414)
	.align		4
.L_414:
        /*0904*/ 	.word	index@(_ZN50_GLOBAL__N__f31458b2_17_RangeFactories_cu_38772b0829elementwise_kernel_with_indexIlZZZN2at6native14range_cuda_outERKN3c106ScalarES6_S6_RNS1_6TensorEENKUlvE_clEvENKUlvE1_clEvEUllE_EEvT_T0_PN15function_traitsISD_E11result_typeE)
        /*0908*/ 	.word	0x00000000


	//----- nvinfo : EIATTR_MIN_STACK_SIZE
	.align		4
.L_415:
        /*090c*/ 	.byte	0x04, 0x12
        /*090e*/ 	.short	(.L_417 - .L_416)
	.align		4
.L_416:
        /*0910*/ 	.word	index@(_ZN50_GLOBAL__N__f31458b2_17_RangeFactories_cu_38772b0829elementwise_kernel_with_indexIiZZZN2at6native14range_cuda_outERKN3c106ScalarES6_S6_RNS1_6TensorEENKUlvE_clEvENKUlvE1_clEvEUllE_EEvT_T0_PN15function_traitsISD_E11result_typeE)
        /*0914*/ 	.word	0x00000000


	//----- nvinfo : EIATTR_MIN_STACK_SIZE
	.align		4
.L_417:
        /*0918*/ 	.byte	0x04, 0x12
        /*091a*/ 	.short	(.L_419 - .L_418)
	.align		4
.L_418:
        /*091c*/ 	.word	index@(_ZN50_GLOBAL__N__f31458b2_17_RangeFactories_cu_38772b0829elementwise_kernel_with_indexIlZZZN2at6native14range_cuda_outERKN3c106ScalarES6_S6_RNS1_6TensorEENKUlvE_clEvENKUlvE0_clEvEUllE_EEvT_T0_PN15function_traitsISD_E11result_typeE)
        /*0920*/ 	.word	0x00000000


	//----- nvinfo : EIATTR_MIN_STACK_SIZE
	.align		4
.L_419:
        /*0924*/ 	.byte	0x04, 0x12
        /*0926*/ 	.short	(.L_421 - .L_420)
	.align		4
.L_420:
        /*0928*/ 	.word	index@(_ZN50_GLOBAL__N__f31458b2_17_RangeFactories_cu_38772b0829elementwise_kernel_with_indexIiZZZN2at6native14range_cuda_outERKN3c106ScalarES6_S6_RNS1_6TensorEENKUlvE_clEvENKUlvE0_clEvEUllE_EEvT_T0_PN15function_traitsISD_E11result_typeE)
        /*092c*/ 	.word	0x00000000


	//----- nvinfo : EIATTR_MIN_STACK_SIZE
	.align		4
.L_421:
        /*0930*/ 	.byte	0x04, 0x12
        /*0932*/ 	.short	(.L_423 - .L_422)
	.align		4
.L_422:
        /*0934*/ 	.word	index@(_ZN50_GLOBAL__N__f31458b2_17_RangeFactories_cu_38772b0829elementwise_kernel_with_indexIlZZZN2at6native14range_cuda_outERKN3c106ScalarES6_S6_RNS1_6TensorEENKUlvE_clEvENKUlvE_clEvEUllE_EEvT_T0_PN15function_traitsISD_E11result_typeE)
        /*0938*/ 	.word	0x00000000


	//----- nvinfo : EIATTR_MIN_STACK_SIZE
	.align		4
.L_423:
        /*093c*/ 	.byte	0x04, 0x12
        /*093e*/ 	.short	(.L_425 - .L_424)
	.align		4
.L_424:
        /*0940*/ 	.word	index@(_ZN50_GLOBAL__N__f31458b2_17_RangeFactories_cu_38772b0829elementwise_kernel_with_indexIiZZZN2at6native14range_cuda_outERKN3c106ScalarES6_S6_RNS1_6TensorEENKUlvE_clEvENKUlvE_clEvEUllE_EEvT_T0_PN15function_traitsISD_E11result_typeE)
        /*0944*/ 	.word	0x00000000


	//----- nvinfo : EIATTR_MIN_STACK_SIZE
	.align		4
.L_425:
        /*0948*/ 	.byte	0x04, 0x12
        /*094a*/ 	.short	(.L_427 - .L_426)
	.align		4
.L_426:
        /*094c*/ 	.word	index@(_ZN50_GLOBAL__N__f31458b2_17_RangeFactories_cu_38772b0829elementwise_kernel_with_indexIlZZZN2at6native17logspace_cuda_outERKN3c106ScalarES6_ldRNS1_6TensorEENKUlvE0_clEvENKUlvE4_clEvEUllE_EEvT_T0_PN15function_traitsISD_E11result_typeE)
        /*0950*/ 	.word	0x00000000


	//----- nvinfo : EIATTR_MIN_STACK_SIZE
	.align		4
.L_427:
        /*0954*/ 	.byte	0x04, 0x12
        /*0956*/ 	.short	(.L_429 - .L_428)
	.align		4
.L_428:
        /*0958*/ 	.word	index@(_ZN50_GLOBAL__N__f31458b2_17_RangeFactories_cu_38772b0829elementwise_kernel_with_indexIiZZZN2at6native17logspace_cuda_outERKN3c106ScalarES6_ldRNS1_6TensorEENKUlvE0_clEvENKUlvE4_clEvEUllE_EEvT_T0_PN15function_traitsISD_E11result_typeE)
        /*095c*/ 	.word	0x00000000


	//----- nvinfo : EIATTR_MIN_STACK_SIZE
	.align		4
.L_429:
        /*0960*/ 	.byte	0x04, 0x12
        /*0962*/ 	.short	(.L_431 - .L_430)
	.align		4
.L_430:
        /*0964*/ 	.word	index@(_ZN50_GLOBAL__N__f31458b2_17_RangeFactories_cu_38772b0829elementwise_kernel_with_indexIlZZZN2at6native17logspace_cuda_outERKN3c106ScalarES6_ldRNS1_6TensorEENKUlvE0_clEvENKUlvE3_clEvEUllE_EEvT_T0_PN15function_traitsISD_E11result_typeE)
        /*0968*/ 	.word	0x00000000


	//----- nvinfo : EIATTR_MIN_STACK_SIZE
	.align		4
.L_431:
        /*096c*/ 	.byte	0x04, 0x12
        /*096e*/ 	.short	(.L_433 - .L_432)
	.align		4
.L_432:
        /*0970*/ 	.word	index@(_ZN50_GLOBAL__N__f31458b2_17_RangeFactories_cu_38772b0829elementwise_kernel_with_indexIiZZZN2at6native17logspace_cuda_outERKN3c106ScalarES6_ldRNS1_6TensorEENKUlvE0_clEvENKUlvE3_clEvEUllE_EEvT_T0_PN15function_traitsISD_E11result_typeE)
        /*0974*/ 	.word	0x00000000


	//----- nvinfo : EIATTR_MIN_STACK_SIZE
	.align		4
.L_433:
        /*0978*/ 	.byte	0x04, 0x12
        /*097a*/ 	.short	(.L_435 - .L_434)
	.align		4
.L_434:
        /*097c*/ 	.word	index@(_ZN50_GLOBAL__N__f31458b2_17_RangeFactories_cu_38772b0829elementwise_kernel_with_indexIlZZZN2at6native17logspace_cuda_outERKN3c106ScalarES6_ldRNS1_6TensorEENKUlvE0_clEvENKUlvE2_clEvEUllE_EEvT_T0_PN15function_traitsISD_E11result_typeE)
        /*0980*/ 	.word	0x00000000


	//----- nvinfo : EIATTR_MIN_STACK_SIZE
	.align		4
.L_435:
        /*0984*/ 	.byte	0x04, 0x12
        /*0986*/ 	.short	(.L_437 - .L_436)
	.align		4
.L_436:
        /*0988*/ 	.word	index@(_ZN50_GLOBAL__N__f31458b2_17_RangeFactories_cu_38772b0829elementwise_kernel_with_indexIiZZZN2at6native17logspace_cuda_outERKN3c106ScalarES6_ldRNS1_6TensorEENKUlvE0_clEvENKUlvE2_clEvEUllE_EEvT_T0_PN15function_traitsISD_E11result_typeE)
        /*098c*/ 	.word	0x00000000


	//----- nvinfo : EIATTR_MIN_STACK_SIZE
	.align		4
.L_437:
        /*0990*/ 	.byte	0x04, 0x12
        /*0992*/ 	.short	(.L_439 - .L_438)
	.align		4
.L_438:
        /*0994*/ 	.word	index@(_ZN50_GLOBAL__N__f31458b2_17_RangeFactories_cu_38772b0829elementwise_kernel_with_indexIlZZZN2at6native17logspace_cuda_outERKN3c106ScalarES6_ldRNS1_6TensorEENKUlvE0_clEvENKUlvE1_clEvEUllE_EEvT_T0_PN15function_traitsISD_E11result_typeE)
        /*0998*/ 	.word	0x00000028


	//----- nvinfo : EIATTR_MIN_STACK_SIZE
	.align		4
.L_439:
        /*099c*/ 	.byte	0x04, 0x12
        /*099e*/ 	.short	(.L_441 - .L_440)
	.align		4
.L_440:
        /*09a0*/ 	.word	index@(_ZN50_GLOBAL__N__f31458b2_17_RangeFactories_cu_38772b0829elementwise_kernel_with_indexIiZZZN2at6native17logspace_cuda_outERKN3c106ScalarES6_ldRNS1_6TensorEENKUlvE0_clEvENKUlvE1_clEvEUllE_EEvT_T0_PN15function_traitsISD_E11result_typeE)
        /*09a4*/ 	.word	0x00000028


	//----- nvinfo : EIATTR_MIN_STACK_SIZE
	.align		4
.L_441:
        /*09a8*/ 	.byte	0x04, 0x12
        /*09aa*/ 	.short	(.L_443 - .L_442)
	.align		4
.L_442:
        /*09ac*/ 	.word	index@(_ZN50_GLOBAL__N__f31458b2_17_RangeFactories_cu_38772b0829elementwise_kernel_with_indexIlZZZN2at6native17logspace_cuda_outERKN3c106ScalarES6_ldRNS1_6TensorEENKUlvE0_clEvENKUlvE0_clEvEUllE_EEvT_T0_PN15function_traitsISD_E11result_typeE)
        /*09b0*/ 	.word	0x00000000


	//----- nvinfo : EIATTR_MIN_STACK_SIZE
	.align		4
.L_443:
        /*09b4*/ 	.byte	0x04, 0x12
        /*09b6*/ 	.short	(.L_445 - .L_444)
	.align		4
.L_444:
        /*09b8*/ 	.word	index@(_ZN50_GLOBAL__N__f31458b2_17_RangeFactories_cu_38772b0829elementwise_kernel_with_indexIiZZZN2at6native17logspace_cuda_outERKN3c106ScalarES6_ldRNS1_6TensorEENKUlvE0_clEvENKUlvE0_clEvEUllE_EEvT_T0_PN15function_traitsISD_E11result_typeE)
        /*09bc*/ 	.word	0x00000000


	//----- nvinfo : EIATTR_MIN_STACK_SIZE
	.align		4
.L_445:
        /*09c0*/ 	.byte	0x04, 0x12
        /*09c2*/ 	.short	(.L_447 - .L_446)
	.align		4
.L_446:
        /*09c4*/ 	.word	index@(_ZN50_GLOBAL__N__f31458b2_17_RangeFactories_cu_38772b0829elementwise_kernel_with_indexIlZZZN2at6native17logspace_cuda_outERKN3c106ScalarES6_ldRNS1_6TensorEENKUlvE0_clEvENKUlvE_clEvEUllE_EEvT_T0_PN15function_traitsISD_E11result_typeE)
        /*09c8*/ 	.word	0x00000000


	//----- nvinfo : EIATTR_MIN_STACK_SIZE
	.align		4
.L_447:
        /*09cc*/ 	.byte	0x04, 0x12
        /*09ce*/ 	.short	(.L_449 - .L_448)
	.align		4
.L_448:
        /*09d0*/ 	.word	index@(_ZN50_GLOBAL__N__f31458b2_17_RangeFactories_cu_38772b0829elementwise_kernel_with_indexIiZZZN2at6native17logspace_cuda_outERKN3c106ScalarES6_ldRNS1_6TensorEENKUlvE0_clEvENKUlvE_clEvEUllE_EEvT_T0_PN15function_traitsISD_E11result_typeE)
        /*09d4*/ 	.word	0x00000000


	//----- nvinfo : EIATTR_MIN_STACK_SIZE
	.align		4
.L_449:
        /*09d8*/ 	.byte	0x04, 0x12
        /*09da*/ 	.short	(.L_451 - .L_450)
	.align		4
.L_450:
        /*09dc*/ 	.word	index@(_ZN50_GLOBAL__N__f31458b2_17_RangeFactories_cu_38772b0829elementwise_kernel_with_indexIlZZZN2at6native17logspace_cuda_outERKN3c106ScalarES6_ldRNS1_6TensorEENKUlvE_clEvENKUlvE3_clEvEUllE_EEvT_T0_PN15function_traitsISD_E11result_typeE)
        /*09e0*/ 	.word	0x00000000


	//----- nvinfo : EIATTR_MIN_STACK_SIZE
	.align		4
.L_451:
        /*09e4*/ 	.byte	0x04, 0x12
        /*09e6*/ 	.short	(.L_453 - .L_452)
	.align		4
.L_452:
        /*09e8*/ 	.word	index@(_ZN50_GLOBAL__N__f31458b2_17_RangeFactories_cu_38772b0829elementwise_kernel_with_indexIiZZZN2at6native17logspace_cuda_outERKN3c106ScalarES6_ldRNS1_6TensorEENKUlvE_clEvENKUlvE3_clEvEUllE_EEvT_T0_PN15function_traitsISD_E11result_typeE)
        /*09ec*/ 	.word	0x00000000


	//----- nvinfo : EIATTR_MIN_STACK_SIZE
	.align		4
.L_453:
        /*09f0*/ 	.byte	0x04, 0x12
        /*09f2*/ 	.short	(.L_455 - .L_454)
	.align		4
.L_454:
        /*09f4*/ 	.word	index@(_ZN50_GLOBAL__N__f31458b2_17_RangeFactories_cu_38772b0829elementwise_kernel_with_indexIlZZZN2at6native17logspace_cuda_outERKN3c106ScalarES6_ldRNS1_6TensorEENKUlvE_clEvENKUlvE2_clEvEUllE_EEvT_T0_PN15function_traitsISD_E11result_typeE)
        /*09f8*/ 	.word	0x00000000


	//----- nvinfo : EIATTR_MIN_STACK_SIZE
	.align		4
.L_455:
        /*09fc*/ 	.byte	0x04, 0x12
        /*09fe*/ 	.short	(.L_457 - .L_456)
	.align		4
.L_456:
        /*0a00*/ 	.word	index@(_ZN50_GLOBAL__N__f31458b2_17_RangeFactories_cu_38772b0829elementwise_kernel_with_indexIiZZZN2at6native17logspace_cuda_outERKN3c106ScalarES6_ldRNS1_6TensorEENKUlvE_clEvENKUlvE2_clEvEUllE_EEvT_T0_PN15function_traitsISD_E11result_typeE)
        /*0a04*/ 	.word	0x00000000


	//----- nvinfo : EIATTR_MIN_STACK_SIZE
	.align		4
.L_457:
        /*0a08*/ 	.byte	0x04, 0x12
        /*0a0a*/ 	.short	(.L_459 - .L_458)
	.align		4
.L_458:
        /*0a0c*/ 	.word	index@(_ZN50_GLOBAL__N__f31458b2_17_RangeFactories_cu_38772b0829elementwise_kernel_with_indexIlZZZN2at6native17logspace_cuda_outERKN3c106ScalarES6_ldRNS1_6TensorEENKUlvE_clEvENKUlvE1_clEvEUllE_EEvT_T0_PN15function_traitsISD_E11result_typeE)
        /*0a10*/ 	.word	0x00000000


	//----- nvinfo : EIATTR_MIN_STACK_SIZE
	.align		4
.L_459:
        /*0a14*/ 	.byte	0x04, 0x12
        /*0a16*/ 	.short	(.L_461 - .L_460)
	.align		4
.L_460:
        /*0a18*/ 	.word	index@(_ZN50_GLOBAL__N__f31458b2_17_RangeFactories_cu_38772b0829elementwise_kernel_with_indexIiZZZN2at6native17logspace_cuda_outERKN3c106ScalarES6_ldRNS1_6TensorEENKUlvE_clEvENKUlvE1_clEvEUllE_EEvT_T0_PN15function_traitsISD_E11result_typeE)
        /*0a1c*/ 	.word	0x00000000


	//----- nvinfo : EIATTR_MIN_STACK_SIZE
	.align		4
.L_461:
        /*0a20*/ 	.byte	0x04, 0x12
        /*0a22*/ 	.short	(.L_463 - .L_462)
	.align		4
.L_462:
        /*0a24*/ 	.word	index@(_ZN50_GLOBAL__N__f31458b2_17_RangeFactories_cu_38772b0829elementwise_kernel_with_indexIlZZZN2at6native17logspace_cuda_outERKN3c106ScalarES6_ldRNS1_6TensorEENKUlvE_clEvENKUlvE0_clEvEUllE_EEvT_T0_PN15function_traitsISD_E11result_typeE)
        /*0a28*/ 	.word	0x00000000


	//----- nvinfo : EIATTR_MIN_STACK_SIZE
	.align		4
.L_463:
        /*0a2c*/ 	.byte	0x04, 0x12
        /*0a2e*/ 	.short	(.L_465 - .L_464)
	.align		4
.L_464:
        /*0a30*/ 	.word	index@(_ZN50_GLOBAL__N__f31458b2_17_RangeFactories_cu_38772b0829elementwise_kernel_with_indexIiZZZN2at6native17logspace_cuda_outERKN3c106ScalarES6_ldRNS1_6TensorEENKUlvE_clEvENKUlvE0_clEvEUllE_EEvT_T0_PN15function_traitsISD_E11result_typeE)
        /*0a34*/ 	.word	0x00000000


	//----- nvinfo : EIATTR_MIN_STACK_SIZE
	.align		4
.L_465:
        /*0a38*/ 	.byte	0x04, 0x12
        /*0a3a*/ 	.short	(.L_467 - .L_466)
	.align		4
.L_466:
        /*0a3c*/ 	.word	index@(_ZN50_GLOBAL__N__f31458b2_17_RangeFactories_cu_38772b0829elementwise_kernel_with_indexIlZZZN2at6native17logspace_cuda_outERKN3c106ScalarES6_ldRNS1_6TensorEENKUlvE_clEvENKUlvE_clEvEUllE_EEvT_T0_PN15function_traitsISD_E11result_typeE)
        /*0a40*/ 	.word	0x00000000


	//----- nvinfo : EIATTR_MIN_STACK_SIZE
	.align		4
.L_467:
        /*0a44*/ 	.byte	0x04, 0x12
        /*0a46*/ 	.short	(.L_469 - .L_468)
	.align		4
.L_468:
        /*0a48*/ 	.word	index@(_ZN50_GLOBAL__N__f31458b2_17_RangeFactories_cu_38772b0829elementwise_kernel_with_indexIiZZZN2at6native17logspace_cuda_outERKN3c106ScalarES6_ldRNS1_6TensorEENKUlvE_clEvENKUlvE_clEvEUllE_EEvT_T0_PN15function_traitsISD_E11result_typeE)
        /*0a4c*/ 	.word	0x00000000


	//----- nvinfo : EIATTR_MIN_STACK_SIZE
	.align		4
.L_469:
        /*0a50*/ 	.byte	0x04, 0x12
        /*0a52*/ 	.short	(.L_471 - .L_470)
	.align		4
.L_470:
        /*0a54*/ 	.word	index@(_ZN50_GLOBAL__N__f31458b2_17_RangeFactories_cu_38772b0829elementwise_kernel_with_indexIlZZZN2at6native17linspace_cuda_outERKN3c106ScalarES6_lRNS1_6TensorEENKUlvE0_clEvENKUlvE4_clEvEUllE_EEvT_T0_PN15function_traitsISD_E11result_typeE)
        /*0a58*/ 	.word	0x00000000


	//----- nvinfo : EIATTR_MIN_STACK_SIZE
	.align		4
.L_471:
        /*0a5c*/ 	.byte	0x04, 0x12
        /*0a5e*/ 	.short	(.L_473 - .L_472)
	.align		4
.L_472:
        /*0a60*/ 	.word	index@(_ZN50_GLOBAL__N__f31458b2_17_RangeFactories_cu_38772b0829elementwise_kernel_with_indexIiZZZN2at6native17linspace_cuda_outERKN3c106ScalarES6_lRNS1_6TensorEENKUlvE0_clEvENKUlvE4_clEvEUllE_EEvT_T0_PN15function_traitsISD_E11result_typeE)
        /*0a64*/ 	.word	0x00000000


	//----- nvinfo : EIATTR_MIN_STACK_SIZE
	.align		4
.L_473:
        /*0a68*/ 	.byte	0x04, 0x12
        /*0a6a*/ 	.short	(.L_475 - .L_474)
	.align		4
.L_474:
        /*0a6c*/ 	.word	index@(_ZN50_GLOBAL__N__f31458b2_17_RangeFactories_cu_38772b0829elementwise_kernel_with_indexIlZZZN2at6native17linspace_cuda_outERKN3c106ScalarES6_lRNS1_6TensorEENKUlvE0_clEvENKUlvE3_clEvEUllE_EEvT_T0_PN15function_traitsISD_E11result_typeE)
        /*0a70*/ 	.word	0x00000000


	//----- nvinfo : EIATTR_MIN_STACK_SIZE
	.align		4
.L_475:
        /*0a74*/ 	.byte	0x04, 0x12
        /*0a76*/ 	.short	(.L_477 - .L_476)
	.align		4
.L_476:
        /*0a78*/ 	.word	index@(_ZN50_GLOBAL__N__f31458b2_17_RangeFactories_cu_38772b0829elementwise_kernel_with_indexIiZZZN2at6native17linspace_cuda_outERKN3c106ScalarES6_lRNS1_6TensorEENKUlvE0_clEvENKUlvE3_clEvEUllE_EEvT_T0_PN15function_traitsISD_E11result_typeE)
        /*0a7c*/ 	.word	0x00000000


	//----- nvinfo : EIATTR_MIN_STACK_SIZE
	.align		4
.L_477:
        /*0a80*/ 	.byte	0x04, 0x12
        /*0a82*/ 	.short	(.L_479 - .L_478)
	.align		4
.L_478:
        /*0a84*/ 	.word	index@(_ZN50_GLOBAL__N__f31458b2_17_RangeFactories_cu_38772b0829elementwise_kernel_with_indexIlZZZN2at6native17linspace_cuda_outERKN3c106ScalarES6_lRNS1_6TensorEENKUlvE0_clEvENKUlvE2_clEvEUllE_EEvT_T0_PN15function_traitsISD_E11result_typeE)
        /*0a88*/ 	.word	0x00000000


	//----- nvinfo : EIATTR_MIN_STACK_SIZE
	.align		4
.L_479:
        /*0a8c*/ 	.byte	0x04, 0x12
        /*0a8e*/ 	.short	(.L_481 - .L_480)
	.align		4
.L_480:
        /*0a90*/ 	.word	index@(_ZN50_GLOBAL__N__f31458b2_17_RangeFactories_cu_38772b0829elementwise_kernel_with_indexIiZZZN2at6native17linspace_cuda_outERKN3c106ScalarES6_lRNS1_6TensorEENKUlvE0_clEvENKUlvE2_clEvEUllE_EEvT_T0_PN15function_traitsISD_E11result_typeE)
        /*0a94*/ 	.word	0x00000000


	//----- nvinfo : EIATTR_MIN_STACK_SIZE
	.align		4
.L_481:
        /*0a98*/ 	.byte	0x04, 0x12
        /*0a9a*/ 	.short	(.L_483 - .L_482)
	.align		4
.L_482:
        /*0a9c*/ 	.word	index@(_ZN50_GLOBAL__N__f31458b2_17_RangeFactories_cu_38772b0829elementwise_kernel_with_indexIlZZZN2at6native17linspace_cuda_outERKN3c106ScalarES6_lRNS1_6TensorEENKUlvE0_clEvENKUlvE1_clEvEUllE_EEvT_T0_PN15function_traitsISD_E11result_typeE)
        /*0aa0*/ 	.word	0x00000000


	//----- nvinfo : EIATTR_MIN_STACK_SIZE
	.align		4
.L_483:
        /*0aa4*/ 	.byte	0x04, 0x12
        /*0aa6*/ 	.short	(.L_485 - .L_484)
	.align		4
.L_484:
        /*0aa8*/ 	.word	index@(_ZN50_GLOBAL__N__f31458b2_17_RangeFactories_cu_38772b0829elementwise_kernel_with_indexIiZZZN2at6native17linspace_cuda_outERKN3c106ScalarES6_lRNS1_6TensorEENKUlvE0_clEvENKUlvE1_clEvEUllE_EEvT_T0_PN15function_traitsISD_E11result_typeE)
        /*0aac*/ 	.word	0x00000000


	//----- nvinfo : EIATTR_MIN_STACK_SIZE
	.align		4
.L_485:
        /*0ab0*/ 	.byte	0x04, 0x12
        /*0ab2*/ 	.short	(.L_487 - .L_486)
	.align		4
.L_486:
        /*0ab4*/ 	.word	index@(_ZN50_GLOBAL__N__f31458b2_17_RangeFactories_cu_38772b0829elementwise_kernel_with_indexIlZZZN2at6native17linspace_cuda_outERKN3c106ScalarES6_lRNS1_6TensorEENKUlvE0_clEvENKUlvE0_clEvEUllE_EEvT_T0_PN15function_traitsISD_E11result_typeE)
        /*0ab8*/ 	.word	0x00000000


	//----- nvinfo : EIATTR_MIN_STACK_SIZE
	.align		4
.L_487:
        /*0abc*/ 	.byte	0x04, 0x12
        /*0abe*/ 	.short	(.L_489 - .L_488)
	.align		4
.L_488:
        /*0ac0*/ 	.word	index@(_ZN50_GLOBAL__N__f31458b2_17_RangeFactories_cu_38772b0829elementwise_kernel_with_indexIiZZZN2at6native17linspace_cuda_outERKN3c106ScalarES6_lRNS1_6TensorEENKUlvE0_clEvENKUlvE0_clEvEUllE_EEvT_T0_PN15function_traitsISD_E11result_typeE)
        /*0ac4*/ 	.word	0x00000000


	//----- nvinfo : EIATTR_MIN_STACK_SIZE
	.align		4
.L_489:
        /*0ac8*/ 	.byte	0x04, 0x12
        /*0aca*/ 	.short	(.L_491 - .L_490)
	.align		4
.L_490:
        /*0acc*/ 	.word	index@(_ZN50_GLOBAL__N__f31458b2_17_RangeFactories_cu_38772b0829elementwise_kernel_with_indexIlZZZN2at6native17linspace_cuda_outERKN3c106ScalarES6_lRNS1_6TensorEENKUlvE0_clEvENKUlvE_clEvEUllE_EEvT_T0_PN15function_traitsISD_E11result_typeE)
        /*0ad0*/ 	.word	0x00000000


	//----- nvinfo : EIATTR_MIN_STACK_SIZE
	.align		4
.L_491:
        /*0ad4*/ 	.byte	0x04, 0x12
        /*0ad6*/ 	.short	(.L_493 - .L_492)
	.align		4
.L_492:
        /*0ad8*/ 	.word	index@(_ZN50_GLOBAL__N__f31458b2_17_RangeFactories_cu_38772b0829elementwise_kernel_with_indexIiZZZN2at6native17linspace_cuda_outERKN3c106ScalarES6_lRNS1_6TensorEENKUlvE0_clEvENKUlvE_clEvEUllE_EEvT_T0_PN15function_traitsISD_E11result_typeE)
        /*0adc*/ 	.word	0x00000000


	//----- nvinfo : EIATTR_MIN_STACK_SIZE
	.align		4
.L_493:
        /*0ae0*/ 	.byte	0x04, 0x12
        /*0ae2*/ 	.short	(.L_495 - .L_494)
	.align		4
.L_494:
        /*0ae4*/ 	.word	index@(_ZN50_GLOBAL__N__f31458b2_17_RangeFactories_cu_38772b0829elementwise_kernel_with_indexIlZZZN2at6native17linspace_cuda_outERKN3c106ScalarES6_lRNS1_6TensorEENKUlvE_clEvENKUlvE3_clEvEUllE_EEvT_T0_PN15function_traitsISD_E11result_typeE)
        /*0ae8*/ 	.word	0x00000000


	//----- nvinfo : EIATTR_MIN_STACK_SIZE
	.align		4
.L_495:
        /*0aec*/ 	.byte	0x04, 0x12
        /*0aee*/ 	.short	(.L_497 - .L_496)
	.align		4
.L_496:
        /*0af0*/ 	.word	index@(_ZN50_GLOBAL__N__f31458b2_17_RangeFactories_cu_38772b0829elementwise_kernel_with_indexIiZZZN2at6native17linspace_cuda_outERKN3c106ScalarES6_lRNS1_6TensorEENKUlvE_clEvENKUlvE3_clEvEUllE_EEvT_T0_PN15function_traitsISD_E11result_typeE)
        /*0af4*/ 	.word	0x00000000


	//----- nvinfo : EIATTR_MIN_STACK_SIZE
	.align		4
.L_497:
        /*0af8*/ 	.byte	0x04, 0x12
        /*0afa*/ 	.short	(.L_499 - .L_498)
	.align		4
.L_498:
        /*0afc*/ 	.word	index@(_ZN50_GLOBAL__N__f31458b2_17_RangeFactories_cu_38772b0829elementwise_kernel_with_indexIlZZZN2at6native17linspace_cuda_outERKN3c106ScalarES6_lRNS1_6TensorEENKUlvE_clEvENKUlvE2_clEvEUllE_EEvT_T0_PN15function_traitsISD_E11result_typeE)
        /*0b00*/ 	.word	0x00000000


	//----- nvinfo : EIATTR_MIN_STACK_SIZE
	.align		4
.L_499:
        /*0b04*/ 	.byte	0x04, 0x12
        /*0b06*/ 	.short	(.L_501 - .L_500)
	.align		4
.L_500:
        /*0b08*/ 	.word	index@(_ZN50_GLOBAL__N__f31458b2_17_RangeFactories_cu_38772b0829elementwise_kernel_with_indexIiZZZN2at6native17linspace_cuda_outERKN3c106ScalarES6_lRNS1_6TensorEENKUlvE_clEvENKUlvE2_clEvEUllE_EEvT_T0_PN15function_traitsISD_E11result_typeE)
        /*0b0c*/ 	.word	0x00000000


	//----- nvinfo : EIATTR_MIN_STACK_SIZE
	.align		4
.L_501:
        /*0b10*/ 	.byte	0x04, 0x12
        /*0b12*/ 	.short	(.L_503 - .L_502)
	.align		4
.L_502:
        /*0b14*/ 	.word	index@(_ZN50_GLOBAL__N__f31458b2_17_RangeFactories_cu_38772b0829elementwise_kernel_with_indexIlZZZN2at6native17linspace_cuda_outERKN3c106ScalarES6_lRNS1_6TensorEENKUlvE_clEvENKUlvE1_clEvEUllE_EEvT_T0_PN15function_traitsISD_E11result_typeE)
        /*0b18*/ 	.word	0x00000000


	//----- nvinfo : EIATTR_MIN_STACK_SIZE
	.align		4
.L_503:
        /*0b1c*/ 	.byte	0x04, 0x12
        /*0b1e*/ 	.short	(.L_505 - .L_504)
	.align		4
.L_504:
        /*0b20*/ 	.word	index@(_ZN50_GLOBAL__N__f31458b2_17_RangeFactories_cu_38772b0829elementwise_kernel_with_indexIiZZZN2at6native17linspace_cuda_outERKN3c106ScalarES6_lRNS1_6TensorEENKUlvE_clEvENKUlvE1_clEvEUllE_EEvT_T0_PN15function_traitsISD_E11result_typeE)
        /*0b24*/ 	.word	0x00000000


	//----- nvinfo : EIATTR_MIN_STACK_SIZE
	.align		4
.L_505:
        /*0b28*/ 	.byte	0x04, 0x12
        /*0b2a*/ 	.short	(.L_507 - .L_506)
	.align		4
.L_506:
        /*0b2c*/ 	.word	index@(_ZN50_GLOBAL__N__f31458b2_17_RangeFactories_cu_38772b0829elementwise_kernel_with_indexIlZZZN2at6native17linspace_cuda_outERKN3c106ScalarES6_lRNS1_6TensorEENKUlvE_clEvENKUlvE0_clEvEUllE_EEvT_T0_PN15function_traitsISD_E11result_typeE)
        /*0b30*/ 	.word	0x00000000


	//----- nvinfo : EIATTR_MIN_STACK_SIZE
	.align		4
.L_507:
        /*0b34*/ 	.byte	0x04, 0x12
        /*0b36*/ 	.short	(.L_509 - .L_508)
	.align		4
.L_508:
        /*0b38*/ 	.word	index@(_ZN50_GLOBAL__N__f31458b2_17_RangeFactories_cu_38772b0829elementwise_kernel_with_indexIiZZZN2at6native17linspace_cuda_outERKN3c106ScalarES6_lRNS1_6TensorEENKUlvE_clEvENKUlvE0_clEvEUllE_EEvT_T0_PN15function_traitsISD_E11result_typeE)
        /*0b3c*/ 	.word	0x00000000


	//----- nvinfo : EIATTR_MIN_STACK_SIZE
	.align		4
.L_509:
        /*0b40*/ 	.byte	0x04, 0x12
        /*0b42*/ 	.short	(.L_511 - .L_510)
	.align		4
.L_510:
        /*0b44*/ 	.word	index@(_ZN50_GLOBAL__N__f31458b2_17_RangeFactories_cu_38772b0829elementwise_kernel_with_indexIlZZZN2at6native17linspace_cuda_outERKN3c106ScalarES6_lRNS1_6TensorEENKUlvE_clEvENKUlvE_clEvEUllE_EEvT_T0_PN15function_traitsISD_E11result_typeE)
        /*0b48*/ 	.word	0x00000000


	//----- nvinfo : EIATTR_MIN_STACK_SIZE
	.align		4
.L_511:
        /*0b4c*/ 	.byte	0x04, 0x12
        /*0b4e*/ 	.short	(.L_513 - .L_512)
	.align		4
.L_512:
        /*0b50*/ 	.word	index@(_ZN50_GLOBAL__N__f31458b2_17_RangeFactories_cu_38772b0829elementwise_kernel_with_indexIiZZZN2at6native17linspace_cuda_outERKN3c106ScalarES6_lRNS1_6TensorEENKUlvE_clEvENKUlvE_clEvEUllE_EEvT_T0_PN15function_traitsISD_E11result_typeE)
        /*0b54*/ 	.word	0x00000000
.L_513:


//--------------------- .nv.compat                --------------------------
	.section	.nv.compat,"",@"SHT_CUDA_COMPAT_INFO"
	.align	4
        /*0000*/ 	.byte	0x02, 0x09, 0x00, 0x00, 0x02, 0x02, 0x01, 0x00, 0x02, 0x05, 0x05, 0x00, 0x03, 0x07, 0x01, 0x01
        /*0010*/ 	.byte	0x02, 0x03, 0x00, 0x00, 0x02, 0x06, 0x01, 0x00, 0x04, 0x0b, 0x08, 0x00, 0x00, 0x00, 0x00, 0x00
        /*0020*/ 	.byte	0x00, 0x00, 0x00, 0x00


//--------------------- .nv.info._ZN50_GLOBAL__N__f31458b2_17_RangeFactories_cu_38772b0829elementwise_kernel_with_indexIlZZZN2at6native15arange_cuda_outERKN3c106ScalarES6_S6_RNS1_6TensorEENKUlvE_clEvENKUlvE7_clEvEUllE_EEvT_T0_PN15function_traitsISD_E11result_typeE --------------------------
	.section	.nv.info._ZN50_GLOBAL__N__f31458b2_17_RangeFactories_cu_38772b0829elementwise_kernel_with_indexIlZZZN2at6native15arange_cuda_outERKN3c106ScalarES6_S6_RNS1_6TensorEENKUlvE_clEvENKUlvE7_clEvEUllE_EEvT_T0_PN15function_traitsISD_E11result_typeE,"",@"SHT_CUDA_INFO"
	.sectionflags	@""
	.align	4


	//----- nvinfo : EIATTR_CUDA_API_VERSION
	.align		4
        /*0000*/ 	.byte	0x04, 0x37
        /*0002*/ 	.short	(.L_515 - .L_514)
.L_514:
        /*0004*/ 	.word	0x00000082


	//----- nvinfo : EIATTR_KPARAM_INFO
	.align		4
.L_515:
        /*0008*/ 	.byte	0x04, 0x17
        /*000a*/ 	.short	(.L_517 - .L_516)
.L_516:
        /*000c*/ 	.word	0x00000000
        /*0010*/ 	.short	0x0002
        /*0012*/ 	.short	0x0018
        /*0014*/ 	.byte	0x00, 0xf0, 0x21, 0x00


	//----- nvinfo : EIATTR_KPARAM_INFO
	.align		4
.L_517:
        /*0018*/ 	.byte	0x04, 0x17
        /*001a*/ 	.short	(.L_519 - .L_518)
.L_518:
        /*001c*/ 	.word	0x00000000
        /*0020*/ 	.short	0x0001
        /*0022*/ 	.short	0x0008
        /*0024*/ 	.byte	0x00, 0xf0, 0x41, 0x00


	//----- nvinfo : EIATTR_KPARAM_INFO
	.align		4
.L_519:
        /*0028*/ 	.byte	0x04, 0x17
        /*002a*/ 	.short	(.L_521 - .L_520)
.L_520:
        /*002c*/ 	.word	0x00000000
        /*0030*/ 	.short	0x0000
        /*0032*/ 	.short	0x0000
        /*0034*/ 	.byte	0x00, 0xf0, 0x21, 0x00


	//----- nvinfo : EIATTR_SPARSE_MMA_MASK
	.align		4
.L_521:
        /*0038*/ 	.byte	0x03, 0x50
        /*003a*/ 	.short	0x0000


	//----- nvinfo : EIATTR_MAXREG_COUNT
	.align		4
        /*003c*/ 	.byte	0x03, 0x1b
        /*003e*/ 	.short	0x00ff


	//----- nvinfo : EIATTR_MERCURY_ISA_VERSION
	.align		4
        /*0040*/ 	.byte	0x03, 0x5f
        /*0042*/ 	.short	0x0101


	//----- nvinfo : EIATTR_EXIT_INSTR_OFFSETS
	.align		4
        /*0044*/ 	.byte	0x04, 0x1c
        /*0046*/ 	.short	(.L_523 - .L_522)


	//   ....[0]....
.L_522:
        /*0048*/ 	.word	0x00000070


	//   ....[1]....
        /*004c*/ 	.word	0x00000110


	//----- nvinfo : EIATTR_MAX_THREADS
	.align		4
.L_523:
        /*0050*/ 	.byte	0x04, 0x05
        /*0052*/ 	.short	(.L_525 - .L_524)
.L_524:
        /*0054*/ 	.word	0x00000040
        /*0058*/ 	.word	0x00000001
        /*005c*/ 	.word	0x00000001


	//----- nvinfo : EIATTR_CBANK_PARAM_SIZE
	.align		4
.L_525:
        /*0060*/ 	.byte	0x03, 0x19
        /*0062*/ 	.short	0x0020


	//----- nvinfo : EIATTR_PARAM_CBANK
	.align		4
        /*0064*/ 	.byte	0x04, 0x0a
        /*0066*/ 	.short	(.L_527 - .L_526)
	.align		4
.L_526:
        /*0068*/ 	.word	index@(.nv.constant0._ZN50_GLOBAL__N__f31458b2_17_RangeFactories_cu_38772b0829elementwise_kernel_with_indexIlZZZN2at6native15arange_cuda_outERKN3c106ScalarES6_S6_RNS1_6TensorEENKUlvE_clEvENKUlvE7_clEvEUllE_EEvT_T0_PN15function_traitsISD_E11result_typeE)
        /*006c*/ 	.short	0x0210
        /*006e*/ 	.short	0x0020


	//----- nvinfo : EIATTR_SW_WAR
	.align		4
.L_527:
        /*0070*/ 	.byte	0x04, 0x36
        /*0072*/ 	.short	(.L_529 - .L_528)
.L_528:
        /*0074*/ 	.word	0x00000008
.L_529:


//--------------------- .nv.info._ZN50_GLOBAL__N__f31458b2_17_RangeFactories_cu_38772b0829elementwise_kernel_with_indexIiZZZN2at6native15arange_cuda_outERKN3c106ScalarES6_S6_RNS1_6TensorEENKUlvE_clEvENKUlvE7_clEvEUllE_EEvT_T0_PN15function_traitsISD_E11result_typeE --------------------------
	.section	.nv.info._ZN50_GLOBAL__N__f31458b2_17_RangeFactories_cu_38772b0829elementwise_kernel_with_indexIiZZZN2at6native15arange_cuda_outERKN3c106ScalarES6_S6_RNS1_6TensorEENKUlvE_clEvENKUlvE7_clEvEUllE_EEvT_T0_PN15function_traitsISD_E11result_typeE,"",@"SHT_CUDA_INFO"
	.sectionflags	@""
	.align	4


	//----- nvinfo : EIATTR_CUDA_API_VERSION
	.align		4
        /*0000*/ 	.byte	0x04, 0x37
        /*0002*/ 	.short	(.L_531 - .L_530)
.L_530:
        /*0004*/ 	.word	0x00000082


	//----- nvinfo : EIATTR_KPARAM_INFO
	.align		4
.L_531:
        /*0008*/ 	.byte	0x04, 0x17
        /*000a*/ 	.short	(.L_533 - .L_532)
.L_532:
        /*000c*/ 	.word	0x00000000
        /*0010*/ 	.short	0x0002
        /*0012*/ 	.short	0x0018
        /*0014*/ 	.byte	0x00, 0xf0, 0x21, 0x00


	//----- nvinfo : EIATTR_KPARAM_INFO
	.align		4
.L_533:
        /*0018*/ 	.byte	0x04, 0x17
        /*001a*/ 	.short	(.L_535 - .L_534)
.L_534:
        /*001c*/ 	.word	0x00000000
        /*0020*/ 	.short	0x0001
        /*0022*/ 	.short	0x0008
        /*0024*/ 	.byte	0x00, 0xf0, 0x41, 0x00


	//----- nvinfo : EIATTR_KPARAM_INFO
	.align		4
.L_535:
        /*0028*/ 	.byte	0x04, 0x17
        /*002a*/ 	.short	(.L_537 - .L_536)
.L_536:
        /*002c*/ 	.word	0x00000000
        /*0030*/ 	.short	0x0000
        /*0032*/ 	.short	0x0000
        /*0034*/ 	.byte	0x00, 0xf0, 0x11, 0x00


	//----- nvinfo : EIATTR_SPARSE_MMA_MASK
	.align		4
.L_537:
        /*0038*/ 	.byte	0x03, 0x50
        /*003a*/ 	.short	0x0000


	//----- nvinfo : EIATTR_MAXREG_COUNT
	.align		4
        /*003c*/ 	.byte	0x03, 0x1b
        /*003e*/ 	.short	0x00ff


	//----- nvinfo : EIATTR_MERCURY_ISA_VERSION
	.align		4
        /*0040*/ 	.byte	0x03, 0x5f
        /*0042*/ 	.short	0x0101


	//----- nvinfo : EIATTR_EXIT_INSTR_OFFSETS
	.align		4
        /*0044*/ 	.byte	0x04, 0x1c
        /*0046*/ 	.short	(.L_539 - .L_538)


	//   ....[0]....
.L_538:
        /*0048*/ 	.word	0x00000060


	//   ....[1]....
        /*004c*/ 	.word	0x000000f0


	//----- nvinfo : EIATTR_MAX_THREADS
	.align		4
.L_539:
        /*0050*/ 	.byte	0x04, 0x05
        /*0052*/ 	.short	(.L_541 - .L_540)
.L_540:
        /*0054*/ 	.word	0x00000040
        /*0058*/ 	.word	0x00000001
        /*005c*/ 	.word	0x00000001


	//----- nvinfo : EIATTR_CBANK_PARAM_SIZE
	.align		4
.L_541:
        /*0060*/ 	.byte	0x03, 0x19
        /*0062*/ 	.short	0x0020


	//----- nvinfo : EIATTR_PARAM_CBANK
	.align		4
        /*0064*/ 	.byte	0x04, 0x0a
        /*0066*/ 	.short	(.L_543 - .L_542)
	.align		4
.L_542:
        /*0068*/ 	.word	index@(.nv.constant0._ZN50_GLOBAL__N__f31458b2_17_RangeFactories_cu_38772b0829elementwise_kernel_with_indexIiZZZN2at6native15arange_cuda_outERKN3c106ScalarES6_S6_RNS1_6TensorEENKUlvE_clEvENKUlvE7_clEvEUllE_EEvT_T0_PN15function_traitsISD_E11result_typeE)
        /*006c*/ 	.short	0x0210
        /*006e*/ 	.short	0x0020


	//----- nvinfo : EIATTR_SW_WAR
	.align		4
.L_543:
        /*0070*/ 	.byte	0x04, 0x36
        /*0072*/ 	.short	(.L_545 - .L_544)
.L_544:
        /*0074*/ 	.word	0x00000008
.L_545:


//--------------------- .nv.info._ZN50_GLOBAL__N__f31458b2_17_RangeFactories_cu_38772b0829elementwise_kernel_with_indexIlZZZN2at6native15arange_cuda_outERKN3c106ScalarES6_S6_RNS1_6TensorEENKUlvE_clEvENKUlvE6_clEvEUllE_EEvT_T0_PN15function_traitsISD_E11result_typeE --------------------------
	.section	.nv.info._ZN50_GLOBAL__N__f31458b2_17_RangeFactories_cu_38772b0829elementwise_kernel_with_indexIlZZZN2at6native15arange_cuda_outERKN3c106ScalarES6_S6_RNS1_6TensorEENKUlvE_clEvENKUlvE6_clEvEUllE_EEvT_T0_PN15function_traitsISD_E11result_typeE,"",@"SHT_CUDA_INFO"
	.sectionflags	@""
	.align	4


	//----- nvinfo : EIATTR_CUDA_API_VERSION
	.align		4
        /*0000*/ 	.byte	0x04, 0x37
        /*0002*/ 	.short	(.L_547 - .L_546)
.L_546:
        /*0004*/ 	.word	0x00000082


	//----- nvinfo : EIATTR_KPARAM_INFO
	.align		4
.L_547:
        /*0008*/ 	.byte	0x04, 0x17
        /*000a*/ 	.short	(.L_549 - .L_548)
.L_548:
        /*000c*/ 	.word	0x00000000
        /*0010*/ 	.short	0x0002
        /*0012*/ 	.short	0x0018
        /*0014*/ 	.byte	0x00, 0xf0, 0x21, 0x00


	//----- nvinfo : EIATTR_KPARAM_INFO
	.align		4
.L_549:
        /*0018*/ 	.byte	0x04, 0x17
        /*001a*/ 	.short	(.L_551 - .L_550)
.L_550:
        /*001c*/ 	.word	0x00000000
        /*0020*/ 	.short	0x0001
        /*0022*/ 	.short	0x0008
        /*0024*/ 	.byte	0x00, 0xf0, 0x41, 0x00


	//----- nvinfo : EIATTR_KPARAM_INFO
	.align		4
.L_551:
        /*0028*/ 	.byte	0x04, 0x17
        /*002a*/ 	.short	(.L_553 - .L_552)
.L_552:
        /*002c*/ 	.word	0x00000000
        /*0030*/ 	.short	0x0000
        /*0032*/ 	.short	0x0000
        /*0034*/ 	.byte	0x00, 0xf0, 0x21, 0x00


	//----- nvinfo : EIATTR_SPARSE_MMA_MASK
	.align		4
.L_553:
        /*0038*/ 	.byte	0x03, 0x50
        /*003a*/ 	.short	0x0000


	//----- nvinfo : EIATTR_MAXREG_COUNT
	.align		4
        /*003c*/ 	.byte	0x03, 0x1b
        /*003e*/ 	.short	0x00ff


	//----- nvinfo : EIATTR_MERCURY_ISA_VERSION
	.align		4
        /*0040*/ 	.byte	0x03, 0x5f
        /*0042*/ 	.short	0x0101


	//----- nvinfo : EIATTR_EXIT_INSTR_OFFSETS
	.align		4
        /*0044*/ 	.byte	0x04, 0x1c
        /*0046*/ 	.short	(.L_555 - .L_554)


	//   ....[0]....
.L_554:
        /*0048*/ 	.word	0x00000070


	//   ....[1]....
        /*004c*/ 	.word	0x00000110


	//----- nvinfo : EIATTR_MAX_THREADS
	.align		4
.L_555:
        /*0050*/ 	.byte	0x04, 0x05
        /*0052*/ 	.short	(.L_557 - .L_556)
.L_556:
        /*0054*/ 	.word	0x00000040
        /*0058*/ 	.word	0x00000001
        /*005c*/ 	.word	0x00000001


	//----- nvinfo : EIATTR_CBANK_PARAM_SIZE
	.align		4
.L_557:
        /*0060*/ 	.byte	0x03, 0x19
        /*0062*/ 	.short	0x0020


	//----- nvinfo : EIATTR_PARAM_CBANK
	.align		4
        /*0064*/ 	.byte	0x04, 0x0a
        /*0066*/ 	.short	(.L_559 - .L_558)
	.align		4
.L_558:
        /*0068*/ 	.word	index@(.nv.constant0._ZN50_GLOBAL__N__f31458b2_17_RangeFactories_cu_38772b0829elementwise_kernel_with_indexIlZZZN2at6native15arange_cuda_outERKN3c106ScalarES6_S6_RNS1_6TensorEENKUlvE_clEvENKUlvE6_clEvEUllE_EEvT_T0_PN15function_traitsISD_E11result_typeE)
        /*006c*/ 	.short	0x0210
        /*006e*/ 	.short	0x0020


	//----- nvinfo : EIATTR_SW_WAR
	.align		4
.L_559:
        /*0070*/ 	.byte	0x04, 0x36
        /*0072*/ 	.short	(.L_561 - .L_560)
.L_560:
        /*0074*/ 	.word	0x00000008
.L_561:


//--------------------- .nv.info._ZN50_GLOBAL__N__f31458b2_17_RangeFactories_cu_38772b0829elementwise_kernel_with_indexIiZZZN2at6native15arange_cuda_outERKN3c106ScalarES6_S6_RNS1_6TensorEENKUlvE_clEvENKUlvE6_clEvEUllE_EEvT_T0_PN15function_traitsISD_E11result_typeE --------------------------
	.section	.nv.info._ZN50_GLOBAL__N__f31458b2_17_RangeFactories_cu_38772b0829elementwise_kernel_with_indexIiZZZN2at6native15arange_cuda_outERKN3c106ScalarES6_S6_RNS1_6TensorEENKUlvE_clEvENKUlvE6_clEvEUllE_EEvT_T0_PN15function_traitsISD_E11result_typeE,"",@"SHT_CUDA_INFO"
	.sectionflags	@""
	.align	4


	//----- nvinfo : EIATTR_CUDA_API_VERSION
	.align		4
        /*0000*/ 	.byte	0x04, 0x37
        /*0002*/ 	.short	(.L_563 - .L_562)
.L_562:
        /*0004*/ 	.word	0x00000082


	//----- nvinfo : EIATTR_KPARAM_INFO
	.align		4
.L_563:
        /*0008*/ 	.byte	0x04, 0x17
        /*000a*/ 	.short	(.L_565 - .L_564)
.L_564:
        /*000c*/ 	.word	0x00000000
        /*0010*/ 	.short	0x0002
        /*0012*/ 	.short	0x0018
        /*0014*/ 	.byte	0x00, 0xf0, 0x21, 0x00


	//----- nvinfo : EIATTR_KPARAM_INFO
	.align		4
.L_565:
        /*0018*/ 	.byte	0x04, 0x17
        /*001a*/ 	.short	(.L_567 - .L_566)
.L_566:
        /*001c*/ 	.word	0x00000000
        /*0020*/ 	.short	0x0001
        /*0022*/ 	.short	0x0008
        /*0024*/ 	.byte	0x00, 0xf0, 0x41, 0x00


	//----- nvinfo : EIATTR_KPARAM_INFO
	.align		4
.L_567:
        /*0028*/ 	.byte	0x04, 0x17
        /*002a*/ 	.short	(.L_569 - .L_568)
.L_568:
        /*002c*/ 	.word	0x00000000
        /*0030*/ 	.short	0x0000
        /*0032*/ 	.short	0x0000
        /*0034*/ 	.byte	0x00, 0xf0, 0x11, 0x00


	//----- nvinfo : EIATTR_SPARSE_MMA_MASK
	.align		4
.L_569:
        /*0038*/ 	.byte	0x03, 0x50
        /*003a*/ 	.short	0x0000


	//----- nvinfo : EIATTR_MAXREG_COUNT
	.align		4
        /*003c*/ 	.byte	0x03, 0x1b
        /*003e*/ 	.short	0x00ff


	//----- nvinfo : EIATTR_MERCURY_ISA_VERSION
	.align		4
        /*0040*/ 	.byte	0x03, 0x5f
        /*0042*/ 	.short	0x0101


	//----- nvinfo : EIATTR_EXIT_INSTR_OFFSETS
	.align		4
        /*0044*/ 	.byte	0x04, 0x1c
        /*0046*/ 	.short	(.L_571 - .L_570)


	//   ....[0]....
.L_570:
        /*0048*/ 	.word	0x00000060


	//   ....[1]....
        /*004c*/ 	.word	0x000000f0


	//----- nvinfo : EIATTR_MAX_THREADS
	.align		4
.L_571:
        /*0050*/ 	.byte	0x04, 0x05
        /*0052*/ 	.short	(.L_573 - .L_572)
.L_572:
        /*0054*/ 	.word	0x00000040
        /*0058*/ 	.word	0x00000001
        /*005c*/ 	.word	0x00000001


	//----- nvinfo : EIATTR_CBANK_PARAM_SIZE
	.align		4
.L_573:
        /*0060*/ 	.byte	0x03, 0x19
        /*0062*/ 	.short	0x0020


	//----- nvinfo : EIATTR_PARAM_CBANK
	.align		4
        /*0064*/ 	.byte	0x04, 0x0a
        /*0066*/ 	.short	(.L_575 - .L_574)
	.align		4
.L_574:
        /*0068*/ 	.word	index@(.nv.constant0._ZN50_GLOBAL__N__f31458b2_17_RangeFactories_cu_38772b0829elementwise_kernel_with_indexIiZZZN2at6native15arange_cuda_outERKN3c106ScalarES6_S6_RNS1_6TensorEENKUlvE_clEvENKUlvE6_clEvEUllE_EEvT_T0_PN15function_traitsISD_E11result_typeE)
        /*006c*/ 	.short	0x0210
        /*006e*/ 	.short	0x0020


	//----- nvinfo : EIATTR_SW_WAR
	.align		4
.L_575:
        /*0070*/ 	.byte	0x04, 0x36
        /*0072*/ 	.short	(.L_577 - .L_576)
.L_576:
        /*0074*/ 	.word	0x00000008
.L_577:


//--------------------- .nv.info._ZN50_GLOBAL__N__f31458b2_17_RangeFactories_cu_38772b0829elementwise_kernel_with_indexIlZZZN2at6native15arange_cuda_outERKN3c106ScalarES6_S6_RNS1_6TensorEENKUlvE_clEvENKUlvE5_clEvEUllE_EEvT_T0_PN15function_traitsISD_E11result_typeE --------------------------
	.section	.nv.info._ZN50_GLOBAL__N__f31458b2_17_RangeFactories_cu_38772b0829elementwise_kernel_with_indexIlZZZN2at6native15arange_cuda_outERKN3c106ScalarES6_S6_RNS1_6TensorEENKUlvE_clEvENKUlvE5_clEvEUllE_EEvT_T0_PN15function_traitsISD_E11result_typeE,"",@"SHT_CUDA_INFO"
	.sectionflags	@""
	.align	4


	//----- nvinfo : EIATTR_CUDA_API_VERSION
	.align		4
        /*0000*/ 	.byte	0x04, 0x37
        /*0002*/ 	.short	(.L_579 - .L_578)
.L_578:
        /*0004*/ 	.word	0x00000082


	//----- nvinfo : EIATTR_KPARAM_INFO
	.align		4
.L_579:
        /*0008*/ 	.byte	0x04, 0x17
        /*000a*/ 	.short	(.L_581 - .L_580)
.L_580:
        /*000c*/ 	.word	0x00000000
        /*0010*/ 	.short	0x0002
        /*0012*/ 	.short	0x0018
        /*0014*/ 	.byte	0x00, 0xf0, 0x21, 0x00


	//----- nvinfo : EIATTR_KPARAM_INFO
	.align		4
.L_581:
        /*0018*/ 	.byte	0x04, 0x17
        /*001a*/ 	.short	(.L_583 - .L_582)
.L_582:
        /*001c*/ 	.word	0x00000000
        /*0020*/ 	.short	0x0001
        /*0022*/ 	.short	0x0008
        /*0024*/ 	.byte	0x00, 0xf0, 0x41, 0x00


	//----- nvinfo : EIATTR_KPARAM_INFO
	.align		4
.L_583:
        /*0028*/ 	.byte	0x04, 0x17
        /*002a*/ 	.short	(.L_585 - .L_584)
.L_584:
        /*002c*/ 	.word	0x00000000
        /*0030*/ 	.short	0x0000
        /*0032*/ 	.short	0x0000
        /*0034*/ 	.byte	0x00, 0xf0, 0x21, 0x00


	//----- nvinfo : EIATTR_SPARSE_MMA_MASK
	.align		4
.L_585:
        /*0038*/ 	.byte	0x03, 0x50
        /*003a*/ 	.short	0x0000


	//----- nvinfo : EIATTR_MAXREG_COUNT
	.align		4
        /*003c*/ 	.byte	0x03, 0x1b
        /*003e*/ 	.short	0x00ff


	//----- nvinfo : EIATTR_MERCURY_ISA_VERSION
	.align		4
        /*0040*/ 	.byte	0x03, 0x5f
        /*0042*/ 	.short	0x0101


	//----- nvinfo : EIATTR_EXIT_INSTR_OFFSETS
	.align		4
        /*0044*/ 	.byte	0x04, 0x1c
        /*0046*/ 	.short	(.L_587 - .L_586)


	//   ....[0]....
.L_586:
        /*0048*/ 	.word	0x00000070


	//   ....[1]....
        /*004c*/ 	.word	0x00000100


	//----- nvinfo : EIATTR_MAX_THREADS
	.align		4
.L_587:
        /*0050*/ 	.byte	0x04, 0x05
        /*0052*/ 	.short	(.L_589 - .L_588)
.L_588:
        /*0054*/ 	.word	0x00000040
        /*0058*/ 	.word	0x00000001
        /*005c*/ 	.word	0x00000001


	//----- nvinfo : EIATTR_CBANK_PARAM_SIZE
	.align		4
.L_589:
        /*0060*/ 	.byte	0x03, 0x19
        /*0062*/ 	.short	0x0020


	//----- nvinfo : EIATTR_PARAM_CBANK
	.align		4
        /*0064*/ 	.byte	0x04, 0x0a
        /*0066*/ 	.short	(.L_591 - .L_590)
	.align		4
.L_590:
        /*0068*/ 	.word	index@(.nv.constant0._ZN50_GLOBAL__N__f31458b2_17_RangeFactories_cu_38772b0829elementwise_kernel_with_indexIlZZZN2at6native15arange_cuda_outERKN3c106ScalarES6_S6_RNS1_6TensorEENKUlvE_clEvENKUlvE5_clEvEUllE_EEvT_T0_PN15function_traitsISD_E11result_typeE)
        /*006c*/ 	.short	0x0210
        /*006e*/ 	.short	0x0020


	//----- nvinfo : EIATTR_SW_WAR
	.align		4
.L_591:
        /*0070*/ 	.byte	0x04, 0x36
        /*0072*/ 	.short	(.L_593 - .L_592)
.L_592:
        /*0074*/ 	.word	0x00000008
.L_593:


//--------------------- .nv.info._ZN50_GLOBAL__N__f31458b2_17_RangeFactories_cu_38772b0829elementwise_kernel_with_indexIiZZZN2at6native15arange_cuda_outERKN3c106ScalarES6_S6_RNS1_6TensorEENKUlvE_clEvENKUlvE5_clEvEUllE_EEvT_T0_PN15function_traitsISD_E11result_typeE --------------------------
	.section	.nv.info._ZN50_GLOBAL__N__f31458b2_17_RangeFactories_cu_38772b0829elementwise_kernel_with_indexIiZZZN2at6native15arange_cuda_outERKN3c106ScalarES6_S6_RNS1_6TensorEENKUlvE_clEvENKUlvE5_clEvEUllE_EEvT_T0_PN15function_traitsISD_E11result_typeE,"",@"SHT_CUDA_INFO"
	.sectionflags	@""
	.align	4


	//----- nvinfo : EIATTR_CUDA_API_VERSION
	.align		4
        /*0000*/ 	.byte	0x04, 0x37
        /*0002*/ 	.short	(.L_595 - .L_594)
.L_594:
        /*0004*/ 	.word	0x00000082


	//----- nvinfo : EIATTR_KPARAM_INFO
	.align		4
.L_595:
        /*0008*/ 	.byte	0x04, 0x17
        /*000a*/ 	.short	(.L_597 - .L_596)
.L_596:
        /*000c*/ 	.word	0x00000000
        /*0010*/ 	.short	0x0002
        /*0012*/ 	.short	0x0018
        /*0014*/ 	.byte	0x00, 0xf0, 0x21, 0x00


	//----- nvinfo : EIATTR_KPARAM_INFO
	.align		4
.L_597:
        /*0018*/ 	.byte	0x04, 0x17
        /*001a*/ 	.short	(.L_599 - .L_598)
.L_598:
        /*001c*/ 	.word	0x00000000
        /*0020*/ 	.short	0x0001
        /*0022*/ 	.short	0x0008
        /*0024*/ 	.byte	0x00, 0xf0, 0x41, 0x00


	//----- nvinfo : EIATTR_KPARAM_INFO
	.align		4
.L_599:
        /*0028*/ 	.byte	0x04, 0x17
        /*002a*/ 	.short	(.L_601 - .L_600)
.L_600:
        /*002c*/ 	.word	0x00000000
        /*0030*/ 	.short	0x0000
        /*0032*/ 	.short	0x0000
        /*0034*/ 	.byte	0x00, 0xf0, 0x11, 0x00


	//----- nvinfo : EIATTR_SPARSE_MMA_MASK
	.align		4
.L_601:
        /*0038*/ 	.byte	0x03, 0x50
        /*003a*/ 	.short	0x0000


	//----- nvinfo : EIATTR_MAXREG_COUNT
	.align		4
        /*003c*/ 	.byte	0x03, 0x1b
        /*003e*/ 	.short	0x00ff


	//----- nvinfo : EIATTR_MERCURY_ISA_VERSION
	.align		4
        /*0040*/ 	.byte	0x03, 0x5f
        /*0042*/ 	.short	0x0101


	//----- nvinfo : EIATTR_EXIT_INSTR_OFFSETS
	.align		4
        /*0044*/ 	.byte	0x04, 0x1c
        /*0046*/ 	.short	(.L_603 - .L_602)


	//   ....[0]....
.L_602:
        /*0048*/ 	.word	0x00000060


	//   ....[1]....
        /*004c*/ 	.word	0x000000e0


	//----- nvinfo : EIATTR_MAX_THREADS
	.align		4
.L_603:
        /*0050*/ 	.byte	0x04, 0x05
        /*0052*/ 	.short	(.L_605 - .L_604)
.L_604:
        /*0054*/ 	.word	0x00000040
        /*0058*/ 	.word	0x00000001
        /*005c*/ 	.word	0x00000001


	//----- nvinfo : EIATTR_CBANK_PARAM_SIZE
	.align		4
.L_605:
        /*0060*/ 	.byte	0x03, 0x19
        /*0062*/ 	.short	0x0020


	//----- nvinfo : EIATTR_PARAM_CBANK
	.align		4
        /*0064*/ 	.byte	0x04, 0x0a
        /*0066*/ 	.short	(.L_607 - .L_606)
	.align		4
.L_606:
        /*0068*/ 	.word	index@(.nv.constant0._ZN50_GLOBAL__N__f31458b2_17_RangeFactories_cu_38772b0829elementwise_kernel_with_indexIiZZZN2at6native15arange_cuda_outERKN3c106ScalarES6_S6_RNS1_6TensorEENKUlvE_clEvENKUlvE5_clEvEUllE_EEvT_T0_PN15function_traitsISD_E11result_typeE)
        /*006c*/ 	.short	0x0210
        /*006e*/ 	.short	0x0020


	//----- nvinfo : EIATTR_SW_WAR
	.align		4
.L_607:
        /*0070*/ 	.byte	0x04, 0x36
        /*0072*/ 	.short	(.L_609 - .L_608)
.L_608:
        /*0074*/ 	.word	0x00000008
.L_609:


//--------------------- .nv.info._ZN50_GLOBAL__N__f31458b2_17_RangeFactories_cu_38772b0829elementwise_kernel_with_indexIlZZZN2at6native15arange_cuda_outERKN3c106ScalarES6_S6_RNS1_6TensorEENKUlvE_clEvENKUlvE4_clEvEUllE_EEvT_T0_PN15function_traitsISD_E11result_typeE --------------------------
	.section	.nv.info._ZN50_GLOBAL__N__f31458b2_17_RangeFactories_cu_38772b0829elementwise_kernel_with_indexIlZZZN2at6native15arange_cuda_outERKN3c106ScalarES6_S6_RNS1_6TensorEENKUlvE_clEvENKUlvE4_clEvEUllE_EEvT_T0_PN15function_traitsISD_E11result_typeE,"",@"SHT_CUDA_INFO"
	.sectionflags	@""
	.align	4


	//----- nvinfo : EIATTR_CUDA_API_VERSION
	.align		4
        /*0000*/ 	.byte	0x04, 0x37
        /*0002*/ 	.short	(.L_611 - .L_610)
.L_610:
        /*0004*/ 	.word	0x00000082


	//----- nvinfo : EIATTR_KPARAM_INFO
	.align		4
.L_611:
        /*0008*/ 	.byte	0x04, 0x17
        /*000a*/ 	.short	(.L_613 - .L_612)
.L_612:
        /*000c*/ 	.word	0x00000000
        /*0010*/ 	.short	0x0002
        /*0012*/ 	.short	0x0020
        /*0014*/ 	.byte	0x00, 0xf0, 0x21, 0x00


	//----- nvinfo : EIATTR_KPARAM_INFO
	.align		4
.L_613:
        /*0018*/ 	.byte	0x04, 0x17
        /*001a*/ 	.short	(.L_615 - .L_614)
.L_614:
        /*001c*/ 	.word	0x00000000
        /*0020*/ 	.short	0x0001
        /*0022*/ 	.short	0x0008
        /*0024*/ 	.byte	0x00, 0xf0, 0x61, 0x00


	//----- nvinfo : EIATTR_KPARAM_INFO
	.align		4
.L_615:
        /*0028*/ 	.byte	0x04, 0x17
        /*002a*/ 	.short	(.L_617 - .L_616)
.L_616:
        /*002c*/ 	.word	0x00000000
        /*0030*/ 	.short	0x0000
        /*0032*/ 	.short	0x0000
        /*0034*/ 	.byte	0x00, 0xf0, 0x21, 0x00


	//----- nvinfo : EIATTR_SPARSE_MMA_MASK
	.align		4
.L_617:
        /*0038*/ 	.byte	0x03, 0x50
        /*003a*/ 	.short	0x0000


	//----- nvinfo : EIATTR_MAXREG_COUNT
	.align		4
        /*003c*/ 	.byte	0x03, 0x1b
        /*003e*/ 	.short	0x00ff


	//----- nvinfo : EIATTR_MERCURY_ISA_VERSION
	.align		4
        /*0040*/ 	.byte	0x03, 0x5f
        /*0042*/ 	.short	0x0101


	//----- nvinfo : EIATTR_EXIT_INSTR_OFFSETS
	.align		4
        /*0044*/ 	.byte	0x04, 0x1c
        /*0046*/ 	.short	(.L_619 - .L_618)


	//   ....[0]....
.L_618:
        /*0048*/ 	.word	0x00000070


	//   ....[1]....
        /*004c*/ 	.word	0x00000110


	//----- nvinfo : EIATTR_MAX_THREADS
	.align		4
.L_619:
        /*0050*/ 	.byte	0x04, 0x05
        /*0052*/ 	.short	(.L_621 - .L_620)
.L_620:
        /*0054*/ 	.word	0x00000040
        /*0058*/ 	.word	0x00000001
        /*005c*/ 	.word	0x00000001


	//----- nvinfo : EIATTR_CBANK_PARAM_SIZE
	.align		4
.L_621:
        /*0060*/ 	.byte	0x03, 0x19
        /*0062*/ 	.short	0x0028


	//----- nvinfo : EIATTR_PARAM_CBANK
	.align		4
        /*0064*/ 	.byte	0x04, 0x0a
        /*0066*/ 	.short	(.L_623 - .L_622)
	.align		4
.L_622:
        /*0068*/ 	.word	index@(.nv.constant0._ZN50_GLOBAL__N__f31458b2_17_RangeFactories_cu_38772b0829elementwise_kernel_with_indexIlZZZN2at6native15arange_cuda_outERKN3c106ScalarES6_S6_RNS1_6TensorEENKUlvE_clEvENKUlvE4_clEvEUllE_EEvT_T0_PN15function_traitsISD_E11result_typeE)
        /*006c*/ 	.short	0x0210
        /*006e*/ 	.short	0x0028


	//----- nvinfo : EIATTR_SW_WAR
	.align		4
.L_623:
        /*0070*/ 	.byte	0x04, 0x36
        /*0072*/ 	.short	(.L_625 - .L_624)
.L_624:
        /*0074*/ 	.word	0x00000008
.L_625:


//--------------------- .nv.info._ZN50_GLOBAL__N__f31458b2_17_RangeFactories_cu_38772b0829elementwise_kernel_with_indexIiZZZN2at6native15arange_cuda_outERKN3c106ScalarES6_S6_RNS1_6TensorEENKUlvE_clEvENKUlvE4_clEvEUllE_EEvT_T0_PN15function_traitsISD_E11result_typeE --------------------------
	.section	.nv.info._ZN50_GLOBAL__N__f31458b2_17_RangeFactories_cu_38772b0829elementwise_kernel_with_indexIiZZZN2at6native15arange_cuda_outERKN3c106ScalarES6_S6_RNS1_6TensorEENKUlvE_clEvENKUlvE4_clEvEUllE_EEvT_T0_PN15function_traitsISD_E11result_typeE,"",@"SHT_CUDA_INFO"
	.sectionflags	@""
	.align	4


	//----- nvinfo : EIATTR_CUDA_API_VERSION
	.align		4
        /*0000*/ 	.byte	0x04, 0x37
        /*0002*/ 	.short	(.L_627 - .L_626)
.L_626:
        /*0004*/ 	.word	0x00000082


	//----- nvinfo : EIATTR_KPARAM_INFO
	.align		4
.L_627:
        /*0008*/ 	.byte	0x04, 0x17
        /*000a*/ 	.short	(.L_629 - .L_628)
.L_628:
        /*000c*/ 	.word	0x00000000
        /*0010*/ 	.short	0x0002
        /*0012*/ 	.short	0x0020
        /*0014*/ 	.byte	0x00, 0xf0, 0x21, 0x00


	//----- nvinfo : EIATTR_KPARAM_INFO
	.align		4
.L_629:
        /*0018*/ 	.byte	0x04, 0x17
        /*001a*/ 	.short	(.L_631 - .L_630)
.L_630:
        /*001c*/ 	.word	0x00000000
        /*0020*/ 	.short	0x0001
        /*0022*/ 	.short	0x0008
        /*0024*/ 	.byte	0x00, 0xf0, 0x61, 0x00


	//----- nvinfo : EIATTR_KPARAM_INFO
	.align		4
.L_631:
        /*0028*/ 	.byte	0x04, 0x17
        /*002a*/ 	.short	(.L_633 - .L_632)
.L_632:
        /*002c*/ 	.word	0x00000000
        /*0030*/ 	.short	0x0000
        /*0032*/ 	.short	0x0000
        /*0034*/ 	.byte	0x00, 0xf0, 0x11, 0x00


	//----- nvinfo : EIATTR_SPARSE_MMA_MASK
	.align		4
.L_633:
        /*0038*/ 	.byte	0x03, 0x50
        /*003a*/ 	.short	0x0000


	//----- nvinfo : EIATTR_MAXREG_COUNT
	.align		4
        /*003c*/ 	.byte	0x03, 0x1b
        /*003e*/ 	.short	0x00ff


	//----- nvinfo : EIATTR_MERCURY_ISA_VERSION
	.align		4
        /*0040*/ 	.byte	0x03, 0x5f
        /*0042*/ 	.short	0x0101


	//----- nvinfo : EIATTR_EXIT_INSTR_OFFSETS
	.align		4
        /*0044*/ 	.byte	0x04, 0x1c
        /*0046*/ 	.short	(.L_635 - .L_634)


	//   ....[0]....
.L_634:
        /*0048*/ 	.word	0x00000060


	//   ....[1]....
        /*004c*/ 	.word	0x000000f0


	//----- nvinfo : EIATTR_MAX_THREADS
	.align		4
.L_635:
        /*0050*/ 	.byte	0x04, 0x05
        /*0052*/ 	.short	(.L_637 - .L_636)
.L_636:
        /*0054*/ 	.word	0x00000040
        /*0058*/ 	.word	0x00000001
        /*005c*/ 	.word	0x00000001


	//----- nvinfo : EIATTR_CBANK_PARAM_SIZE
	.align		4
.L_637:
        /*0060*/ 	.byte	0x03, 0x19
        /*0062*/ 	.short	0x0028


	//----- nvinfo : EIATTR_PARAM_CBANK
	.align		4
        /*0064*/ 	.byte	0x04, 0x0a
        /*0066*/ 	.short	(.L_639 - .L_638)
	.align		4
.L_638:
        /*0068*/ 	.word	index@(.nv.constant0._ZN50_GLOBAL__N__f31458b2_17_RangeFactories_cu_38772b0829elementwise_kernel_with_indexIiZZZN2at6native15arange_cuda_outERKN3c106ScalarES6_S6_RNS1_6TensorEENKUlvE_clEvENKUlvE4_clEvEUllE_EEvT_T0_PN15function_traitsISD_E11result_typeE)
        /*006c*/ 	.short	0x0210
        /*006e*/ 	.short	0x0028


	//----- nvinfo : EIATTR_SW_WAR
	.align		4
.L_639:
        /*0070*/ 	.byte	0x04, 0x36
        /*0072*/ 	.short	(.L_641 - .L_640)
.L_640:
        /*0074*/ 	.word	0x00000008
.L_641:


//--------------------- .nv.info._ZN50_GLOBAL__N__f31458b2_17_RangeFactories_cu_38772b0829elementwise_kernel_with_indexIlZZZN2at6native15arange_cuda_outERKN3c106ScalarES6_S6_RNS1_6TensorEENKUlvE_clEvENKUlvE3_clEvEUllE_EEvT_T0_PN15function_traitsISD_E11result_typeE --------------------------
	.section	.nv.info._ZN50_GLOBAL__N__f31458b2_17_RangeFactories_cu_38772b0829elementwise_kernel_with_indexIlZZZN2at6native15arange_cuda_outERKN3c106ScalarES6_S6_RNS1_6TensorEENKUlvE_clEvENKUlvE3_clEvEUllE_EEvT_T0_PN15function_traitsISD_E11result_typeE,"",@"SHT_CUDA_INFO"
	.sectionflags	@""
	.align	4


	//----- nvinfo : EIATTR_CUDA_API_VERSION
	.align		4
        /*0000*/ 	.byte	0x04, 0x37
        /*0002*/ 	.short	(.L_643 - .L_642)
.L_642:
        /*0004*/ 	.word	0x00000082


	//----- nvinfo : EIATTR_KPARAM_INFO
	.align		4
.L_643:
        /*0008*/ 	.byte	0x04, 0x17
        /*000a*/ 	.short	(.L_645 - .L_644)
.L_644:
        /*000c*/ 	.word	0x00000000
        /*0010*/ 	.short	0x0002
        /*0012*/ 	.short	0x0020
        /*0014*/ 	.byte	0x00, 0xf0, 0x21, 0x00


	//----- nvinfo : EIATTR_KPARAM_INFO
	.align		4
.L_645:
        /*0018*/ 	.byte	0x04, 0x17
        /*001a*/ 	.short	(.L_647 - .L_646)
.L_646:
        /*001c*/ 	.word	0x00000000
        /*0020*/ 	.short	0x0001
        /*0022*/ 	.short	0x0008
        /*0024*/ 	.byte	0x00, 0xf0, 0x61, 0x00


	//----- nvinfo : EIATTR_KPARAM_INFO
	.align		4
.L_647:
        /*0028*/ 	.byte	0x04, 0x17
        /*002a*/ 	.short	(.L_649 - .L_648)
.L_648:
        /*002c*/ 	.word	0x00000000
        /*0030*/ 	.short	0x0000
        /*0032*/ 	.short	0x0000
        /*0034*/ 	.byte	0x00, 0xf0, 0x21, 0x00


	//----- nvinfo : EIATTR_SPARSE_MMA_MASK
	.align		4
.L_649:
        /*0038*/ 	.byte	0x03, 0x50
        /*003a*/ 	.short	0x0000


	//----- nvinfo : EIATTR_MAXREG_COUNT
	.align		4
        /*003c*/ 	.byte	0x03, 0x1b
        /*003e*/ 	.short	0x00ff


	//----- nvinfo : EIATTR_MERCURY_ISA_VERSION
	.align		4
        /*0040*/ 	.byte	0x03, 0x5f
        /*0042*/ 	.short	0x0101


	//----- nvinfo : EIATTR_EXIT_INSTR_OFFSETS
	.align		4
        /*0044*/ 	.byte	0x04, 0x1c
        /*0046*/ 	.short	(.L_651 - .L_650)


	//   ....[0]....
.L_650:
        /*0048*/ 	.word	0x00000070


	//   ....[1]....
        /*004c*/ 	.word	0x00000100


	//----- nvinfo : EIATTR_MAX_THREADS
	.align		4
.L_651:
        /*0050*/ 	.byte	0x04, 0x05
        /*0052*/ 	.short	(.L_653 - .L_652)
.L_652:
        /*0054*/ 	.word	0x00000040
        /*0058*/ 	.word	0x00000001
        /*005c*/ 	.word	0x00000001


	//----- nvinfo : EIATTR_CBANK_PARAM_SIZE
	.align		4
.L_653:
        /*0060*/ 	.byte	0x03, 0x19
        /*0062*/ 	.short	0x0028


	//----- nvinfo : EIATTR_PARAM_CBANK
	.align		4
        /*0064*/ 	.byte	0x04, 0x0a
        /*0066*/ 	.short	(.L_655 - .L_654)
	.align		4
.L_654:
        /*0068*/ 	.word	index@(.nv.constant0._ZN50_GLOBAL__N__f31458b2_17_RangeFactories_cu_38772b0829elementwise_kernel_with_indexIlZZZN2at6native15arange_cuda_outERKN3c106ScalarES6_S6_RNS1_6TensorEENKUlvE_clEvENKUlvE3_clEvEUllE_EEvT_T0_PN15function_traitsISD_E11result_typeE)
        /*006c*/ 	.short	0x0210
        /*006e*/ 	.short	0x0028


	//----- nvinfo : EIATTR_SW_WAR
	.align		4
.L_655:
        /*0070*/ 	.byte	0x04, 0x36
        /*0072*/ 	.short	(.L_657 - .L_656)
.L_656:
        /*0074*/ 	.word	0x00000008
.L_657:


//--------------------- .nv.info._ZN50_GLOBAL__N__f31458b2_17_RangeFactories_cu_38772b0829elementwise_kernel_with_indexIiZZZN2at6native15arange_cuda_outERKN3c106ScalarES6_S6_RNS1_6TensorEENKUlvE_clEvENKUlvE3_clEvEUllE_EEvT_T0_PN15function_traitsISD_E11result_typeE --------------------------
	.section	.nv.info._ZN50_GLOBAL__N__f31458b2_17_RangeFactories_cu_38772b0829elementwise_kernel_with_indexIiZZZN2at6native15arange_cuda_outERKN3c106ScalarES6_S6_RNS1_6TensorEENKUlvE_clEvENKUlvE3_clEvEUllE_EEvT_T0_PN15function_traitsISD_E11result_typeE,"",@"SHT_CUDA_INFO"
	.sectionflags	@""
	.align	4


	//----- nvinfo : EIATTR_CUDA_API_VERSION
	.align		4
        /*0000*/ 	.byte	0x04, 0x37
        /*0002*/ 	.short	(.L_659 - .L_658)
.L_658:
        /*0004*/ 	.word	0x00000082


	//----- nvinfo : EIATTR_KPARAM_INFO
	.align		4
.L_659:
        /*0008*/ 	.byte	0x04, 0x17
        /*000a*/ 	.short	(.L_661 - .L_660)
.L_660:
        /*000c*/ 	.word	0x00000000
        /*0010*/ 	.short	0x0002
        /*0012*/ 	.short	0x0020
        /*0014*/ 	.byte	0x00, 0xf0, 0x21, 0x00


	//----- nvinfo : EIATTR_KPARAM_INFO
	.align		4
.L_661:
        /*0018*/ 	.byte	0x04, 0x17
        /*001a*/ 	.short	(.L_663 - .L_662)
.L_662:
        /*001c*/ 	.word	0x00000000
        /*0020*/ 	.short	0x0001
        /*0022*/ 	.short	0x0008
        /*0024*/ 	.byte	0x00, 0xf0, 0x61, 0x00


	//----- nvinfo : EIATTR_KPARAM_INFO
	.align		4
.L_663:
        /*0028*/ 	.byte	0x04, 0x17
        /*002a*/ 	.short	(.L_665 - .L_664)
.L_664:
        /*002c*/ 	.word	0x00000000
        /*0030*/ 	.short	0x0000
        /*0032*/ 	.short	0x0000
        /*0034*/ 	.byte	0x00, 0xf0, 0x11, 0x00


	//----- nvinfo : EIATTR_SPARSE_MMA_MASK
	.align		4
.L_665:
        /*0038*/ 	.byte	0x03, 0x50
        /*003a*/ 	.short	0x0000


	//----- nvinfo : EIATTR_MAXREG_COUNT
	.align		4
        /*003c*/ 	.byte	0x03, 0x1b
        /*003e*/ 	.short	0x00ff


	//----- nvinfo : EIATTR_MERCURY_ISA_VERSION
	.align		4
        /*0040*/ 	.byte	0x03, 0x5f
        /*0042*/ 	.short	0x0101


	//----- nvinfo : EIATTR_EXIT_INSTR_OFFSETS
	.align		4
        /*0044*/ 	.byte	0x04, 0x1c
        /*0046*/ 	.short	(.L_667 - .L_666)


	//   ....[0]....
.L_666:
        /*0048*/ 	.word	0x00000060


	//   ....[1]....
        /*004c*/ 	.word	0x000000e0


	//----- nvinfo : EIATTR_MAX_THREADS
	.align		4
.L_667:
        /*0050*/ 	.byte	0x04, 0x05
        /*0052*/ 	.short	(.L_669 - .L_668)
.L_668:
        /*0054*/ 	.word	0x00000040
        /*0058*/ 	.word	0x00000001
        /*005c*/ 	.word	0x00000001


	//----- nvinfo : EIATTR_CBANK_PARAM_SIZE
	.align		4
.L_669:
        /*0060*/ 	.byte	0x03, 0x19
        /*0062*/ 	.short	0x0028


	//----- nvinfo : EIATTR_PARAM_CBANK
	.align		4
        /*0064*/ 	.byte	0x04, 0x0a
        /*0066*/ 	.short	(.L_671 - .L_670)
	.align		4
.L_670:
        /*0068*/ 	.word	index@(.nv.constant0._ZN50_GLOBAL__N__f31458b2_17_RangeFactories_cu_38772b0829elementwise_kernel_with_indexIiZZZN2at6native15arange_cuda_outERKN3c106ScalarES6_S6_RNS1_6TensorEENKUlvE_clEvENKUlvE3_clEvEUllE_EEvT_T0_PN15function_traitsISD_E11result_typeE)
        /*006c*/ 	.short	0x0210
        /*006e*/ 	.short	0x0028


	//----- nvinfo : EIATTR_SW_WAR
	.align		4
.L_671:
        /*0070*/ 	.byte	0x04, 0x36
        /*0072*/ 	.short	(.L_673 - .L_672)
.L_672:
        /*0074*/ 	.word	0x00000008
.L_673:


//--------------------- .nv.info._ZN50_GLOBAL__N__f31458b2_17_RangeFactories_cu_38772b0829elementwise_kernel_with_indexIlZZZN2at6native15arange_cuda_outERKN3c106ScalarES6_S6_RNS1_6TensorEENKUlvE_clEvENKUlvE2_clEvEUllE_EEvT_T0_PN15function_traitsISD_E11result_typeE --------------------------
	.section	.nv.info._ZN50_GLOBAL__N__f31458b2_17_RangeFactories_cu_38772b0829elementwise_kernel_with_indexIlZZZN2at6native15arange_cuda_outERKN3c106ScalarES6_S6_RNS1_6TensorEENKUlvE_clEvENKUlvE2_clEvEUllE_EEvT_T0_PN15function_traitsISD_E11result_typeE,"",@"SHT_CUDA_INFO"
	.sectionflags	@""
	.align	4


	//----- nvinfo : EIATTR_CUDA_API_VERSION
	.align		4
        /*0000*/ 	.byte	0x04, 0x37
        /*0002*/ 	.short	(.L_675 - .L_674)
.L_674:
        /*0004*/ 	.word	0x00000082


	//----- nvinfo : EIATTR_KPARAM_INFO
	.align		4
.L_675:
        /*0008*/ 	.byte	0x04, 0x17
        /*000a*/ 	.short	(.L_677 - .L_676)
.L_676:
        /*000c*/ 	.word	0x00000000
        /*0010*/ 	.short	0x0002
        /*0012*/ 	.short	0x0020
        /*0014*/ 	.byte	0x00, 0xf0, 0x21, 0x00


	//----- nvinfo : EIATTR_KPARAM_INFO
	.align		4
.L_677:
        /*0018*/ 	.byte	0x04, 0x17
        /*001a*/ 	.short	(.L_679 - .L_678)
.L_678:
        /*001c*/ 	.word	0x00000000
        /*0020*/ 	.short	0x0001
        /*0022*/ 	.short	0x0008
        /*0024*/ 	.byte	0x00, 0xf0, 0x61, 0x00


	//----- nvinfo : EIATTR_KPARAM_INFO
	.align		4
.L_679:
        /*0028*/ 	.byte	0x04, 0x17
        /*002a*/ 	.short	(.L_681 - .L_680)
.L_680:
        /*002c*/ 	.word	0x00000000
        /*0030*/ 	.short	0x0000
        /*0032*/ 	.short	0x0000
        /*0034*/ 	.byte	0x00, 0xf0, 0x21, 0x00


	//----- nvinfo : EIATTR_SPARSE_MMA_MASK
	.align		4
.L_681:
        /*0038*/ 	.byte	0x03, 0x50
        /*003a*/ 	.short	0x0000


	//----- nvinfo : EIATTR_MAXREG_COUNT
	.align		4
        /*003c*/ 	.byte	0x03, 0x1b
        /*003e*/ 	.short	0x00ff


	//----- nvinfo : EIATTR_MERCURY_ISA_VERSION
	.align		4
        /*0040*/ 	.byte	0x03, 0x5f
        /*0042*/ 	.short	0x0101


	//----- nvinfo : EIATTR_EXIT_INSTR_OFFSETS
	.align		4
        /*0044*/ 	.byte	0x04, 0x1c
        /*0046*/ 	.short	(.L_683 - .L_682)


	//   ....[0]....
.L_682:
        /*0048*/ 	.word	0x00000070


	//   ....[1]....
        /*004c*/ 	.word	0x00000110


	//----- nvinfo : EIATTR_MAX_THREADS
	.align		4
.L_683:
        /*0050*/ 	.byte	0x04, 0x05
        /*0052*/ 	.short	(.L_685 - .L_684)
.L_684:
        /*0054*/ 	.word	0x00000040
        /*0058*/ 	.word	0x00000001
        /*005c*/ 	.word	0x00000001


	//----- nvinfo : EIATTR_CBANK_PARAM_SIZE
	.align		4
.L_685:
        /*0060*/ 	.byte	0x03, 0x19
        /*0062*/ 	.short	0x0028


	//----- nvinfo : EIATTR_PARAM_CBANK
	.align		4
        /*0064*/ 	.byte	0x04, 0x0a
        /*0066*/ 	.short	(.L_687 - .L_686)
	.align		4
.L_686:
        /*0068*/ 	.word	index@(.nv.constant0._ZN50_GLOBAL__N__f31458b2_17_RangeFactories_cu_38772b0829elementwise_kernel_with_indexIlZZZN2at6native15arange_cuda_outERKN3c106ScalarES6_S6_RNS1_6TensorEENKUlvE_clEvENKUlvE2_clEvEUllE_EEvT_T0_PN15function_traitsISD_E11result_typeE)
        /*006c*/ 	.short	0x0210
        /*006e*/ 	.short	0x0028


	//----- nvinfo : EIATTR_SW_WAR
	.align		4
.L_687:
        /*0070*/ 	.byte	0x04, 0x36
        /*0072*/ 	.short	(.L_689 - .L_688)
.L_688:
        /*0074*/ 	.word	0x00000008
.L_689:


//--------------------- .nv.info._ZN50_GLOBAL__N__f31458b2_17_RangeFactories_cu_38772b0829elementwise_kernel_with_indexIiZZZN2at6native15arange_cuda_outERKN3c106ScalarES6_S6_RNS1_6TensorEENKUlvE_clEvENKUlvE2_clEvEUllE_EEvT_T0_PN15function_traitsISD_E11result_typeE --------------------------
	.section	.nv.info._ZN50_GLOBAL__N__f31458b2_17_RangeFactories_cu_38772b0829elementwise_kernel_with_indexIiZZZN2at6native15arange_cuda_outERKN3c106ScalarES6_S6_RNS1_6TensorEENKUlvE_clEvENKUlvE2_clEvEUllE_EEvT_T0_PN15function_traitsISD_E11result_typeE,"",@"SHT_CUDA_INFO"
	.sectionflags	@""
	.align	4


	//----- nvinfo : EIATTR_CUDA_API_VERSION
	.align		4
        /*0000*/ 	.byte	0x04, 0x37
        /*0002*/ 	.short	(.L_691 - .L_690)
.L_690:
        /*0004*/ 	.word	0x00000082


	//----- nvinfo : EIATTR_KPARAM_INFO
	.align		4
.L_691:
        /*0008*/ 	.byte	0x04, 0x17
        /*000a*/ 	.short	(.L_693 - .L_692)
.L_692:
        /*000c*/ 	.word	0x00000000
        /*0010*/ 	.short	0x0002
        /*0012*/ 	.short	0x0020
        /*0014*/ 	.byte	0x00, 0xf0, 0x21, 0x00


	//----- nvinfo : EIATTR_KPARAM_INFO
	.align		4
.L_693:
        /*0018*/ 	.byte	0x04, 0x17
        /*001a*/ 	.short	(.L_695 - .L_694)
.L_694:
        /*001c*/ 	.word	0x00000000
        /*0020*/ 	.short	0x0001
        /*0022*/ 	.short	0x0008
        /*0024*/ 	.byte	0x00, 0xf0, 0x61, 0x00


	//----- nvinfo : EIATTR_KPARAM_INFO
	.align		4
.L_695:
        /*0028*/ 	.byte	0x04, 0x17
        /*002a*/ 	.short	(.L_697 - .L_696)
.L_696:
        /*002c*/ 	.word	0x00000000
        /*0030*/ 	.short	0x0000
        /*0032*/ 	.short	0x0000
        /*0034*/ 	.byte	0x00, 0xf0, 0x11, 0x00


	//----- nvinfo : EIATTR_SPARSE_MMA_MASK
	.align		4
.L_697:
        /*0038*/ 	.byte	0x03, 0x50
        /*003a*/ 	.short	0x0000


	//----- nvinfo : EIATTR_MAXREG_COUNT
	.align		4
        /*003c*/ 	.byte	0x03, 0x1b
        /*003e*/ 	.short	0x00ff


	//----- nvinfo : EIATTR_MERCURY_ISA_VERSION
	.align		4
        /*0040*/ 	.byte	0x03, 0x5f
        /*0042*/ 	.short	0x0101


	//----- nvinfo : EIATTR_EXIT_INSTR_OFFSETS
	.align		4
        /*0044*/ 	.byte	0x04, 0x1c
        /*0046*/ 	.short	(.L_699 - .L_698)


	//   ....[0]....
.L_698:
        /*0048*/ 	.word	0x00000060


	//   ....[1]....
        /*004c*/ 	.word	0x00000120


	//----- nvinfo : EIATTR_MAX_THREADS
	.align		4
.L_699:
        /*0050*/ 	.byte	0x04, 0x05
        /*0052*/ 	.short	(.L_701 - .L_700)
.L_700:
        /*0054*/ 	.word	0x00000040
        /*0058*/ 	.word	0x00000001
        /*005c*/ 	.word	0x00000001


	//----- nvinfo : EIATTR_CBANK_PARAM_SIZE
	.align		4
.L_701:
        /*0060*/ 	.byte	0x03, 0x19
        /*0062*/ 	.short	0x0028


	//----- nvinfo : EIATTR_PARAM_CBANK
	.align		4
        /*0064*/ 	.byte	0x04, 0x0a
        /*0066*/ 	.short	(.L_703 - .L_702)
	.align		4
.L_702:
        /*0068*/ 	.word	index@(.nv.constant0._ZN50_GLOBAL__N__f31458b2_17_RangeFactories_cu_38772b0829elementwise_kernel_with_indexIiZZZN2at6native15arange_cuda_outERKN3c106ScalarES6_S6_RNS1_6TensorEENKUlvE_clEvENKUlvE2_clEvEUllE_EEvT_T0_PN15function_traitsISD_E11result_typeE)
        /*006c*/ 	.short	0x0210
        /*006e*/ 	.short	0x0028


	//----- nvinfo : EIATTR_SW_WAR
	.align		4
.L_703:
        /*0070*/ 	.byte	0x04, 0x36
        /*0072*/ 	.short	(.L_705 - .L_704)
.L_704:
        /*0074*/ 	.word	0x00000008
.L_705:


//--------------------- .nv.info._ZN50_GLOBAL__N__f31458b2_17_RangeFactories_cu_38772b0829elementwise_kernel_with_indexIlZZZN2at6native15arange_cuda_outERKN3c106ScalarES6_S6_RNS1_6TensorEENKUlvE_clEvENKUlvE1_clEvEUllE_EEvT_T0_PN15function_traitsISD_E11result_typeE --------------------------
	.section	.nv.info._ZN50_GLOBAL__N__f31458b2_17_RangeFactories_cu_38772b0829elementwise_kernel_with_indexIlZZZN2at6native15arange_cuda_outERKN3c106ScalarES6_S6_RNS1_6TensorEENKUlvE_clEvENKUlvE1_clEvEUllE_EEvT_T0_PN15function_traitsISD_E11result_typeE,"",@"SHT_CUDA_INFO"
	.sectionflags	@""
	.align	4


	//----- nvinfo : EIATTR_CUDA_API_VERSION
	.align		4
        /*0000*/ 	.byte	0x04, 0x37
        /*0002*/ 	.short	(.L_707 - .L_706)
.L_706:
        /*0004*/ 	.word	0x00000082


	//----- nvinfo : EIATTR_KPARAM_INFO
	.align		4
.L_707:
        /*0008*/ 	.byte	0x04, 0x17
        /*000a*/ 	.short	(.L_709 - .L_708)
.L_708:
        /*000c*/ 	.word	0x00000000
        /*0010*/ 	.short	0x0002
        /*0012*/ 	.short	0x0020
        /*0014*/ 	.byte	0x00, 0xf0, 0x21, 0x00


	//----- nvinfo : EIATTR_KPARAM_INFO
	.align		4
.L_709:
        /*0018*/ 	.byte	0x04, 0x17
        /*001a*/ 	.short	(.L_711 - .L_710)
.L_710:
        /*001c*/ 	.word	0x00000000
        /*0020*/ 	.short	0x0001
        /*0022*/ 	.short	0x0008
        /*0024*/ 	.byte	0x00, 0xf0, 0x61, 0x00


	//----- nvinfo : EIATTR_KPARAM_INFO
	.align		4
.L_711:
        /*0028*/ 	.byte	0x04, 0x17
        /*002a*/ 	.short	(.L_713 - .L_712)
.L_712:
        /*002c*/ 	.word	0x00000000
        /*0030*/ 	.short	0x0000
        /*0032*/ 	.short	0x0000
        /*0034*/ 	.byte	0x00, 0xf0, 0x21, 0x00


	//----- nvinfo : EIATTR_SPARSE_MMA_MASK
	.align		4
.L_713:
        /*0038*/ 	.byte	0x03, 0x50
        /*003a*/ 	.short	0x0000


	//----- nvinfo : EIATTR_MAXREG_COUNT
	.align		4
        /*003c*/ 	.byte	0x03, 0x1b
        /*003e*/ 	.short	0x00ff


	//----- nvinfo : EIATTR_MERCURY_ISA_VERSION
	.align		4
        /*0040*/ 	.byte	0x03, 0x5f
        /*0042*/ 	.short	0x0101


	//----- nvinfo : EIATTR_EXIT_INSTR_OFFSETS
	.align		4
        /*0044*/ 	.byte	0x04, 0x1c
        /*0046*/ 	.short	(.L_715 - .L_714)


	//   ....[0]....
.L_714:
        /*0048*/ 	.word	0x00000070


	//   ....[1]....
        /*004c*/ 	.word	0x00000100


	//----- nvinfo : EIATTR_MAX_THREADS
	.align		4
.L_715:
        /*0050*/ 	.byte	0x04, 0x05
        /*0052*/ 	.short	(.L_717 - .L_716)
.L_716:
        /*0054*/ 	.word	0x00000040
        /*0058*/ 	.word	0x00000001
        /*005c*/ 	.word	0x00000001


	//----- nvinfo : EIATTR_CBANK_PARAM_SIZE
	.align		4
.L_717:
        /*0060*/ 	.byte	0x03, 0x19
        /*0062*/ 	.short	0x0028


	//----- nvinfo : EIATTR_PARAM_CBANK
	.align		4
        /*0064*/ 	.byte	0x04, 0x0a
        /*0066*/ 	.short	(.L_719 - .L_718)
	.align		4
.L_718:
        /*0068*/ 	.word	index@(.nv.constant0._ZN50_GLOBAL__N__f31458b2_17_RangeFactories_cu_38772b0829elementwise_kernel_with_indexIlZZZN2at6native15arange_cuda_outERKN3c106ScalarES6_S6_RNS1_6TensorEENKUlvE_clEvENKUlvE1_clEvEUllE_EEvT_T0_PN15function_traitsISD_E11result_typeE)
        /*006c*/ 	.short	0x0210
        /*006e*/ 	.short	0x0028


	//----- nvinfo : EIATTR_SW_WAR
	.align		4
.L_719:
        /*0070*/ 	.byte	0x04, 0x36
        /*0072*/ 	.short	(.L_721 - .L_720)
.L_720:
        /*0074*/ 	.word	0x00000008
.L_721:


//--------------------- .nv.info._ZN50_GLOBAL__N__f31458b2_17_RangeFactories_cu_38772b0829elementwise_kernel_with_indexIiZZZN2at6native15arange_cuda_outERKN3c106ScalarES6_S6_RNS1_6TensorEENKUlvE_clEvENKUlvE1_clEvEUllE_EEvT_T0_PN15function_traitsISD_E11result_typeE --------------------------
	.section	.nv.info._ZN50_GLOBAL__N__f31458b2_17_RangeFactories_cu_38772b0829elementwise_kernel_with_indexIiZZZN2at6native15arange_cuda_outERKN3c106ScalarES6_S6_RNS1_6TensorEENKUlvE_clEvENKUlvE1_clEvEUllE_EEvT_T0_PN15function_traitsISD_E11result_typeE,"",@"SHT_CUDA_INFO"
	.sectionflags	@""
	.align	4


	//----- nvinfo : EIATTR_CUDA_API_VERSION
	.align		4
        /*0000*/ 	.byte	0x04, 0x37
        /*0002*/ 	.short	(.L_723 - .L_722)
.L_722:
        /*0004*/ 	.word	0x00000082


	//----- nvinfo : EIATTR_KPARAM_INFO
	.align		4
.L_723:
        /*0008*/ 	.byte	0x04, 0x17
        /*000a*/ 	.short	(.L_725 - .L_724)
.L_724:
        /*000c*/ 	.word	0x00000000
        /*0010*/ 	.short	0x0002
        /*0012*/ 	.short	0x0020
        /*0014*/ 	.byte	0x00, 0xf0, 0x21, 0x00


	//----- nvinfo : EIATTR_KPARAM_INFO
	.align		4
.L_725:
        /*0018*/ 	.byte	0x04, 0x17
        /*001a*/ 	.short	(.L_727 - .L_726)
.L_726:
        /*001c*/ 	.word	0x00000000
        /*0020*/ 	.short	0x0001
        /*0022*/ 	.short	0x0008
        /*0024*/ 	.byte	0x00, 0xf0, 0x61, 0x00


	//----- nvinfo : EIATTR_KPARAM_INFO
	.align		4
.L_727:
        /*0028*/ 	.byte	0x04, 0x17
        /*002a*/ 	.short	(.L_729 - .L_728)
.L_728:
        /*002c*/ 	.word	0x00000000
        /*0030*/ 	.short	0x0000
        /*0032*/ 	.short	0x0000
        /*0034*/ 	.byte	0x00, 0xf0, 0x11, 0x00


	//----- nvinfo : EIATTR_SPARSE_MMA_MASK
	.align		4
.L_729:
        /*0038*/ 	.byte	0x03, 0x50
        /*003a*/ 	.short	0x0000


	//----- nvinfo : EIATTR_MAXREG_COUNT
	.align		4
        /*003c*/ 	.byte	0x03, 0x1b
        /*003e*/ 	.short	0x00ff


	//----- nvinfo : EIATTR_MERCURY_ISA_VERSION
	.align		4
        /*0040*/ 	.byte	0x03, 0x5f
        /*0042*/ 	.short	0x0101


	//----- nvinfo : EIATTR_EXIT_INSTR_OFFSETS
	.align		4
        /*0044*/ 	.byte	0x04, 0x1c
        /*0046*/ 	.short	(.L_731 - .L_730)


	//   ....[0]....
.L_730:
        /*0048*/ 	.word	0x00000060


	//   ....[1]....
        /*004c*/ 	.word	0x000000e0


	//----- nvinfo : EIATTR_MAX_THREADS
	.align		4
.L_731:
        /*0050*/ 	.byte	0x04, 0x05
        /*0052*/ 	.short	(.L_733 - .L_732)
.L_732:
        /*0054*/ 	.word	0x00000040
        /*0058*/ 	.word	0x00000001
        /*005c*/ 	.word	0x00000001


	//----- nvinfo : EIATTR_CBANK_PARAM_SIZE
	.align		4
.L_733:
        /*0060*/ 	.byte	0x03, 0x19
        /*0062*/ 	.short	0x0028


	//----- nvinfo : EIATTR_PARAM_CBANK
	.align		4
        /*0064*/ 	.byte	0x04, 0x0a
        /*0066*/ 	.short	(.L_735 - .L_734)
	.align		4
.L_734:
        /*0068*/ 	.word	index@(.nv.constant0._ZN50_GLOBAL__N__f31458b2_17_RangeFactories_cu_38772b0829elementwise_kernel_with_indexIiZZZN2at6native15arange_cuda_outERKN3c106ScalarES6_S6_RNS1_6TensorEENKUlvE_clEvENKUlvE1_clEvEUllE_EEvT_T0_PN15function_traitsISD_E11result_typeE)
        /*006c*/ 	.short	0x0210
        /*006e*/ 	.short	0x0028


	//----- nvinfo : EIATTR_SW_WAR
	.align		4
.L_735:
        /*0070*/ 	.byte	0x04, 0x36
        /*0072*/ 	.short	(.L_737 - .L_736)
.L_736:
        /*0074*/ 	.word	0x00000008
.L_737:


//--------------------- .nv.info._ZN50_GLOBAL__N__f31458b2_17_RangeFactories_cu_38772b0829elementwise_kernel_with_indexIlZZZN2at6native15arange_cuda_outERKN3c106ScalarES6_S6_RNS1_6TensorEENKUlvE_clEvENKUlvE0_clEvEUllE_EEvT_T0_PN15function_traitsISD_E11result_typeE --------------------------
	.section	.nv.info._ZN50_GLOBAL__N__f31458b2_17_RangeFactories_cu_38772b0829elementwise_kernel_with_indexIlZZZN2at6native15arange_cuda_outERKN3c106ScalarES6_S6_RNS1_6TensorEENKUlvE_clEvENKUlvE0_clEvEUllE_EEvT_T0_PN15function_traitsISD_E11result_typeE,"",@"SHT_CUDA_INFO"
	.sectionflags	@""
	.align	4


	//----- nvinfo : EIATTR_CUDA_API_VERSION
	.align		4
        /*0000*/ 	.byte	0x04, 0x37
        /*0002*/ 	.short	(.L_739 - .L_738)
.L_738:
        /*0004*/ 	.word	0x00000082


	//----- nvinfo : EIATTR_KPARAM_INFO
	.align		4
.L_739:
        /*0008*/ 	.byte	0x04, 0x17
        /*000a*/ 	.short	(.L_741 - .L_740)
.L_740:
        /*000c*/ 	.word	0x00000000
        /*0010*/ 	.short	0x0002
        /*0012*/ 	.short	0x0020
        /*0014*/ 	.byte	0x00, 0xf0, 0x21, 0x00


	//----- nvinfo : EIATTR_KPARAM_INFO
	.align		4
.L_741:
        /*0018*/ 	.byte	0x04, 0x17
        /*001a*/ 	.short	(.L_743 - .L_742)
.L_742:
        /*001c*/ 	.word	0x00000000
        /*0020*/ 	.short	0x0001
        /*0022*/ 	.short	0x0008
        /*0024*/ 	.byte	0x00, 0xf0, 0x61, 0x00


	//----- nvinfo : EIATTR_KPARAM_INFO
	.align		4
.L_743:
        /*0028*/ 	.byte	0x04, 0x17
        /*002a*/ 	.short	(.L_745 - .L_744)
.L_744:
        /*002c*/ 	.word	0x00000000
        /*0030*/ 	.short	0x0000
        /*0032*/ 	.short	0x0000
        /*0034*/ 	.byte	0x00, 0xf0, 0x21, 0x00


	//----- nvinfo : EIATTR_SPARSE_MMA_MASK
	.align		4
.L_745:
        /*0038*/ 	.byte	0x03, 0x50
        /*003a*/ 	.short	0x0000


	//----- nvinfo : EIATTR_MAXREG_COUNT
	.align		4
        /*003c*/ 	.byte	0x03, 0x1b
        /*003e*/ 	.short	0x00ff


	//----- nvinfo : EIATTR_MERCURY_ISA_VERSION
	.align		4
        /*0040*/ 	.byte	0x03, 0x5f
        /*0042*/ 	.short	0x0101


	//----- nvinfo : EIATTR_EXIT_INSTR_OFFSETS
	.align		4
        /*0044*/ 	.byte	0x04, 0x1c
        /*0046*/ 	.short	(.L_747 - .L_746)


	//   ....[0]....
.L_746:
        /*0048*/ 	.word	0x00000070


	//   ....[1]....
        /*004c*/ 	.word	0x00000100


	//----- nvinfo : EIATTR_MAX_THREADS
	.align		4
.L_747:
        /*0050*/ 	.byte	0x04, 0x05
        /*0052*/ 	.short	(.L_749 - .L_748)
.L_748:
        /*0054*/ 	.word	0x00000040
        /*0058*/ 	.word	0x00000001
        /*005c*/ 	.word	0x00000001


	//----- nvinfo : EIATTR_CBANK_PARAM_SIZE
	.align		4
.L_749:
        /*0060*/ 	.byte	0x03, 0x19
        /*0062*/ 	.short	0x0028


	//----- nvinfo : EIATTR_PARAM_CBANK
	.align		4
        /*0064*/ 	.byte	0x04, 0x0a
        /*0066*/ 	.short	(.L_751 - .L_750)
	.align		4
.L_750:
        /*0068*/ 	.word	index@(.nv.constant0._ZN50_GLOBAL__N__f31458b2_17_RangeFactories_cu_38772b0829elementwise_kernel_with_indexIlZZZN2at6native15arange_cuda_outERKN3c106ScalarES6_S6_RNS1_6TensorEENKUlvE_clEvENKUlvE0_clEvEUllE_EEvT_T0_PN15function_traitsISD_E11result_typeE)
        /*006c*/ 	.short	0x0210
        /*006e*/ 	.short	0x0028


	//----- nvinfo : EIATTR_SW_WAR
	.align		4
.L_751:
        /*0070*/ 	.byte	0x04, 0x36
        /*0072*/ 	.short	(.L_753 - .L_752)
.L_752:
        /*0074*/ 	.word	0x00000008
.L_753:


//--------------------- .nv.info._ZN50_GLOBAL__N__f31458b2_17_RangeFactories_cu_38772b0829elementwise_kernel_with_indexIiZZZN2at6native15arange_cuda_outERKN3c106ScalarES6_S6_RNS1_6TensorEENKUlvE_clEvENKUlvE0_clEvEUllE_EEvT_T0_PN15function_traitsISD_E11result_typeE --------------------------
	.section	.nv.info._ZN50_GLOBAL__N__f31458b2_17_RangeFactories_cu_38772b0829elementwise_kernel_with_indexIiZZZN2at6native15arange_cuda_outERKN3c106ScalarES6_S6_RNS1_6TensorEENKUlvE_clEvENKUlvE0_clEvEUllE_EEvT_T0_PN15function_traitsISD_E11result_typeE,"",@"SHT_CUDA_INFO"
	.sectionflags	@""
	.align	4


	//----- nvinfo : EIATTR_CUDA_API_VERSION
	.align		4
        /*0000*/ 	.byte	0x04, 0x37
        /*0002*/ 	.short	(.L_755 - .L_754)
.L_754:
        /*0004*/ 	.word	0x00000082


	//----- nvinfo : EIATTR_KPARAM_INFO
	.align		4
.L_755:
        /*0008*/ 	.byte	0x04, 0x17
        /*000a*/ 	.short	(.L_757 - .L_756)
.L_756:
        /*000c*/ 	.word	0x00000000
        /*0010*/ 	.short	0x0002
        /*0012*/ 	.short	0x0020
        /*0014*/ 	.byte	0x00, 0xf0, 0x21, 0x00


	//----- nvinfo : EIATTR_KPARAM_INFO
	.align		4
.L_757:
        /*0018*/ 	.byte	0x04, 0x17
        /*001a*/ 	.short	(.L_759 - .L_758)
.L_758:
        /*001c*/ 	.word	0x00000000
        /*0020*/ 	.short	0x0001
        /*0022*/ 	.short	0x0008
        /*0024*/ 	.byte	0x00, 0xf0, 0x61, 0x00


	//----- nvinfo : EIATTR_KPARAM_INFO
	.align		4
.L_759:
        /*0028*/ 	.byte	0x04, 0x17
        /*002a*/ 	.short	(.L_761 - .L_760)
.L_760:
        /*002c*/ 	.word	0x00000000
        /*0030*/ 	.short	0x0000
        /*0032*/ 	.short	0x0000
        /*0034*/ 	.byte	0x00, 0xf0, 0x11, 0x00


	//----- nvinfo : EIATTR_SPARSE_MMA_MASK
	.align		4
.L_761:
        /*0038*/ 	.byte	0x03, 0x50
        /*003a*/ 	.short	0x0000


	//----- nvinfo : EIATTR_MAXREG_COUNT
	.align		4
        /*003c*/ 	.byte	0x03, 0x1b
        /*003e*/ 	.short	0x00ff


	//----- nvinfo : EIATTR_MERCURY_ISA_VERSION
	.align		4
        /*0040*/ 	.byte	0x03, 0x5f
        /*0042*/ 	.short	0x0101


	//----- nvinfo : EIATTR_EXIT_INSTR_OFFSETS
	.align		4
        /*0044*/ 	.byte	0x04, 0x1c
        /*0046*/ 	.short	(.L_763 - .L_762)


	//   ....[0]....
.L_762:
        /*0048*/ 	.word	0x00000060


	//   ....[1]....
        /*004c*/ 	.word	0x000000f0


	//----- nvinfo : EIATTR_MAX_THREADS
	.align		4
.L_763:
        /*0050*/ 	.byte	0x04, 0x05
        /*0052*/ 	.short	(.L_765 - .L_764)
.L_764:
        /*0054*/ 	.word	0x00000040
        /*0058*/ 	.word	0x00000001
        /*005c*/ 	.word	0x00000001


	//----- nvinfo : EIATTR_CBANK_PARAM_SIZE
	.align		4
.L_765:
        /*0060*/ 	.byte	0x03, 0x19
        /*0062*/ 	.short	0x0028


	//----- nvinfo : EIATTR_PARAM_CBANK
	.align		4
        /*0064*/ 	.byte	0x04, 0x0a
        /*0066*/ 	.short	(.L_767 - .L_766)
	.align		4
.L_766:
        /*0068*/ 	.word	index@(.nv.constant0._ZN50_GLOBAL__N__f31458b2_17_RangeFactories_cu_38772b0829elementwise_kernel_with_indexIiZZZN2at6native15arange_cuda_outERKN3c106ScalarES6_S6_RNS1_6TensorEENKUlvE_clEvENKUlvE0_clEvEUllE_EEvT_T0_PN15function_traitsISD_E11result_typeE)
        /*006c*/ 	.short	0x0210
        /*006e*/ 	.short	0x0028


	//----- nvinfo : EIATTR_SW_WAR
	.align		4
.L_767:
        /*0070*/ 	.byte	0x04, 0x36
        /*0072*/ 	.short	(.L_769 - .L_768)
.L_768:
        /*0074*/ 	.word	0x00000008
.L_769:


//--------------------- .nv.info._ZN50_GLOBAL__N__f31458b2_17_RangeFactories_cu_38772b0829elementwise_kernel_with_indexIlZZZN2at6native15arange_cuda_outERKN3c106ScalarES6_S6_RNS1_6TensorEENKUlvE_clEvENKUlvE_clEvEUllE_EEvT_T0_PN15function_traitsISD_E11result_typeE --------------------------
	.section	.nv.info._ZN50_GLOBAL__N__f31458b2_17_RangeFactories_cu_38772b0829elementwise_kernel_with_indexIlZZZN2at6native15arange_cuda_outERKN3c106ScalarES6_S6_RNS1_6TensorEENKUlvE_clEvENKUlvE_clEvEUllE_EEvT_T0_PN15function_traitsISD_E11result_typeE,"",@"SHT_CUDA_INFO"
	.sectionflags	@""
	.align	4


	//----- nvinfo : EIATTR_CUDA_API_VERSION
	.align		4
        /*0000*/ 	.byte	0x04, 0x37
        /*0002*/ 	.short	(.L_771 - .L_770)
.L_770:
        /*0004*/ 	.word	0x00000082


	//----- nvinfo : EIATTR_KPARAM_INFO
	.align		4
.L_771:
        /*0008*/ 	.byte	0x04, 0x17
        /*000a*/ 	.short	(.L_773 - .L_772)
.L_772:
        /*000c*/ 	.word	0x00000000
        /*0010*/ 	.short	0x0002
        /*0012*/ 	.short	0x0020
        /*0014*/ 	.byte	0x00, 0xf0, 0x21, 0x00


	//----- nvinfo : EIATTR_KPARAM_INFO
	.align		4
.L_773:
        /*0018*/ 	.byte	0x04, 0x17
        /*001a*/ 	.short	(.L_775 - .L_774)
.L_774:
        /*001c*/ 	.word	0x00000000
        /*0020*/ 	.short	0x0001
        /*0022*/ 	.short	0x0008
        /*0024*/ 	.byte	0x00, 0xf0, 0x61, 0x00


	//----- nvinfo : EIATTR_KPARAM_INFO
	.align		4
.L_775:
        /*0028*/ 	.byte	0x04, 0x17
        /*002a*/ 	.short	(.L_777 - .L_776)
.L_776:
        /*002c*/ 	.word	0x00000000
        /*0030*/ 	.short	0x0000
        /*0032*/ 	.short	0x0000
        /*0034*/ 	.byte	0x00, 0xf0, 0x21, 0x00


	//----- nvinfo : EIATTR_SPARSE_MMA_MASK
	.align		4
.L_777:
        /*0038*/ 	.byte	0x03, 0x50
        /*003a*/ 	.short	0x0000


	//----- nvinfo : EIATTR_MAXREG_COUNT
	.align		4
        /*003c*/ 	.byte	0x03, 0x1b
        /*003e*/ 	.short	0x00ff


	//----- nvinfo : EIATTR_MERCURY_ISA_VERSION
	.align		4
        /*0040*/ 	.byte	0x03, 0x5f
        /*0042*/ 	.short	0x0101


	//----- nvinfo : EIATTR_EXIT_INSTR_OFFSETS
	.align		4
        /*0044*/ 	.byte	0x04, 0x1c
        /*0046*/ 	.short	(.L_779 - .L_778)


	//   ....[0]....
.L_778:
        /*0048*/ 	.word	0x00000070


	//   ....[1]....
        /*004c*/ 	.word	0x00000100


	//----- nvinfo : EIATTR_MAX_THREADS
	.align		4
.L_779:
        /*0050*/ 	.byte	0x04, 0x05
        /*0052*/ 	.short	(.L_781 - .L_780)
.L_780:
        /*0054*/ 	.word	0x00000040
        /*0058*/ 	.word	0x00000001
        /*005c*/ 	.word	0x00000001


	//----- nvinfo : EIATTR_CBANK_PARAM_SIZE
	.align		4
.L_781:
        /*0060*/ 	.byte	0x03, 0x19
        /*0062*/ 	.short	0x0028


	//----- nvinfo : EIATTR_PARAM_CBANK
	.align		4
        /*0064*/ 	.byte	0x04, 0x0a
        /*0066*/ 	.short	(.L_783 - .L_782)
	.align		4
.L_782:
        /*0068*/ 	.word	index@(.nv.constant0._ZN50_GLOBAL__N__f31458b2_17_RangeFactories_cu_38772b0829elementwise_kernel_with_indexIlZZZN2at6native15arange_cuda_outERKN3c106ScalarES6_S6_RNS1_6TensorEENKUlvE_clEvENKUlvE_clEvEUllE_EEvT_T0_PN15function_traitsISD_E11result_typeE)
        /*006c*/ 	.short	0x0210
        /*006e*/ 	.short	0x0028


	//----- nvinfo : EIATTR_SW_WAR
	.align		4
.L_783:
        /*0070*/ 	.byte	0x04, 0x36
        /*0072*/ 	.short	(.L_785 - .L_784)
.L_784:
        /*0074*/ 	.word	0x00000008
.L_785:


//--------------------- .nv.info._ZN50_GLOBAL__N__f31458b2_17_RangeFactories_cu_38772b0829elementwise_kernel_with_indexIiZZZN2at6native15arange_cuda_outERKN3c106ScalarES6_S6_RNS1_6TensorEENKUlvE_clEvENKUlvE_clEvEUllE_EEvT_T0_PN15function_traitsISD_E11result_typeE --------------------------
	.section	.nv.info._ZN50_GLOBAL__N__f31458b2_17_RangeFactories_cu_38772b0829elementwise_kernel_with_indexIiZZZN2at6native15arange_cuda_outERKN3c106ScalarES6_S6_RNS1_6TensorEENKUlvE_clEvENKUlvE_clEvEUllE_EEvT_T0_PN15function_traitsISD_E11result_typeE,"",@"SHT_CUDA_INFO"
	.sectionflags	@""
	.align	4


	//----- nvinfo : EIATTR_CUDA_API_VERSION
	.align		4
        /*0000*/ 	.byte	0x04, 0x37
        /*0002*/ 	.short	(.L_787 - .L_786)
.L_786:
        /*0004*/ 	.word	0x00000082


	//----- nvinfo : EIATTR_KPARAM_INFO
	.align		4
.L_787:
        /*0008*/ 	.byte	0x04, 0x17
        /*000a*/ 	.short	(.L_789 - .L_788)
.L_788:
        /*000c*/ 	.word	0x00000000
        /*0010*/ 	.short	0x0002
        /*0012*/ 	.short	0x0020
        /*0014*/ 	.byte	0x00, 0xf0, 0x21, 0x00


	//----- nvinfo : EIATTR_KPARAM_INFO
	.align		4
.L_789:
        /*0018*/ 	.byte	0x04, 0x17
        /*001a*/ 	.short	(.L_791 - .L_790)
.L_790:
        /*001c*/ 	.word	0x00000000
        /*0020*/ 	.short	0x0001
        /*0022*/ 	.short	0x0008
        /*0024*/ 	.byte	0x00, 0xf0, 0x61, 0x00


	//----- nvinfo : EIATTR_KPARAM_INFO
	.align		4
.L_791:
        /*0028*/ 	.byte	0x04, 0x17
        /*002a*/ 	.short	(.L_793 - .L_792)
.L_792:
        /*002c*/ 	.word	0x00000000
        /*0030*/ 	.short	0x0000
        /*0032*/ 	.short	0x0000
        /*0034*/ 	.byte	0x00, 0xf0, 0x11, 0x00


	//----- nvinfo : EIATTR_SPARSE_MMA_MASK
	.align		4
.L_793:
        /*0038*/ 	.byte	0x03, 0x50
        /*003a*/ 	.short	0x0000


	//----- nvinfo : EIATTR_MAXREG_COUNT
	.align		4
        /*003c*/ 	.byte	0x03, 0x1b
        /*003e*/ 	.short	0x00ff


	//----- nvinfo : EIATTR_MERCURY_ISA_VERSION
	.align		4
        /*0040*/ 	.byte	0x03, 0x5f
        /*0042*/ 	.short	0x0101


	//----- nvinfo : EIATTR_EXIT_INSTR_OFFSETS
	.align		4
        /*0044*/ 	.byte	0x04, 0x1c
        /*0046*/ 	.short	(.L_795 - .L_794)


	//   ....[0]....
.L_794:
        /*0048*/ 	.word	0x00000060


	//   ....[1]....
        /*004c*/ 	.word	0x000000f0


	//----- nvinfo : EIATTR_MAX_THREADS
	.align		4
.L_795:
        /*0050*/ 	.byte	0x04, 0x05
        /*0052*/ 	.short	(.L_797 - .L_796)
.L_796:
        /*0054*/ 	.word	0x00000040
        /*0058*/ 	.word	0x00000001
        /*005c*/ 	.word	0x00000001


	//----- nvinfo : EIATTR_CBANK_PARAM_SIZE
	.align		4
.L_797:
        /*0060*/ 	.byte	0x03, 0x19
        /*0062*/ 	.short	0x0028


	//----- nvinfo : EIATTR_PARAM_CBANK
	.align		4
        /*0064*/ 	.byte	0x04, 0x0a
        /*0066*/ 	.short	(.L_799 - .L_798)
	.align		4
.L_798:
        /*0068*/ 	.word	index@(.nv.constant0._ZN50_GLOBAL__N__f31458b2_17_RangeFactories_cu_38772b0829elementwise_kernel_with_indexIiZZZN2at6native15arange_cuda_outERKN3c106ScalarES6_S6_RNS1_6TensorEENKUlvE_clEvENKUlvE_clEvEUllE_EEvT_T0_PN15function_traitsISD_E11result_typeE)
        /*006c*/ 	.short	0x0210
        /*006e*/ 	.short	0x0028


	//----- nvinfo : EIATTR_SW_WAR
	.align		4
.L_799:
        /*0070*/ 	.byte	0x04, 0x36
        /*0072*/ 	.short	(.L_801 - .L_800)
.L_800:
        /*0074*/ 	.word	0x00000008
.L_801:


//--------------------- .nv.info._ZN50_GLOBAL__N__f31458b2_17_RangeFactories_cu_38772b0829elementwise_kernel_with_indexIlZZZN2at6native14range_cuda_outERKN3c106ScalarES6_S6_RNS1_6TensorEENKUlvE_clEvENKUlvE6_clEvEUllE_EEvT_T0_PN15function_traitsISD_E11result_typeE --------------------------
	.section	.nv.info._ZN50_GLOBAL__N__f31458b2_17_RangeFactories_cu_38772b0829elementwise_kernel_with_indexIlZZZN2at6native14range_cuda_outERKN3c106ScalarES6_S6_RNS1_6TensorEENKUlvE_clEvENKUlvE6_clEvEUllE_EEvT_T0_PN15function_traitsISD_E11result_typeE,"",@"SHT_CUDA_INFO"
	.sectionflags	@""
	.align	4


	//----- nvinfo : EIATTR_CUDA_API_VERSION
	.align		4
        /*0000*/ 	.byte	0x04, 0x37
        /*0002*/ 	.short	(.L_803 - .L_802)
.L_802:
        /*0004*/ 	.word	0x00000082


	//----- nvinfo : EIATTR_KPARAM_INFO
	.align		4
.L_803:
        /*0008*/ 	.byte	0x04, 0x17
        /*000a*/ 	.short	(.L_805 - .L_804)
.L_804:
        /*000c*/ 	.word	0x00000000
        /*0010*/ 	.short	0x0002
        /*0012*/ 	.short	0x0018
        /*0014*/ 	.byte	0x00, 0xf0, 0x21, 0x00


	//----- nvinfo : EIATTR_KPARAM_INFO
	.align		4
.L_805:
        /*0018*/ 	.byte	0x04, 0x17
        /*001a*/ 	.short	(.L_807 - .L_806)
.L_806:
        /*001c*/ 	.word	0x00000000
        /*0020*/ 	.short	0x0001
        /*0022*/ 	.short	0x0008
        /*0024*/ 	.byte	0x00, 0xf0, 0x41, 0x00


	//----- nvinfo : EIATTR_KPARAM_INFO
	.align		4
.L_807:
        /*0028*/ 	.byte	0x04, 0x17
        /*002a*/ 	.short	(.L_809 - .L_808)
.L_808:
        /*002c*/ 	.word	0x00000000
        /*0030*/ 	.short	0x0000
        /*0032*/ 	.short	0x0000
        /*0034*/ 	.byte	0x00, 0xf0, 0x21, 0x00


	//----- nvinfo : EIATTR_SPARSE_MMA_MASK
	.align		4
.L_809:
        /*0038*/ 	.byte	0x03, 0x50
        /*003a*/ 	.short	0x0000


	//----- nvinfo : EIATTR_MAXREG_COUNT
	.align		4
        /*003c*/ 	.byte	0x03, 0x1b
        /*003e*/ 	.short	0x00ff


	//----- nvinfo : EIATTR_MERCURY_ISA_VERSION
	.align		4
        /*0040*/ 	.byte	0x03, 0x5f
        /*0042*/ 	.short	0x0101


	//----- nvinfo : EIATTR_EXIT_INSTR_OFFSETS
	.align		4
        /*0044*/ 	.byte	0x04, 0x1c
        /*0046*/ 	.short	(.L_811 - .L_810)


	//   ....[0]....
.L_810:
        /*0048*/ 	.word	0x00000070


	//   ....[1]....
        /*004c*/ 	.word	0x00000110


	//----- nvinfo : EIATTR_MAX_THREADS
	.align		4
.L_811:
        /*0050*/ 	.byte	0x04, 0x05
        /*0052*/ 	.short	(.L_813 - .L_812)
.L_812:
        /*0054*/ 	.word	0x00000040
        /*0058*/ 	.word	0x00000001
        /*005c*/ 	.word	0x00000001


	//----- nvinfo : EIATTR_CBANK_PARAM_SIZE
	.align		4
.L_813:
        /*0060*/ 	.byte	0x03, 0x19
        /*0062*/ 	.short	0x0020


	//----- nvinfo : EIATTR_PARAM_CBANK
	.align		4
        /*0064*/ 	.byte	0x04, 0x0a
        /*0066*/ 	.short	(.L_815 - .L_814)
	.align		4
.L_814:
        /*0068*/ 	.word	index@(.nv.constant0._ZN50_GLOBAL__N__f31458b2_17_RangeFactories_cu_38772b0829elementwise_kernel_with_indexIlZZZN2at6native14range_cuda_outERKN3c106ScalarES6_S6_RNS1_6TensorEENKUlvE_clEvENKUlvE6_clEvEUllE_EEvT_T0_PN15function_traitsISD_E11result_typeE)
        /*006c*/ 	.short	0x0210
        /*006e*/ 	.short	0x0020


	//----- nvinfo : EIATTR_SW_WAR
	.align		4
.L_815:
        /*0070*/ 	.byte	0x04, 0x36
        /*0072*/ 	.short	(.L_817 - .L_816)
.L_816:
        /*0074*/ 	.word	0x00000008
.L_817:


//--------------------- .nv.info._ZN50_GLOBAL__N__f31458b2_17_RangeFactories_cu_38772b0829elementwise_kernel_with_indexIiZZZN2at6native14range_cuda_outERKN3c106ScalarES6_S6_RNS1_6TensorEENKUlvE_clEvENKUlvE6_clEvEUllE_EEvT_T0_PN15function_traitsISD_E11result_typeE --------------------------
	.section	.nv.info._ZN50_GLOBAL__N__f31458b2_17_RangeFactories_cu_38772b0829elementwise_kernel_with_indexIiZZZN2at6native14range_cuda_outERKN3c106ScalarES6_S6_RNS1_6TensorEENKUlvE_clEvENKUlvE6_clEvEUllE_EEvT_T0_PN15function_traitsISD_E11result_typeE,"",@"SHT_CUDA_INFO"
	.sectionflags	@""
	.align	4


	//----- nvinfo : EIATTR_CUDA_API_VERSION
	.align		4
        /*0000*/ 	.byte	0x04, 0x37
        /*0002*/ 	.short	(.L_819 - .L_818)
.L_818:
        /*0004*/ 	.word	0x00000082


	//----- nvinfo : EIATTR_KPARAM_INFO
	.align		4
.L_819:
        /*0008*/ 	.byte	0x04, 0x17
        /*000a*/ 	.short	(.L_821 - .L_820)
.L_820:
        /*000c*/ 	.word	0x00000000
        /*0010*/ 	.short	0x0002
        /*0012*/ 	.short	0x0018
        /*0014*/ 	.byte	0x00, 0xf0, 0x21, 0x00


	//----- nvinfo : EIATTR_KPARAM_INFO
	.align		4
.L_821:
        /*0018*/ 	.byte	0x04, 0x17
        /*001a*/ 	.short	(.L_823 - .L_822)
.L_822:
        /*001c*/ 	.word	0x00000000
        /*0020*/ 	.short	0x0001
        /*0022*/ 	.short	0x0008
        /*0024*/ 	.byte	0x00, 0xf0, 0x41, 0x00


	//----- nvinfo : EIATTR_KPARAM_INFO
	.align		4
.L_823:
        /*0028*/ 	.byte	0x04, 0x17
        /*002a*/ 	.short	(.L_825 - .L_824)
.L_824:
        /*002c*/ 	.word	0x00000000
        /*0030*/ 	.short	0x0000
        /*0032*/ 	.short	0x0000
        /*0034*/ 	.byte	0x00, 0xf0, 0x11, 0x00


	//----- nvinfo : EIATTR_SPARSE_MMA_MASK
	.align		4
.L_825:
        /*0038*/ 	.byte	0x03, 0x50
        /*003a*/ 	.short	0x0000


	//----- nvinfo : EIATTR_MAXREG_COUNT
	.align		4
        /*003c*/ 	.byte	0x03, 0x1b
        /*003e*/ 	.short	0x00ff


	//----- nvinfo : EIATTR_MERCURY_ISA_VERSION
	.align		4
        /*0040*/ 	.byte	0x03, 0x5f
        /*0042*/ 	.short	0x0101


	//----- nvinfo : EIATTR_EXIT_INSTR_OFFSETS
	.align		4
        /*0044*/ 	.byte	0x04, 0x1c
        /*0046*/ 	.short	(.L_827 - .L_826)


	//   ....[0]....
.L_826:
        /*0048*/ 	.word	0x00000060


	//   ....[1]....
        /*004c*/ 	.word	0x000000f0


	//----- nvinfo : EIATTR_MAX_THREADS
	.align		4
.L_827:
        /*0050*/ 	.byte	0x04, 0x05
        /*0052*/ 	.short	(.L_829 - .L_828)
.L_828:
        /*0054*/ 	.word	0x00000040
        /*0058*/ 	.word	0x00000001
        /*005c*/ 	.word	0x00000001


	//----- nvinfo : EIATTR_CBANK_PARAM_SIZE
	.align		4
.L_829:
        /*0060*/ 	.byte	0x03, 0x19
        /*0062*/ 	.short	0x0020


	//----- nvinfo : EIATTR_PARAM_CBANK
	.align		4
        /*0064*/ 	.byte	0x04, 0x0a
        /*0066*/ 	.short	(.L_831 - .L_830)
	.align		4
.L_830:
        /*0068*/ 	.word	index@(.nv.constant0._ZN50_GLOBAL__N__f31458b2_17_RangeFactories_cu_38772b0829elementwise_kernel_with_indexIiZZZN2at6native14range_cuda_outERKN3c106ScalarES6_S6_RNS1_6TensorEENKUlvE_clEvENKUlvE6_clEvEUllE_EEvT_T0_PN15function_traitsISD_E11result_typeE)
        /*006c*/ 	.short	0x0210
        /*006e*/ 	.short	0x0020


	//----- nvinfo : EIATTR_SW_WAR
	.align		4
.L_831:
        /*0070*/ 	.byte	0x04, 0x36
        /*0072*/ 	.short	(.L_833 - .L_832)
.L_832:
        /*0074*/ 	.word	0x00000008
.L_833:


//--------------------- .nv.info._ZN50_GLOBAL__N__f31458b2_17_RangeFactories_cu_38772b0829elementwise_kernel_with_indexIlZZZN2at6native14range_cuda_outERKN3c106ScalarES6_S6_RNS1_6TensorEENKUlvE_clEvENKUlvE5_clEvEUllE_EEvT_T0_PN15function_traitsISD_E11result_typeE --------------------------
	.section	.nv.info._ZN50_GLOBAL__N__f31458b2_17_RangeFactories_cu_38772b0829elementwise_kernel_with_indexIlZZZN2at6native14range_cuda_outERKN3c106ScalarES6_S6_RNS1_6TensorEENKUlvE_clEvENKUlvE5_clEvEUllE_EEvT_T0_PN15function_traitsISD_E11result_typeE,"",@"SHT_CUDA_INFO"
	.sectionflags	@""
	.align	4


	//----- nvinfo : EIATTR_CUDA_API_VERSION
	.align		4
        /*0000*/ 	.byte	0x04, 0x37
        /*0002*/ 	.short	(.L_835 - .L_834)
.L_834:
        /*0004*/ 	.word	0x00000082


	//----- nvinfo : EIATTR_KPARAM_INFO
	.align		4
.L_835:
        /*0008*/ 	.byte	0x04, 0x17
        /*000a*/ 	.short	(.L_837 - .L_836)
.L_836:
        /*000c*/ 	.word	0x00000000
        /*0010*/ 	.short	0x0002
        /*0012*/ 	.short	0x0018
        /*0014*/ 	.byte	0x00, 0xf0, 0x21, 0x00


	//----- nvinfo : EIATTR_KPARAM_INFO
	.align		4
.L_837:
        /*0018*/ 	.byte	0x04, 0x17
        /*001a*/ 	.short	(.L_839 - .L_838)
.L_838:
        /*001c*/ 	.word	0x00000000
        /*0020*/ 	.short	0x0001
        /*0022*/ 	.short	0x0008
        /*0024*/ 	.byte	0x00, 0xf0, 0x41, 0x00


	//----- nvinfo : EIATTR_KPARAM_INFO
	.align		4
.L_839:
        /*0028*/ 	.byte	0x04, 0x17
        /*002a*/ 	.short	(.L_841 - .L_840)
.L_840:
        /*002c*/ 	.word	0x00000000
        /*0030*/ 	.short	0x0000
        /*0032*/ 	.short	0x0000
        /*0034*/ 	.byte	0x00, 0xf0, 0x21, 0x00


	//----- nvinfo : EIATTR_SPARSE_MMA_MASK
	.align		4
.L_841:
        /*0038*/ 	.byte	0x03, 0x50
        /*003a*/ 	.short	0x0000


	//----- nvinfo : EIATTR_MAXREG_COUNT
	.align		4
        /*003c*/ 	.byte	0x03, 0x1b
        /*003e*/ 	.short	0x00ff


	//----- nvinfo : EIATTR_MERCURY_ISA_VERSION
	.align		4
        /*0040*/ 	.byte	0x03, 0x5f
        /*0042*/ 	.short	0x0101


	//----- nvinfo : EIATTR_EXIT_INSTR_OFFSETS
	.align		4
        /*0044*/ 	.byte	0x04, 0x1c
        /*0046*/ 	.short	(.L_843 - .L_842)


	//   ....[0]....
.L_842:
        /*0048*/ 	.word	0x00000070


	//   ....[1]....
        /*004c*/ 	.word	0x00000100


	//----- nvinfo : EIATTR_MAX_THREADS
	.align		4
.L_843:
        /*0050*/ 	.byte	0x04, 0x05
        /*0052*/ 	.short	(.L_845 - .L_844)
.L_844:
        /*0054*/ 	.word	0x00000040
        /*0058*/ 	.word	0x00000001
        /*005c*/ 	.word	0x00000001


	//----- nvinfo : EIATTR_CBANK_PARAM_SIZE
	.align		4
.L_845:
        /*0060*/ 	.byte	0x03, 0x19
        /*0062*/ 	.short	0x0020


	//----- nvinfo : EIATTR_PARAM_CBANK
	.align		4
        /*0064*/ 	.byte	0x04, 0x0a
        /*0066*/ 	.short	(.L_847 - .L_846)
	.align		4
.L_846:
        /*0068*/ 	.word	index@(.nv.constant0._ZN50_GLOBAL__N__f31458b2_17_RangeFactories_cu_38772b0829elementwise_kernel_with_indexIlZZZN2at6native14range_cuda_outERKN3c106ScalarES6_S6_RNS1_6TensorEENKUlvE_clEvENKUlvE5_clEvEUllE_EEvT_T0_PN15function_traitsISD_E11result_typeE)
        /*006c*/ 	.short	0x0210
        /*006e*/ 	.short	0x0020


	//----- nvinfo : EIATTR_SW_WAR
	.align		4
.L_847:
        /*0070*/ 	.byte	0x04, 0x36
        /*0072*/ 	.short	(.L_849 - .L_848)
.L_848:
        /*0074*/ 	.word	0x00000008
.L_849:


//--------------------- .nv.info._ZN50_GLOBAL__N__f31458b2_17_RangeFactories_cu_38772b0829elementwise_kernel_with_indexIiZZZN2at6native14range_cuda_outERKN3c106ScalarES6_S6_RNS1_6TensorEENKUlvE_clEvENKUlvE5_clEvEUllE_EEvT_T0_PN15function_traitsISD_E11result_typeE --------------------------
	.section	.nv.info._ZN50_GLOBAL__N__f31458b2_17_RangeFactories_cu_38772b0829elementwise_kernel_with_indexIiZZZN2at6native14range_cuda_outERKN3c106ScalarES6_S6_RNS1_6TensorEENKUlvE_clEvENKUlvE5_clEvEUllE_EEvT_T0_PN15function_traitsISD_E11result_typeE,"",@"SHT_CUDA_INFO"
	.sectionflags	@""
	.align	4


	//----- nvinfo : EIATTR_CUDA_API_VERSION
	.align		4
        /*0000*/ 	.byte	0x04, 0x37
        /*0002*/ 	.short	(.L_851 - .L_850)
.L_850:
        /*0004*/ 	.word	0x00000082


	//----- nvinfo : EIATTR_KPARAM_INFO
	.align		4
.L_851:
        /*0008*/ 	.byte	0x04, 0x17
        /*000a*/ 	.short	(.L_853 - .L_852)
.L_852:
        /*000c*/ 	.word	0x00000000
        /*0010*/ 	.short	0x0002
        /*0012*/ 	.short	0x0018
        /*0014*/ 	.byte	0x00, 0xf0, 0x21, 0x00


	//----- nvinfo : EIATTR_KPARAM_INFO
	.align		4
.L_853:
        /*0018*/ 	.byte	0x04, 0x17
        /*001a*/ 	.short	(.L_855 - .L_854)
.L_854:
        /*001c*/ 	.word	0x00000000
        /*0020*/ 	.short	0x0001
        /*0022*/ 	.short	0x0008
        /*0024*/ 	.byte	0x00, 0xf0, 0x41, 0x00


	//----- nvinfo : EIATTR_KPARAM_INFO
	.align		4
.L_855:
        /*0028*/ 	.byte	0x04, 0x17
        /*002a*/ 	.short	(.L_857 - .L_856)
.L_856:
        /*002c*/ 	.word	0x00000000
        /*0030*/ 	.short	0x0000
        /*0032*/ 	.short	0x0000
        /*0034*/ 	.byte	0x00, 0xf0, 0x11, 0x00


	//----- nvinfo : EIATTR_SPARSE_MMA_MASK
	.align		4
.L_857:
        /*0038*/ 	.byte	0x03, 0x50
        /*003a*/ 	.short	0x0000


	//----- nvinfo : EIATTR_MAXREG_COUNT
	.align		4
        /*003c*/ 	.byte	0x03, 0x1b
        /*003e*/ 	.short	0x00ff


	//----- nvinfo : EIATTR_MERCURY_ISA_VERSION
	.align		4
        /*0040*/ 	.byte	0x03, 0x5f
        /*0042*/ 	.short	0x0101


	//----- nvinfo : EIATTR_EXIT_INSTR_OFFSETS
	.align		4
        /*0044*/ 	.byte	0x04, 0x1c
        /*0046*/ 	.short	(.L_859 - .L_858)


	//   ....[0]....
.L_858:
        /*0048*/ 	.word	0x00000060


	//   ....[1]....
        /*004c*/ 	.word	0x000000e0


	//----- nvinfo : EIATTR_MAX_THREADS
	.align		4
.L_859:
        /*0050*/ 	.byte	0x04, 0x05
        /*0052*/ 	.short	(.L_861 - .L_860)
.L_860:
        /*0054*/ 	.word	0x00000040
        /*0058*/ 	.word	0x00000001
        /*005c*/ 	.word	0x00000001


	//----- nvinfo : EIATTR_CBANK_PARAM_SIZE
	.align		4
.L_861:
        /*0060*/ 	.byte	0x03, 0x19
        /*0062*/ 	.short	0x0020


	//----- nvinfo : EIATTR_PARAM_CBANK
	.align		4
        /*0064*/ 	.byte	0x04, 0x0a
        /*0066*/ 	.short	(.L_863 - .L_862)
	.align		4
.L_862:
        /*0068*/ 	.word	index@(.nv.constant0._ZN50_GLOBAL__N__f31458b2_17_RangeFactories_cu_38772b0829elementwise_kernel_with_indexIiZZZN2at6native14range_cuda_outERKN3c106ScalarES6_S6_RNS1_6TensorEENKUlvE_clEvENKUlvE5_clEvEUllE_EEvT_T0_PN15function_traitsISD_E11result_typeE)
        /*006c*/ 	.short	0x0210
        /*006e*/ 	.short	0x0020


	//----- nvinfo : EIATTR_SW_WAR
	.align		4
.L_863:
        /*0070*/ 	.byte	0x04, 0x36
        /*0072*/ 	.short	(.L_865 - .L_864)
.L_864:
        /*0074*/ 	.word	0x00000008
.L_865:


//--------------------- .nv.info._ZN50_GLOBAL__N__f31458b2_17_RangeFactories_cu_38772b0829elementwise_kernel_with_indexIlZZZN2at6native14range_cuda_outERKN3c106ScalarES6_S6_RNS1_6TensorEENKUlvE_clEvENKUlvE4_clEvEUllE_EEvT_T0_PN15function_traitsISD_E11result_typeE --------------------------
	.section	.nv.info._ZN50_GLOBAL__N__f31458b2_17_RangeFactories_cu_38772b0829elementwise_kernel_with_indexIlZZZN2at6native14range_cuda_outERKN3c106ScalarES6_S6_RNS1_6TensorEENKUlvE_clEvENKUlvE4_clEvEUllE_EEvT_T0_PN15function_traitsISD_E11result_typeE,"",@"SHT_CUDA_INFO"
	.sectionflags	@""
	.align	4


	//----- nvinfo : EIATTR_CUDA_API_VERSION
	.align		4
        /*0000*/ 	.byte	0x04, 0x37
        /*0002*/ 	.short	(.L_867 - .L_866)
.L_866:
        /*0004*/ 	.word	0x00000082


	//----- nvinfo : EIATTR_KPARAM_INFO
	.align		4
.L_867:
        /*0008*/ 	.byte	0x04, 0x17
        /*000a*/ 	.short	(.L_869 - .L_868)
.L_868:
        /*000c*/ 	.word	0x00000000
        /*0010*/ 	.short	0x0002
        /*0012*/ 	.short	0x0020
        /*0014*/ 	.byte	0x00, 0xf0, 0x21, 0x00


	//----- nvinfo : EIATTR_KPARAM_INFO
	.align		4
.L_869:
        /*0018*/ 	.byte	0x04, 0x17
        /*001a*/ 	.short	(.L_871 - .L_870)
.L_870:
        /*001c*/ 	.word	0x00000000
        /*0020*/ 	.short	0x0001
        /*0022*/ 	.short	0x0008
        /*0024*/ 	.byte	0x00, 0xf0, 0x61, 0x00


	//----- nvinfo : EIATTR_KPARAM_INFO
	.align		4
.L_871:
        /*0028*/ 	.byte	0x04, 0x17
        /*002a*/ 	.short	(.L_873 - .L_872)
.L_872:
        /*002c*/ 	.word	0x00000000
        /*0030*/ 	.short	0x0000
        /*0032*/ 	.short	0x0000
        /*0034*/ 	.byte	0x00, 0xf0, 0x21, 0x00


	//----- nvinfo : EIATTR_SPARSE_MMA_MASK
	.align		4
.L_873:
        /*0038*/ 	.byte	0x03, 0x50
        /*003a*/ 	.short	0x0000


	//----- nvinfo : EIATTR_MAXREG_COUNT
	.align		4
        /*003c*/ 	.byte	0x03, 0x1b
        /*003e*/ 	.short	0x00ff


	//----- nvinfo : EIATTR_MERCURY_ISA_VERSION
	.align		4
        /*0040*/ 	.byte	0x03, 0x5f
        /*0042*/ 	.short	0x0101


	//----- nvinfo : EIATTR_EXIT_INSTR_OFFSETS
	.align		4
        /*0044*/ 	.byte	0x04, 0x1c
        /*0046*/ 	.short	(.L_875 - .L_874)


	//   ....[0]....
.L_874:
        /*0048*/ 	.word	0x00000070


	//   ....[1]....
        /*004c*/ 	.word	0x00000110


	//----- nvinfo : EIATTR_MAX_THREADS
	.align		4
.L_875:
        /*0050*/ 	.byte	0x04, 0x05
        /*0052*/ 	.short	(.L_877 - .L_876)
.L_876:
        /*0054*/ 	.word	0x00000040
        /*0058*/ 	.word	0x00000001
        /*005c*/ 	.word	0x00000001


	//----- nvinfo : EIATTR_CBANK_PARAM_SIZE
	.align		4
.L_877:
        /*0060*/ 	.byte	0x03, 0x19
        /*0062*/ 	.short	0x0028


	//----- nvinfo : EIATTR_PARAM_CBANK
	.align		4
        /*0064*/ 	.byte	0x04, 0x0a
        /*0066*/ 	.short	(.L_879 - .L_878)
	.align		4
.L_878:
        /*0068*/ 	.word	index@(.nv.constant0._ZN50_GLOBAL__N__f31458b2_17_RangeFactories_cu_38772b0829elementwise_kernel_with_indexIlZZZN2at6native14range_cuda_outERKN3c106ScalarES6_S6_RNS1_6TensorEENKUlvE_clEvENKUlvE4_clEvEUllE_EEvT_T0_PN15function_traitsISD_E11result_typeE)
        /*006c*/ 	.short	0x0210
        /*006e*/ 	.short	0x0028


	//----- nvinfo : EIATTR_SW_WAR
	.align		4
.L_879:
        /*0070*/ 	.byte	0x04, 0x36
        /*0072*/ 	.short	(.L_881 - .L_880)
.L_880:
        /*0074*/ 	.word	0x00000008
.L_881:


//--------------------- .nv.info._ZN50_GLOBAL__N__f31458b2_17_RangeFactories_cu_38772b0829elementwise_kernel_with_indexIiZZZN2at6native14range_cuda_outERKN3c106ScalarES6_S6_RNS1_6TensorEENKUlvE_clEvENKUlvE4_clEvEUllE_EEvT_T0_PN15function_traitsISD_E11result_typeE --------------------------
	.section	.nv.info._ZN50_GLOBAL__N__f31458b2_17_RangeFactories_cu_38772b0829elementwise_kernel_with_indexIiZZZN2at6native14range_cuda_outERKN3c106ScalarES6_S6_RNS1_6TensorEENKUlvE_clEvENKUlvE4_clEvEUllE_EEvT_T0_PN15function_traitsISD_E11result_typeE,"",@"SHT_CUDA_INFO"
	.sectionflags	@""
	.align	4


	//----- nvinfo : EIATTR_CUDA_API_VERSION
	.align		4
        /*0000*/ 	.byte	0x04, 0x37
        /*0002*/ 	.short	(.L_883 - .L_882)
.L_882:
        /*0004*/ 	.word	0x00000082


	//----- nvinfo : EIATTR_KPARAM_INFO
	.align		4
.L_883:
        /*0008*/ 	.byte	0x04, 0x17
        /*000a*/ 	.short	(.L_885 - .L_884)
.L_884:
        /*000c*/ 	.word	0x00000000
        /*0010*/ 	.short	0x0002
        /*0012*/ 	.short	0x0020
        /*0014*/ 	.byte	0x00, 0xf0, 0x21, 0x00


	//----- nvinfo : EIATTR_KPARAM_INFO
	.align		4
.L_885:
        /*0018*/ 	.byte	0x04, 0x17
        /*001a*/ 	.short	(.L_887 - .L_886)
.L_886:
        /*001c*/ 	.word	0x00000000
        /*0020*/ 	.short	0x0001
        /*0022*/ 	.short	0x0008
        /*0024*/ 	.byte	0x00, 0xf0, 0x61, 0x00


	//----- nvinfo : EIATTR_KPARAM_INFO
	.align		4
.L_887:
        /*0028*/ 	.byte	0x04, 0x17
        /*002a*/ 	.short	(.L_889 - .L_888)
.L_888:
        /*002c*/ 	.word	0x00000000
        /*0030*/ 	.short	0x0000
        /*0032*/ 	.short	0x0000
        /*0034*/ 	.byte	0x00, 0xf0, 0x11, 0x00


	//----- nvinfo : EIATTR_SPARSE_MMA_MASK
	.align		4
.L_889:
        /*0038*/ 	.byte	0x03, 0x50
        /*003a*/ 	.short	0x0000


	//----- nvinfo : EIATTR_MAXREG_COUNT
	.align		4
        /*003c*/ 	.byte	0x03, 0x1b
        /*003e*/ 	.short	0x00ff


	//----- nvinfo : EIATTR_MERCURY_ISA_VERSION
	.align		4
        /*0040*/ 	.byte	0x03, 0x5f
        /*0042*/ 	.short	0x0101


	//----- nvinfo : EIATTR_EXIT_INSTR_OFFSETS
	.align		4
        /*0044*/ 	.byte	0x04, 0x1c
        /*0046*/ 	.short	(.L_891 - .L_890)


	//   ....[0]....
.L_890:
        /*0048*/ 	.word	0x00000060


	//   ....[1]....
        /*004c*/ 	.word	0x000000f0


	//----- nvinfo : EIATTR_MAX_THREADS
	.align		4
.L_891:
        /*0050*/ 	.byte	0x04, 0x05
        /*0052*/ 	.short	(.L_893 - .L_892)
.L_892:
        /*0054*/ 	.word	0x00000040
        /*0058*/ 	.word	0x00000001
        /*005c*/ 	.word	0x00000001


	//----- nvinfo : EIATTR_CBANK_PARAM_SIZE
	.align		4
.L_893:
        /*0060*/ 	.byte	0x03, 0x19
        /*0062*/ 	.short	0x0028


	//----- nvinfo : EIATTR_PARAM_CBANK
	.align		4
        /*0064*/ 	.byte	0x04, 0x0a
        /*0066*/ 	.short	(.L_895 - .L_894)
	.align		4
.L_894:
        /*0068*/ 	.word	index@(.nv.constant0._ZN50_GLOBAL__N__f31458b2_17_RangeFactories_cu_38772b0829elementwise_kernel_with_indexIiZZZN2at6native14range_cuda_outERKN3c106ScalarES6_S6_RNS1_6TensorEENKUlvE_clEvENKUlvE4_clEvEUllE_EEvT_T0_PN15function_traitsISD_E11result_typeE)
        /*006c*/ 	.short	0x0210
        /*006e*/ 	.short	0x0028


	//----- nvinfo : EIATTR_SW_WAR
	.align		4
.L_895:
        /*0070*/ 	.byte	0x04, 0x36
        /*0072*/ 	.short	(.L_897 - .L_896)
.L_896:
        /*0074*/ 	.word	0x00000008
.L_897:


//--------------------- .nv.info._ZN50_GLOBAL__N__f31458b2_17_RangeFactories_cu_38772b0829elementwise_kernel_with_indexIlZZZN2at6native14range_cuda_outERKN3c106ScalarES6_S6_RNS1_6TensorEENKUlvE_clEvENKUlvE3_clEvEUllE_EEvT_T0_PN15function_traitsISD_E11result_typeE --------------------------
	.section	.nv.info._ZN50_GLOBAL__N__f31458b2_17_RangeFactories_cu_38772b0829elementwise_kernel_with_indexIlZZZN2at6native14range_cuda_outERKN3c106ScalarES6_S6_RNS1_6TensorEENKUlvE_clEvENKUlvE3_clEvEUllE_EEvT_T0_PN15function_traitsISD_E11result_typeE,"",@"SHT_CUDA_INFO"
	.sectionflags	@""
	.align	4


	//----- nvinfo : EIATTR_CUDA_API_VERSION
	.align		4
        /*0000*/ 	.byte	0x04, 0x37
        /*0002*/ 	.short	(.L_899 - .L_898)
.L_898:
        /*0004*/ 	.word	0x00000082


	//----- nvinfo : EIATTR_KPARAM_INFO
	.align		4
.L_899:
        /*0008*/ 	.byte	0x04, 0x17
        /*000a*/ 	.short	(.L_901 - .L_900)
.L_900:
        /*000c*/ 	.word	0x00000000
        /*0010*/ 	.short	0x0002
        /*0012*/ 	.short	0x0020
        /*0014*/ 	.byte	0x00, 0xf0, 0x21, 0x00


	//----- nvinfo : EIATTR_KPARAM_INFO
	.align		4
.L_901:
        /*0018*/ 	.byte	0x04, 0x17
        /*001a*/ 	.short	(.L_903 - .L_902)
.L_902:
        /*001c*/ 	.word	0x00000000
        /*0020*/ 	.short	0x0001
        /*0022*/ 	.short	0x0008
        /*0024*/ 	.byte	0x00, 0xf0, 0x61, 0x00


	//----- nvinfo : EIATTR_KPARAM_INFO
	.align		4
.L_903:
        /*0028*/ 	.byte	0x04, 0x17
        /*002a*/ 	.short	(.L_905 - .L_904)
.L_904:
        /*002c*/ 	.word	0x00000000
        /*0030*/ 	.short	0x0000
        /*0032*/ 	.short	0x0000
        /*0034*/ 	.byte	0x00, 0xf0, 0x21, 0x00


	//----- nvinfo : EIATTR_SPARSE_MMA_MASK
	.align		4
.L_905:
        /*0038*/ 	.byte	0x03, 0x50
        /*003a*/ 	.short	0x0000


	//----- nvinfo : EIATTR_MAXREG_COUNT
	.align		4
        /*003c*/ 	.byte	0x03, 0x1b
        /*003e*/ 	.short	0x00ff


	//----- nvinfo : EIATTR_MERCURY_ISA_VERSION
	.align		4
        /*0040*/ 	.byte	0x03, 0x5f
        /*0042*/ 	.short	0x0101


	//----- nvinfo : EIATTR_EXIT_INSTR_OFFSETS
	.align		4
        /*0044*/ 	.byte	0x04, 0x1c
        /*0046*/ 	.short	(.L_907 - .L_906)


	//   ....[0]....
.L_906:
        /*0048*/ 	.word	0x00000070


	//   ....[1]....
        /*004c*/ 	.word	0x00000100


	//----- nvinfo : EIATTR_MAX_THREADS
	.align		4
.L_907:
        /*0050*/ 	.byte	0x04, 0x05
        /*0052*/ 	.short	(.L_909 - .L_908)
.L_908:
        /*0054*/ 	.word	0x00000040
        /*0058*/ 	.word	0x00000001
        /*005c*/ 	.word	0x00000001


	//----- nvinfo : EIATTR_CBANK_PARAM_SIZE
	.align		4
.L_909:
        /*0060*/ 	.byte	0x03, 0x19
        /*0062*/ 	.short	0x0028


	//----- nvinfo : EIATTR_PARAM_CBANK
	.align		4
        /*0064*/ 	.byte	0x04, 0x0a
        /*0066*/ 	.short	(.L_911 - .L_910)
	.align		4
.L_910:
        /*0068*/ 	.word	index@(.nv.constant0._ZN50_GLOBAL__N__f31458b2_17_RangeFactories_cu_38772b0829elementwise_kernel_with_indexIlZZZN2at6native14range_cuda_outERKN3c106ScalarES6_S6_RNS1_6TensorEENKUlvE_clEvENKUlvE3_clEvEUllE_EEvT_T0_PN15function_traitsISD_E11result_typeE)
        /*006c*/ 	.short	0x0210
        /*006e*/ 	.short	0x0028


	//----- nvinfo : EIATTR_SW_WAR
	.align		4
.L_911:
        /*0070*/ 	.byte	0x04, 0x36
        /*0072*/ 	.short	(.L_913 - .L_912)
.L_912:
        /*0074*/ 	.word	0x00000008
.L_913:


//--------------------- .nv.info._ZN50_GLOBAL__N__f31458b2_17_RangeFactories_cu_38772b0829elementwise_kernel_with_indexIiZZZN2at6native14range_cuda_outERKN3c106ScalarES6_S6_RNS1_6TensorEENKUlvE_clEvENKUlvE3_clEvEUllE_EEvT_T0_PN15function_traitsISD_E11result_typeE --------------------------
	.section	.nv.info._ZN50_GLOBAL__N__f31458b2_17_RangeFactories_cu_38772b0829elementwise_kernel_with_indexIiZZZN2at6native14range_cuda_outERKN3c106ScalarES6_S6_RNS1_6TensorEENKUlvE_clEvENKUlvE3_clEvEUllE_EEvT_T0_PN15function_traitsISD_E11result_typeE,"",@"SHT_CUDA_INFO"
	.sectionflags	@""
	.align	4


	//----- nvinfo : EIATTR_CUDA_API_VERSION
	.align		4
        /*0000*/ 	.byte	0x04, 0x37
        /*0002*/ 	.short	(.L_915 - .L_914)
.L_914:
        /*0004*/ 	.word	0x00000082


	//----- nvinfo : EIATTR_KPARAM_INFO
	.align		4
.L_915:
        /*0008*/ 	.byte	0x04, 0x17
        /*000a*/ 	.short	(.L_917 - .L_916)
.L_916:
        /*000c*/ 	.word	0x00000000
        /*0010*/ 	.short	0x0002
        /*0012*/ 	.short	0x0020
        /*0014*/ 	.byte	0x00, 0xf0, 0x21, 0x00


	//----- nvinfo : EIATTR_KPARAM_INFO
	.align		4
.L_917:
        /*0018*/ 	.byte	0x04, 0x17
        /*001a*/ 	.short	(.L_919 - .L_918)
.L_918:
        /*001c*/ 	.word	0x00000000
        /*0020*/ 	.short	0x0001
        /*0022*/ 	.short	0x0008
        /*0024*/ 	.byte	0x00, 0xf0, 0x61, 0x00


	//----- nvinfo : EIATTR_KPARAM_INFO
	.align		4
.L_919:
        /*0028*/ 	.byte	0x04, 0x17
        /*002a*/ 	.short	(.L_921 - .L_920)
.L_920:
        /*002c*/ 	.word	0x00000000
        /*0030*/ 	.short	0x0000
        /*0032*/ 	.short	0x0000
        /*0034*/ 	.byte	0x00, 0xf0, 0x11, 0x00


	//----- nvinfo : EIATTR_SPARSE_MMA_MASK
	.align		4
.L_921:
        /*0038*/ 	.byte	0x03, 0x50
        /*003a*/ 	.short	0x0000


	//----- nvinfo : EIATTR_MAXREG_COUNT
	.align		4
        /*003c*/ 	.byte	0x03, 0x1b
        /*003e*/ 	.short	0x00ff


	//----- nvinfo : EIATTR_MERCURY_ISA_VERSION
	.align		4
        /*0040*/ 	.byte	0x03, 0x5f
        /*0042*/ 	.short	0x0101


	//----- nvinfo : EIATTR_EXIT_INSTR_OFFSETS
	.align		4
        /*0044*/ 	.byte	0x04, 0x1c
        /*0046*/ 	.short	(.L_923 - .L_922)


	//   ....[0]....
.L_922:
        /*0048*/ 	.word	0x00000060


	//   ....[1]....
        /*004c*/ 	.word	0x000000e0


	//----- nvinfo : EIATTR_MAX_THREADS
	.align		4
.L_923:
        /*0050*/ 	.byte	0x04, 0x05
        /*0052*/ 	.short	(.L_925 - .L_924)
.L_924:
        /*0054*/ 	.word	0x00000040
        /*0058*/ 	.word	0x00000001
        /*005c*/ 	.word	0x00000001


	//----- nvinfo : EIATTR_CBANK_PARAM_SIZE
	.align		4
.L_925:
        /*0060*/ 	.byte	0x03, 0x19
        /*0062*/ 	.short	0x0028


	//----- nvinfo : EIATTR_PARAM_CBANK
	.align		4
        /*0064*/ 	.byte	0x04, 0x0a
        /*0066*/ 	.short	(.L_927 - .L_926)
	.align		4
.L_926:
        /*0068*/ 	.word	index@(.nv.constant0._ZN50_GLOBAL__N__f31458b2_17_RangeFactories_cu_38772b0829elementwise_kernel_with_indexIiZZZN2at6native14range_cuda_outERKN3c106ScalarES6_S6_RNS1_6TensorEENKUlvE_clEvENKUlvE3_clEvEUllE_EEvT_T0_PN15function_traitsISD_E11result_typeE)
        /*006c*/ 	.short	0x0210
        /*006e*/ 	.short	0x0028


	//----- nvinfo : EIATTR_SW_WAR
	.align		4
.L_927:
        /*0070*/ 	.byte	0x04, 0x36
        /*0072*/ 	.short	(.L_929 - .L_928)
.L_928:
        /*0074*/ 	.word	0x00000008
.L_929:


//--------------------- .nv.info._ZN50_GLOBAL__N__f31458b2_17_RangeFactories_cu_38772b0829elementwise_kernel_with_indexIlZZZN2at6native14range_cuda_outERKN3c106ScalarES6_S6_RNS1_6TensorEENKUlvE_clEvENKUlvE2_clEvEUllE_EEvT_T0_PN15function_traitsISD_E11result_typeE --------------------------
	.section	.nv.info._ZN50_GLOBAL__N__f31458b2_17_RangeFactories_cu_38772b0829elementwise_kernel_with_indexIlZZZN2at6native14range_cuda_outERKN3c106ScalarES6_S6_RNS1_6TensorEENKUlvE_clEvENKUlvE2_clEvEUllE_EEvT_T0_PN15function_traitsISD_E11result_typeE,"",@"SHT_CUDA_INFO"
	.sectionflags	@""
	.align	4


	//----- nvinfo : EIATTR_CUDA_API_VERSION
	.align		4
        /*0000*/ 	.byte	0x04, 0x37
        /*0002*/ 	.short	(.L_931 - .L_930)
.L_930:
        /*0004*/ 	.word	0x00000082


	//----- nvinfo : EIATTR_KPARAM_INFO
	.align		4
.L_931:
        /*0008*/ 	.byte	0x04, 0x17
        /*000a*/ 	.short	(.L_933 - .L_932)
.L_932:
        /*000c*/ 	.word	0x00000000
        /*0010*/ 	.short	0x0002
        /*0012*/ 	.short	0x0020
        /*0014*/ 	.byte	0x00, 0xf0, 0x21, 0x00


	//----- nvinfo : EIATTR_KPARAM_INFO
	.align		4
.L_933:
        /*0018*/ 	.byte	0x04, 0x17
        /*001a*/ 	.short	(.L_935 - .L_934)
.L_934:
        /*001c*/ 	.word	0x00000000
        /*0020*/ 	.short	0x0001
        /*0022*/ 	.short	0x0008
        /*0024*/ 	.byte	0x00, 0xf0, 0x61, 0x00


	//----- nvinfo : EIATTR_KPARAM_INFO
	.align		4
.L_935:
        /*0028*/ 	.byte	0x04, 0x17
        /*002a*/ 	.short	(.L_937 - .L_936)
.L_936:
        /*002c*/ 	.word	0x00000000
        /*0030*/ 	.short	0x0000
        /*0032*/ 	.short	0x0000
        /*0034*/ 	.byte	0x00, 0xf0, 0x21, 0x00


	//----- nvinfo : EIATTR_SPARSE_MMA_MASK
	.align		4
.L_937:
        /*0038*/ 	.byte	0x03, 0x50
        /*003a*/ 	.short	0x0000


	//----- nvinfo : EIATTR_MAXREG_COUNT
	.align		4
        /*003c*/ 	.byte	0x03, 0x1b
        /*003e*/ 	.short	0x00ff


	//----- nvinfo : EIATTR_MERCURY_ISA_VERSION
	.align		4
        /*0040*/ 	.byte	0x03, 0x5f
        /*0042*/ 	.short	0x0101


	//----- nvinfo : EIATTR_EXIT_INSTR_OFFSETS
	.align		4
        /*0044*/ 	.byte	0x04, 0x1c
        /*0046*/ 	.short	(.L_939 - .L_938)


	//   ....[0]....
.L_938:
        /*0048*/ 	.word	0x00000070


	//   ....[1]....
        /*004c*/ 	.word	0x00000110


	//----- nvinfo : EIATTR_MAX_THREADS
	.align		4
.L_939:
        /*0050*/ 	.byte	0x04, 0x05
        /*0052*/ 	.short	(.L_941 - .L_940)
.L_940:
        /*0054*/ 	.word	0x00000040
        /*0058*/ 	.word	0x00000001
        /*005c*/ 	.word	0x00000001


	//----- nvinfo : EIATTR_CBANK_PARAM_SIZE
	.align		4
.L_941:
        /*0060*/ 	.byte	0x03, 0x19
        /*0062*/ 	.short	0x0028


	//----- nvinfo : EIATTR_PARAM_CBANK
	.align		4
        /*0064*/ 	.byte	0x04, 0x0a
        /*0066*/ 	.short	(.L_943 - .L_942)
	.align		4
.L_942:
        /*0068*/ 	.word	index@(.nv.constant0._ZN50_GLOBAL__N__f31458b2_17_RangeFactories_cu_38772b0829elementwise_kernel_with_indexIlZZZN2at6native14range_cuda_outERKN3c106ScalarES6_S6_RNS1_6TensorEENKUlvE_clEvENKUlvE2_clEvEUllE_EEvT_T0_PN15function_traitsISD_E11result_typeE)
        /*006c*/ 	.short	0x0210
        /*006e*/ 	.short	0x0028


	//----- nvinfo : EIATTR_SW_WAR
	.align		4
.L_943:
        /*0070*/ 	.byte	0x04, 0x36
        /*0072*/ 	.short	(.L_945 - .L_944)
.L_944:
        /*0074*/ 	.word	0x00000008
.L_945:


//--------------------- .nv.info._ZN50_GLOBAL__N__f31458b2_17_RangeFactories_cu_38772b0829elementwise_kernel_with_indexIiZZZN2at6native14range_cuda_outERKN3c106ScalarES6_S6_RNS1_6TensorEENKUlvE_clEvENKUlvE2_clEvEUllE_EEvT_T0_PN15function_traitsISD_E11result_typeE --------------------------
	.section	.nv.info._ZN50_GLOBAL__N__f31458b2_17_RangeFactories_cu_38772b0829elementwise_kernel_with_indexIiZZZN2at6native14range_cuda_outERKN3c106ScalarES6_S6_RNS1_6TensorEENKUlvE_clEvENKUlvE2_clEvEUllE_EEvT_T0_PN15function_traitsISD_E11result_typeE,"",@"SHT_CUDA_INFO"
	.sectionflags	@""
	.align	4


	//----- nvinfo : EIATTR_CUDA_API_VERSION
	.align		4
        /*0000*/ 	.byte	0x04, 0x37
        /*0002*/ 	.short	(.L_947 - .L_946)
.L_946:
        /*0004*/ 	.word	0x00000082


	//----- nvinfo : EIATTR_KPARAM_INFO
	.align		4
.L_947:
        /*0008*/ 	.byte	0x04, 0x17
        /*000a*/ 	.short	(.L_949 - .L_948)
.L_948:
        /*000c*/ 	.word	0x00000000
        /*0010*/ 	.short	0x0002
        /*0012*/ 	.short	0x0020
        /*0014*/ 	.byte	0x00, 0xf0, 0x21, 0x00


	//----- nvinfo : EIATTR_KPARAM_INFO
	.align		4
.L_949:
        /*0018*/ 	.byte	0x04, 0x17
        /*001a*/ 	.short	(.L_951 - .L_950)
.L_950:
        /*001c*/ 	.word	0x00000000
        /*0020*/ 	.short	0x0001
        /*0022*/ 	.short	0x0008
        /*0024*/ 	.byte	0x00, 0xf0, 0x61, 0x00


	//----- nvinfo : EIATTR_KPARAM_INFO
	.align		4
.L_951:
        /*0028*/ 	.byte	0x04, 0x17
        /*002a*/ 	.short	(.L_953 - .L_952)
.L_952:
        /*002c*/ 	.word	0x00000000
        /*0030*/ 	.short	0x0000
        /*0032*/ 	.short	0x0000
        /*0034*/ 	.byte	0x00, 0xf0, 0x11, 0x00


	//----- nvinfo : EIATTR_SPARSE_MMA_MASK
	.align		4
.L_953:
        /*0038*/ 	.byte	0x03, 0x50
        /*003a*/ 	.short	0x0000


	//----- nvinfo : EIATTR_MAXREG_COUNT
	.align		4
        /*003c*/ 	.byte	0x03, 0x1b
        /*003e*/ 	.short	0x00ff


	//----- nvinfo : EIATTR_MERCURY_ISA_VERSION
	.align		4
        /*0040*/ 	.byte	0x03, 0x5f
        /*0042*/ 	.short	0x0101


	//----- nvinfo : EIATTR_EXIT_INSTR_OFFSETS
	.align		4
        /*0044*/ 	.byte	0x04, 0x1c
        /*0046*/ 	.short	(.L_955 - .L_954)


	//   ....[0]....
.L_954:
        /*0048*/ 	.word	0x00000060


	//   ....[1]....
        /*004c*/ 	.word	0x00000120


	//----- nvinfo : EIATTR_MAX_THREADS
	.align		4
.L_955:
        /*0050*/ 	.byte	0x04, 0x05
        /*0052*/ 	.short	(.L_957 - .L_956)
.L_956:
        /*0054*/ 	.word	0x00000040
        /*0058*/ 	.word	0x00000001
        /*005c*/ 	.word	0x00000001


	//----- nvinfo : EIATTR_CBANK_PARAM_SIZE
	.align		4
.L_957:
        /*0060*/ 	.byte	0x03, 0x19
        /*0062*/ 	.short	0x0028


	//----- nvinfo : EIATTR_PARAM_CBANK
	.align		4
        /*0064*/ 	.byte	0x04, 0x0a
        /*0066*/ 	.short	(.L_959 - .L_958)
	.align		4
.L_958:
        /*0068*/ 	.word	index@(.nv.constant0._ZN50_GLOBAL__N__f31458b2_17_RangeFactories_cu_38772b0829elementwise_kernel_with_indexIiZZZN2at6native14range_cuda_outERKN3c106ScalarES6_S6_RNS1_6TensorEENKUlvE_clEvENKUlvE2_clEvEUllE_EEvT_T0_PN15function_traitsISD_E11result_typeE)
        /*006c*/ 	.short	0x0210
        /*006e*/ 	.short	0x0028


	//----- nvinfo : EIATTR_SW_WAR
	.align		4
.L_959:
        /*0070*/ 	.byte	0x04, 0x36
        /*0072*/ 	.short	(.L_961 - .L_960)
.L_960:
        /*0074*/ 	.word	0x00000008
.L_961:


//--------------------- .nv.info._ZN50_GLOBAL__N__f31458b2_17_RangeFactories_cu_38772b0829elementwise_kernel_with_indexIlZZZN2at6native14range_cuda_outERKN3c106ScalarES6_S6_RNS1_6TensorEENKUlvE_clEvENKUlvE1_clEvEUllE_EEvT_T0_PN15function_traitsISD_E11result_typeE --------------------------
	.section	.nv.info._ZN50_GLOBAL__N__f31458b2_17_RangeFactories_cu_38772b0829elementwise_kernel_with_indexIlZZZN2at6native14range_cuda_outERKN3c106ScalarES6_S6_RNS1_6TensorEENKUlvE_clEvENKUlvE1_clEvEUllE_EEvT_T0_PN15function_traitsISD_E11result_typeE,"",@"SHT_CUDA_INFO"
	.sectionflags	@""
	.align	4


	//----- nvinfo : EIATTR_CUDA_API_VERSION
	.align		4
        /*0000*/ 	.byte	0x04, 0x37
        /*0002*/ 	.short	(.L_963 - .L_962)
.L_962:
        /*0004*/ 	.word	0x00000082


	//----- nvinfo : EIATTR_KPARAM_INFO
	.align		4
.L_963:
        /*0008*/ 	.byte	0x04, 0x17
        /*000a*/ 	.short	(.L_965 - .L_964)
.L_964:
        /*000c*/ 	.word	0x00000000
        /*0010*/ 	.short	0x0002
        /*0012*/ 	.short	0x0020
        /*0014*/ 	.byte	0x00, 0xf0, 0x21, 0x00


	//----- nvinfo : EIATTR_KPARAM_INFO
	.align		4
.L_965:
        /*0018*/ 	.byte	0x04, 0x17
        /*001a*/ 	.short	(.L_967 - .L_966)
.L_966:
        /*001c*/ 	.word	0x00000000
        /*0020*/ 	.short	0x0001
        /*0022*/ 	.short	0x0008
        /*0024*/ 	.byte	0x00, 0xf0, 0x61, 0x00


	//----- nvinfo : EIATTR_KPARAM_INFO
	.align		4
.L_967:
        /*0028*/ 	.byte	0x04, 0x17
        /*002a*/ 	.short	(.L_969 - .L_968)
.L_968:
        /*002c*/ 	.word	0x00000000
        /*0030*/ 	.short	0x0000
        /*0032*/ 	.short	0x0000
        /*0034*/ 	.byte	0x00, 0xf0, 0x21, 0x00


	//----- nvinfo : EIATTR_SPARSE_MMA_MASK
	.align		4
.L_969:
        /*0038*/ 	.byte	0x03, 0x50
        /*003a*/ 	.short	0x0000


	//----- nvinfo : EIATTR_MAXREG_COUNT
	.align		4
        /*003c*/ 	.byte	0x03, 0x1b
        /*003e*/ 	.short	0x00ff


	//----- nvinfo : EIATTR_MERCURY_ISA_VERSION
	.align		4
        /*0040*/ 	.byte	0x03, 0x5f
        /*0042*/ 	.short	0x0101


	//----- nvinfo : EIATTR_EXIT_INSTR_OFFSETS
	.align		4
        /*0044*/ 	.byte	0x04, 0x1c
        /*0046*/ 	.short	(.L_971 - .L_970)


	//   ....[0]....
.L_970:
        /*0048*/ 	.word	0x00000070


	//   ....[1]....
        /*004c*/ 	.word	0x00000100


	//----- nvinfo : EIATTR_MAX_THREADS
	.align		4
.L_971:
        /*0050*/ 	.byte	0x04, 0x05
        /*0052*/ 	.short	(.L_973 - .L_972)
.L_972:
        /*0054*/ 	.word	0x00000040
        /*0058*/ 	.word	0x00000001
        /*005c*/ 	.word	0x00000001


	//----- nvinfo : EIATTR_CBANK_PARAM_SIZE
	.align		4
.L_973:
        /*0060*/ 	.byte	0x03, 0x19
        /*0062*/ 	.short	0x0028


	//----- nvinfo : EIATTR_PARAM_CBANK
	.align		4
        /*0064*/ 	.byte	0x04, 0x0a
        /*0066*/ 	.short	(.L_975 - .L_974)
	.align		4
.L_974:
        /*0068*/ 	.word	index@(.nv.constant0._ZN50_GLOBAL__N__f31458b2_17_RangeFactories_cu_38772b0829elementwise_kernel_with_indexIlZZZN2at6native14range_cuda_outERKN3c106ScalarES6_S6_RNS1_6TensorEENKUlvE_clEvENKUlvE1_clEvEUllE_EEvT_T0_PN15function_traitsISD_E11result_typeE)
        /*006c*/ 	.short	0x0210
        /*006e*/ 	.short	0x0028


	//----- nvinfo : EIATTR_SW_WAR
	.align		4
.L_975:
        /*0070*/ 	.byte	0x04, 0x36
        /*0072*/ 	.short	(.L_977 - .L_976)
.L_976:
        /*0074*/ 	.word	0x00000008
.L_977:


//--------------------- .nv.info._ZN50_GLOBAL__N__f31458b2_17_RangeFactories_cu_38772b0829elementwise_kernel_with_indexIiZZZN2at6native14range_cuda_outERKN3c106ScalarES6_S6_RNS1_6TensorEENKUlvE_clEvENKUlvE1_clEvEUllE_EEvT_T0_PN15function_traitsISD_E11result_typeE --------------------------
	.section	.nv.info._ZN50_GLOBAL__N__f31458b2_17_RangeFactories_cu_38772b0829elementwise_kernel_with_indexIiZZZN2at6native14range_cuda_outERKN3c106ScalarES6_S6_RNS1_6TensorEENKUlvE_clEvENKUlvE1_clEvEUllE_EEvT_T0_PN15function_traitsISD_E11result_typeE,"",@"SHT_CUDA_INFO"
	.sectionflags	@""
	.align	4


	//----- nvinfo : EIATTR_CUDA_API_VERSION
	.align		4
        /*0000*/ 	.byte	0x04, 0x37
        /*0002*/ 	.short	(.L_979 - .L_978)
.L_978:
        /*0004*/ 	.word	0x00000082


	//----- nvinfo : EIATTR_KPARAM_INFO
	.align		4
.L_979:
        /*0008*/ 	.byte	0x04, 0x17
        /*000a*/ 	.short	(.L_981 - .L_980)
.L_980:
        /*000c*/ 	.word	0x00000000
        /*0010*/ 	.short	0x0002
        /*0012*/ 	.short	0x0020
        /*0014*/ 	.byte	0x00, 0xf0, 0x21, 0x00


	//----- nvinfo : EIATTR_KPARAM_INFO
	.align		4
.L_981:
        /*0018*/ 	.byte	0x04, 0x17
        /*001a*/ 	.short	(.L_983 - .L_982)
.L_982:
        /*001c*/ 	.word	0x00000000
        /*0020*/ 	.short	0x0001
        /*0022*/ 	.short	0x0008
        /*0024*/ 	.byte	0x00, 0xf0, 0x61, 0x00


	//----- nvinfo : EIATTR_KPARAM_INFO
	.align		4
.L_983:
        /*0028*/ 	.byte	0x04, 0x17
        /*002a*/ 	.short	(.L_985 - .L_984)
.L_984:
        /*002c*/ 	.word	0x00000000
        /*0030*/ 	.short	0x0000
        /*0032*/ 	.short	0x0000
        /*0034*/ 	.byte	0x00, 0xf0, 0x11, 0x00


	//----- nvinfo : EIATTR_SPARSE_MMA_MASK
	.align		4
.L_985:
        /*0038*/ 	.byte	0x03, 0x50
        /*003a*/ 	.short	0x0000


	//----- nvinfo : EIATTR_MAXREG_COUNT
	.align		4
        /*003c*/ 	.byte	0x03, 0x1b
        /*003e*/ 	.short	0x00ff


	//----- nvinfo : EIATTR_MERCURY_ISA_VERSION
	.align		4
        /*0040*/ 	.byte	0x03, 0x5f
        /*0042*/ 	.short	0x0101


	//----- nvinfo : EIATTR_EXIT_INSTR_OFFSETS
	.align		4
        /*0044*/ 	.byte	0x04, 0x1c
        /*0046*/ 	.short	(.L_987 - .L_986)


	//   ....[0]....
.L_986:
        /*0048*/ 	.word	0x00000060


	//   ....[1]....
        /*004c*/ 	.word	0x000000e0


	//----- nvinfo : EIATTR_MAX_THREADS
	.align		4
.L_987:
        /*0050*/ 	.byte	0x04, 0x05
        /*0052*/ 	.short	(.L_989 - .L_988)
.L_988:
        /*0054*/ 	.word	0x00000040
        /*0058*/ 	.word	0x00000001
        /*005c*/ 	.word	0x00000001


	//----- nvinfo : EIATTR_CBANK_PARAM_SIZE
	.align		4
.L_989:
        /*0060*/ 	.byte	0x03, 0x19
        /*0062*/ 	.short	0x0028


	//----- nvinfo : EIATTR_PARAM_CBANK
	.align		4
        /*0064*/ 	.byte	0x04, 0x0a
        /*0066*/ 	.short	(.L_991 - .L_990)
	.align		4
.L_990:
        /*0068*/ 	.word	index@(.nv.constant0._ZN50_GLOBAL__N__f31458b2_17_RangeFactories_cu_38772b0829elementwise_kernel_with_indexIiZZZN2at6native14range_cuda_outERKN3c106ScalarES6_S6_RNS1_6TensorEENKUlvE_clEvENKUlvE1_clEvEUllE_EEvT_T0_PN15function_traitsISD_E11result_typeE)
        /*006c*/ 	.short	0x0210
        /*006e*/ 	.short	0x0028


	//----- nvinfo : EIATTR_SW_WAR
	.align		4
.L_991:
        /*0070*/ 	.byte	0x04, 0x36
        /*0072*/ 	.short	(.L_993 - .L_992)
.L_992:
        /*0074*/ 	.word	0x00000008
.L_993:


//--------------------- .nv.info._ZN50_GLOBAL__N__f31458b2_17_RangeFactories_cu_38772b0829elementwise_kernel_with_indexIlZZZN2at6native14range_cuda_outERKN3c106ScalarES6_S6_RNS1_6TensorEENKUlvE_clEvENKUlvE0_clEvEUllE_EEvT_T0_PN15function_traitsISD_E11result_typeE --------------------------
	.section	.nv.info._ZN50_GLOBAL__N__f31458b2_17_RangeFactories_cu_38772b0829elementwise_kernel_with_indexIlZZZN2at6native14range_cuda_outERKN3c106ScalarES6_S6_RNS1_6TensorEENKUlvE_clEvENKUlvE0_clEvEUllE_EEvT_T0_PN15function_traitsISD_E11result_typeE,"",@"SHT_CUDA_INFO"
	.sectionflags	@""
	.align	4


	//----- nvinfo : EIATTR_CUDA_API_VERSION
	.align		4
        /*0000*/ 	.byte	0x04, 0x37
        /*0002*/ 	.short	(.L_995 - .L_994)
.L_994:
        /*0004*/ 	.word	0x00000082


	//----- nvinfo : EIATTR_KPARAM_INFO
	.align		4
.L_995:
        /*0008*/ 	.byte	0x04, 0x17
        /*000a*/ 	.short	(.L_997 - .L_996)
.L_996:
        /*000c*/ 	.word	0x00000000
        /*0010*/ 	.short	0x0002
        /*0012*/ 	.short	0x0020
        /*0014*/ 	.byte	0x00, 0xf0, 0x21, 0x00


	//----- nvinfo : EIATTR_KPARAM_INFO
	.align		4
.L_997:
        /*0018*/ 	.byte	0x04, 0x17
        /*001a*/ 	.short	(.L_999 - .L_998)
.L_998:
        /*001c*/ 	.word	0x00000000
        /*0020*/ 	.short	0x0001
        /*0022*/ 	.short	0x0008
        /*0024*/ 	.byte	0x00, 0xf0, 0x61, 0x00


	//----- nvinfo : EIATTR_KPARAM_INFO
	.align		4
.L_999:
        /*0028*/ 	.byte	0x04, 0x17
        /*002a*/ 	.short	(.L_1001 - .L_1000)
.L_1000:
        /*002c*/ 	.word	0x00000000
        /*0030*/ 	.short	0x0000
        /*0032*/ 	.short	0x0000
        /*0034*/ 	.byte	0x00, 0xf0, 0x21, 0x00


	//----- nvinfo : EIATTR_SPARSE_MMA_MASK
	.align		4
.L_1001:
        /*0038*/ 	.byte	0x03, 0x50
        /*003a*/ 	.short	0x0000


	//----- nvinfo : EIATTR_MAXREG_COUNT
	.align		4
        /*003c*/ 	.byte	0x03, 0x1b
        /*003e*/ 	.short	0x00ff


	//----- nvinfo : EIATTR_MERCURY_ISA_VERSION
	.align		4
        /*0040*/ 	.byte	0x03, 0x5f
        /*0042*/ 	.short	0x0101


	//----- nvinfo : EIATTR_EXIT_INSTR_OFFSETS
	.align		4
        /*0044*/ 	.byte	0x04, 0x1c
        /*0046*/ 	.short	(.L_1003 - .L_1002)


	//   ....[0]....
.L_1002:
        /*0048*/ 	.word	0x00000070


	//   ....[1]....
        /*004c*/ 	.word	0x00000100


	//----- nvinfo : EIATTR_MAX_THREADS
	.align		4
.L_1003:
        /*0050*/ 	.byte	0x04, 0x05
        /*0052*/ 	.short	(.L_1005 - .L_1004)
.L_1004:
        /*0054*/ 	.word	0x00000040
        /*0058*/ 	.word	0x00000001
        /*005c*/ 	.word	0x00000001


	//----- nvinfo : EIATTR_CBANK_PARAM_SIZE
	.align		4
.L_1005:
        /*0060*/ 	.byte	0x03, 0x19
        /*0062*/ 	.short	0x0028


	//----- nvinfo : EIATTR_PARAM_CBANK
	.align		4
        /*0064*/ 	.byte	0x04, 0x0a
        /*0066*/ 	.short	(.L_1007 - .L_1006)
	.align		4
.L_1006:
        /*0068*/ 	.word	index@(.nv.constant0._ZN50_GLOBAL__N__f31458b2_17_RangeFactories_cu_38772b0829elementwise_kernel_with_indexIlZZZN2at6native14range_cuda_outERKN3c106ScalarES6_S6_RNS1_6TensorEENKUlvE_clEvENKUlvE0_clEvEUllE_EEvT_T0_PN15function_traitsISD_E11result_typeE)
        /*006c*/ 	.short	0x0210
        /*006e*/ 	.short	0x0028


	//----- nvinfo : EIATTR_SW_WAR
	.align		4
.L_1007:
        /*0070*/ 	.byte	0x04, 0x36
        /*0072*/ 	.short	(.L_1009 - .L_1008)
.L_1008:
        /*0074*/ 	.word	0x00000008
.L_1009:


//--------------------- .nv.info._ZN50_GLOBAL__N__f31458b2_17_RangeFactories_cu_38772b0829elementwise_kernel_with_indexIiZZZN2at6native14range_cuda_outERKN3c106ScalarES6_S6_RNS1_6TensorEENKUlvE_clEvENKUlvE0_clEvEUllE_EEvT_T0_PN15function_traitsISD_E11result_typeE --------------------------
	.section	.nv.info._ZN50_GLOBAL__N__f31458b2_17_RangeFactories_cu_38772b0829elementwise_kernel_with_indexIiZZZN2at6native14range_cuda_outERKN3c106ScalarES6_S6_RNS1_6TensorEENKUlvE_clEvENKUlvE0_clEvEUllE_EEvT_T0_PN15function_traitsISD_E11result_typeE,"",@"SHT_CUDA_INFO"
	.sectionflags	@""
	.align	4


	//----- nvinfo : EIATTR_CUDA_API_VERSION
	.align		4
        /*0000*/ 	.byte	0x04, 0x37
        /*0002*/ 	.short	(.L_1011 - .L_1010)
.L_1010:
        /*0004*/ 	.word	0x00000082


	//----- nvinfo : EIATTR_KPARAM_INFO
	.align		4
.L_1011:
        /*0008*/ 	.byte	0x04, 0x17
        /*000a*/ 	.short	(.L_1013 - .L_1012)
.L_1012:
        /*000c*/ 	.word	0x00000000
        /*0010*/ 	.short	0x0002
        /*0012*/ 	.short	0x0020
        /*0014*/ 	.byte	0x00, 0xf0, 0x21, 0x00


	//----- nvinfo : EIATTR_KPARAM_INFO
	.align		4
.L_1013:
        /*0018*/ 	.byte	0x04, 0x17
        /*001a*/ 	.short	(.L_1015 - .L_1014)
.L_1014:
        /*001c*/ 	.word	0x00000000
        /*0020*/ 	.short	0x0001
        /*0022*/ 	.short	0x0008
        /*0024*/ 	.byte	0x00, 0xf0, 0x61, 0x00


	//----- nvinfo : EIATTR_KPARAM_INFO
	.align		4
.L_1015:
        /*0028*/ 	.byte	0x04, 0x17
        /*002a*/ 	.short	(.L_1017 - .L_1016)
.L_1016:
        /*002c*/ 	.word	0x00000000
        /*0030*/ 	.short	0x0000
        /*0032*/ 	.short	0x0000
        /*0034*/ 	.byte	0x00, 0xf0, 0x11, 0x00


	//----- nvinfo : EIATTR_SPARSE_MMA_MASK
	.align		4
.L_1017:
        /*0038*/ 	.byte	0x03, 0x50
        /*003a*/ 	.short	0x0000


	//----- nvinfo : EIATTR_MAXREG_COUNT
	.align		4
        /*003c*/ 	.byte	0x03, 0x1b
        /*003e*/ 	.short	0x00ff


	//----- nvinfo : EIATTR_MERCURY_ISA_VERSION
	.align		4
        /*0040*/ 	.byte	0x03, 0x5f
        /*0042*/ 	.short	0x0101


	//----- nvinfo : EIATTR_EXIT_INSTR_OFFSETS
	.align		4
        /*0044*/ 	.byte	0x04, 0x1c
        /*0046*/ 	.short	(.L_1019 - .L_1018)


	//   ....[0]....
.L_1018:
        /*0048*/ 	.word	0x00000060


	//   ....[1]....
        /*004c*/ 	.word	0x000000f0


	//----- nvinfo : EIATTR_MAX_THREADS
	.align		4
.L_1019:
        /*0050*/ 	.byte	0x04, 0x05
        /*0052*/ 	.short	(.L_1021 - .L_1020)
.L_1020:
        /*0054*/ 	.word	0x00000040
        /*0058*/ 	.word	0x00000001
        /*005c*/ 	.word	0x00000001


	//----- nvinfo : EIATTR_CBANK_PARAM_SIZE
	.align		4
.L_1021:
        /*0060*/ 	.byte	0x03, 0x19
        /*0062*/ 	.short	0x0028


	//----- nvinfo : EIATTR_PARAM_CBANK
	.align		4
        /*0064*/ 	.byte	0x04, 0x0a
        /*0066*/ 	.short	(.L_1023 - .L_1022)
	.align		4
.L_1022:
        /*0068*/ 	.word	index@(.nv.constant0._ZN50_GLOBAL__N__f31458b2_17_RangeFactories_cu_38772b0829elementwise_kernel_with_indexIiZZZN2at6native14range_cuda_outERKN3c106ScalarES6_S6_RNS1_6TensorEENKUlvE_clEvENKUlvE0_clEvEUllE_EEvT_T0_PN15function_traitsISD_E11result_typeE)
        /*006c*/ 	.short	0x0210
        /*006e*/ 	.short	0x0028


	//----- nvinfo : EIATTR_SW_WAR
	.align		4
.L_1023:
        /*0070*/ 	.byte	0x04, 0x36
        /*0072*/ 	.short	(.L_1025 - .L_1024)
.L_1024:
        /*0074*/ 	.word	0x00000008
.L_1025:


//--------------------- .nv.info._ZN50_GLOBAL__N__f31458b2_17_RangeFactories_cu_38772b0829elementwise_kernel_with_indexIlZZZN2at6native14range_cuda_outERKN3c106ScalarES6_S6_RNS1_6TensorEENKUlvE_clEvENKUlvE_clEvEUllE_EEvT_T0_PN15function_traitsISD_E11result_typeE --------------------------
	.section	.nv.info._ZN50_GLOBAL__N__f31458b2_17_RangeFactories_cu_38772b0829elementwise_kernel_with_indexIlZZZN2at6native14range_cuda_outERKN3c106ScalarES6_S6_RNS1_6TensorEENKUlvE_clEvENKUlvE_clEvEUllE_EEvT_T0_PN15function_traitsISD_E11result_typeE,"",@"SHT_CUDA_INFO"
	.sectionflags	@""
	.align	4


	//----- nvinfo : EIATTR_CUDA_API_VERSION
	.align		4
        /*0000*/ 	.byte	0x04, 0x37
        /*0002*/ 	.short	(.L_1027 - .L_1026)
.L_1026:
        /*0004*/ 	.word	0x00000082


	//----- nvinfo : EIATTR_KPARAM_INFO
	.align		4
.L_1027:
        /*0008*/ 	.byte	0x04, 0x17
        /*000a*/ 	.short	(.L_1029 - .L_1028)
.L_1028:
        /*000c*/ 	.word	0x00000000
        /*0010*/ 	.short	0x0002
        /*0012*/ 	.short	0x0020
        /*0014*/ 	.byte	0x00, 0xf0, 0x21, 0x00


	//----- nvinfo : EIATTR_KPARAM_INFO
	.align		4
.L_1029:
        /*0018*/ 	.byte	0x04, 0x17
        /*001a*/ 	.short	(.L_1031 - .L_1030)
.L_1030:
        /*001c*/ 	.word	0x00000000
        /*0020*/ 	.short	0x0001
        /*0022*/ 	.short	0x0008
        /*0024*/ 	.byte	0x00, 0xf0, 0x61, 0x00


	//----- nvinfo : EIATTR_KPARAM_INFO
	.align		4
.L_1031:
        /*0028*/ 	.byte	0x04, 0x17
        /*002a*/ 	.short	(.L_1033 - .L_1032)
.L_1032:
        /*002c*/ 	.word	0x00000000
        /*0030*/ 	.short	0x0000
        /*0032*/ 	.short	0x0000
        /*0034*/ 	.byte	0x00, 0xf0, 0x21, 0x00


	//----- nvinfo : EIATTR_SPARSE_MMA_MASK
	.align		4
.L_1033:
        /*0038*/ 	.byte	0x03, 0x50
        /*003a*/ 	.short	0x0000


	//----- nvinfo : EIATTR_MAXREG_COUNT
	.align		4
        /*003c*/ 	.byte	0x03, 0x1b
        /*003e*/ 	.short	0x00ff


	//----- nvinfo : EIATTR_MERCURY_ISA_VERSION
	.align		4
        /*0040*/ 	.byte	0x03, 0x5f
        /*0042*/ 	.short	0x0101


	//----- nvinfo : EIATTR_EXIT_INSTR_OFFSETS
	.align		4
        /*0044*/ 	.byte	0x04, 0x1c
        /*0046*/ 	.short	(.L_1035 - .L_1034)


	//   ....[0]....
.L_1034:
        /*0048*/ 	.word	0x00000070


	//   ....[1]....
        /*004c*/ 	.word	0x00000100


	//----- nvinfo : EIATTR_MAX_THREADS
	.align		4
.L_1035:
        /*0050*/ 	.byte	0x04, 0x05
        /*0052*/ 	.short	(.L_1037 - .L_1036)
.L_1036:
        /*0054*/ 	.word	0x00000040
        /*0058*/ 	.word	0x00000001
        /*005c*/ 	.word	0x00000001


	//----- nvinfo : EIATTR_CBANK_PARAM_SIZE
	.align		4
.L_1037:
        /*0060*/ 	.byte	0x03, 0x19
        /*0062*/ 	.short	0x0028


	//----- nvinfo : EIATTR_PARAM_CBANK
	.align		4
        /*0064*/ 	.byte	0x04, 0x0a
        /*0066*/ 	.short	(.L_1039 - .L_1038)
	.align		4
.L_1038:
        /*0068*/ 	.word	index@(.nv.constant0._ZN50_GLOBAL__N__f31458b2_17_RangeFactories_cu_38772b0829elementwise_kernel_with_indexIlZZZN2at6native14range_cuda_outERKN3c106ScalarES6_S6_RNS1_6TensorEENKUlvE_clEvENKUlvE_clEvEUllE_EEvT_T0_PN15function_traitsISD_E11result_typeE)
        /*006c*/ 	.short	0x0210
        /*006e*/ 	.short	0x0028


	//----- nvinfo : EIATTR_SW_WAR
	.align		4
.L_1039:
        /*0070*/ 	.byte	0x04, 0x36
        /*0072*/ 	.short	(.L_1041 - .L_1040)
.L_1040:
        /*0074*/ 	.word	0x00000008
.L_1041:


//--------------------- .nv.info._ZN50_GLOBAL__N__f31458b2_17_RangeFactories_cu_38772b0829elementwise_kernel_with_indexIiZZZN2at6native14range_cuda_outERKN3c106ScalarES6_S6_RNS1_6TensorEENKUlvE_clEvENKUlvE_clEvEUllE_EEvT_T0_PN15function_traitsISD_E11result_typeE --------------------------
	.section	.nv.info._ZN50_GLOBAL__N__f31458b2_17_RangeFactories_cu_38772b0829elementwise_kernel_with_indexIiZZZN2at6native14range_cuda_outERKN3c106ScalarES6_S6_RNS1_6TensorEENKUlvE_clEvENKUlvE_clEvEUllE_EEvT_T0_PN15function_traitsISD_E11result_typeE,"",@"SHT_CUDA_INFO"
	.sectionflags	@""
	.align	4


	//----- nvinfo : EIATTR_CUDA_API_VERSION
	.align		4
        /*0000*/ 	.byte	0x04, 0x37
        /*0002*/ 	.short	(.L_1043 - .L_1042)
.L_1042:
        /*0004*/ 	.word	0x00000082


	//----- nvinfo : EIATTR_KPARAM_INFO
	.align		4
.L_1043:
        /*0008*/ 	.byte	0x04, 0x17
        /*000a*/ 	.short	(.L_1045 - .L_1044)
.L_1044:
        /*000c*/ 	.word	0x00000000
        /*0010*/ 	.short	0x0002
        /*0012*/ 	.short	0x0020
        /*0014*/ 	.byte	0x00, 0xf0, 0x21, 0x00


	//----- nvinfo : EIATTR_KPARAM_INFO
	.align		4
.L_1045:
        /*0018*/ 	.byte	0x04, 0x17
        /*001a*/ 	.short	(.L_1047 - .L_1046)
.L_1046:
        /*001c*/ 	.word	0x00000000
        /*0020*/ 	.short	0x0001
        /*0022*/ 	.short	0x0008
        /*0024*/ 	.byte	0x00, 0xf0, 0x61, 0x00


	//----- nvinfo : EIATTR_KPARAM_INFO
	.align		4
.L_1047:
        /*0028*/ 	.byte	0x04, 0x17
        /*002a*/ 	.short	(.L_1049 - .L_1048)
.L_1048:
        /*002c*/ 	.word	0x00000000
        /*0030*/ 	.short	0x0000
        /*0032*/ 	.short	0x0000
        /*0034*/ 	.byte	0x00, 0xf0, 0x11, 0x00


	//----- nvinfo : EIATTR_SPARSE_MMA_MASK
	.align		4
.L_1049:
        /*0038*/ 	.byte	0x03, 0x50
        /*003a*/ 	.short	0x0000


	//----- nvinfo : EIATTR_MAXREG_COUNT
	.align		4
        /*003c*/ 	.byte	0x03, 0x1b
        /*003e*/ 	.short	0x00ff


	//----- nvinfo : EIATTR_MERCURY_ISA_VERSION
	.align		4
        /*0040*/ 	.byte	0x03, 0x5f
        /*0042*/ 	.short	0x0101


	//----- nvinfo : EIATTR_EXIT_INSTR_OFFSETS
	.align		4
        /*0044*/ 	.byte	0x04, 0x1c
        /*0046*/ 	.short	(.L_1051 - .L_1050)


	//   ....[0]....
.L_1050:
        /*0048*/ 	.word	0x00000060


	//   ....[1]....
        /*004c*/ 	.word	0x000000f0


	//----- nvinfo : EIATTR_MAX_THREADS
	.align		4
.L_1051:
        /*0050*/ 	.byte	0x04, 0x05
        /*0052*/ 	.short	(.L_1053 - .L_1052)
.L_1052:
        /*0054*/ 	.word	0x00000040
        /*0058*/ 	.word	0x00000001
        /*005c*/ 	.word	0x00000001


	//----- nvinfo : EIATTR_CBANK_PARAM_SIZE
	.align		4
.L_1053:
        /*0060*/ 	.byte	0x03, 0x19
        /*0062*/ 	.short	0x0028


	//----- nvinfo : EIATTR_PARAM_CBANK
	.align		4
        /*0064*/ 	.byte	0x04, 0x0a
        /*0066*/ 	.short	(.L_1055 - .L_1054)
	.align		4
.L_1054:
        /*0068*/ 	.word	index@(.nv.constant0._ZN50_GLOBAL__N__f31458b2_17_RangeFactories_cu_38772b0829elementwise_kernel_with_indexIiZZZN2at6native14range_cuda_outERKN3c106ScalarES6_S6_RNS1_6TensorEENKUlvE_clEvENKUlvE_clEvEUllE_EEvT_T0_PN15function_traitsISD_E11result_typeE)
        /*006c*/ 	.short	0x0210
        /*006e*/ 	.short	0x0028


	//----- nvinfo : EIATTR_SW_WAR
	.align		4
.L_1055:
        /*0070*/ 	.byte	0x04, 0x36
        /*0072*/ 	.short	(.L_1057 - .L_1056)
.L_1056:
        /*0074*/ 	.word	0x00000008
.L_1057:


//--------------------- .nv.info._ZN50_GLOBAL__N__f31458b2_17_RangeFactories_cu_38772b0829elementwise_kernel_with_indexIlZZZN2at6native17logspace_cuda_outERKN3c106ScalarES6_ldRNS1_6TensorEENKUlvE0_clEvENKUlvE4_clEvEUllE_EEvT_T0_PN15function_traitsISD_E11result_typeE --------------------------
	.section	.nv.info._ZN50_GLOBAL__N__f31458b2_17_RangeFactories_cu_38772b0829elementwise_kernel_with_indexIlZZZN2at6native17logspace_cuda_outERKN3c106ScalarES6_ldRNS1_6TensorEENKUlvE0_clEvENKUlvE4_clEvEUllE_EEvT_T0_PN15function_traitsISD_E11result_typeE,"",@"SHT_CUDA_INFO"
	.sectionflags	@""
	.align	4


	//----- nvinfo : EIATTR_CUDA_API_VERSION
	.align		4
        /*0000*/ 	.byte	0x04, 0x37
        /*0002*/ 	.short	(.L_1059 - .L_1058)
.L_1058:
        /*0004*/ 	.word	0x00000082


	//----- nvinfo : EIATTR_KPARAM_INFO
	.align		4
.L_1059:
        /*0008*/ 	.byte	0x04, 0x17
        /*000a*/ 	.short	(.L_1061 - .L_1060)
.L_1060:
        /*000c*/ 	.word	0x00000000
        /*0010*/ 	.short	0x0002
        /*0012*/ 	.short	0x0030
        /*0014*/ 	.byte	0x00, 0xf0, 0x21, 0x00


	//----- nvinfo : EIATTR_KPARAM_INFO
	.align		4
.L_1061:
        /*0018*/ 	.byte	0x04, 0x17
        /*001a*/ 	.short	(.L_1063 - .L_1062)
.L_1062:
        /*001c*/ 	.word	0x00000000
        /*0020*/ 	.short	0x0001
        /*0022*/ 	.short	0x0008
        /*0024*/ 	.byte	0x00, 0xf0, 0xa1, 0x00


	//----- nvinfo : EIATTR_KPARAM_INFO
	.align		4
.L_1063:
        /*0028*/ 	.byte	0x04, 0x17
        /*002a*/ 	.short	(.L_1065 - .L_1064)
.L_1064:
        /*002c*/ 	.word	0x00000000
        /*0030*/ 	.short	0x0000
        /*0032*/ 	.short	0x0000
        /*0034*/ 	.byte	0x00, 0xf0, 0x21, 0x00


	//----- nvinfo : EIATTR_SPARSE_MMA_MASK
	.align		4
.L_1065:
        /*0038*/ 	.byte	0x03, 0x50
        /*003a*/ 	.short	0x0000


	//----- nvinfo : EIATTR_MAXREG_COUNT
	.align		4
        /*003c*/ 	.byte	0x03, 0x1b
        /*003e*/ 	.short	0x00ff


	//----- nvinfo : EIATTR_MERCURY_ISA_VERSION
	.align		4
        /*0040*/ 	.byte	0x03, 0x5f
        /*0042*/ 	.short	0x0101


	//----- nvinfo : EIATTR_EXIT_INSTR_OFFSETS
	.align		4
        /*0044*/ 	.byte	0x04, 0x1c
        /*0046*/ 	.short	(.L_1067 - .L_1066)


	//   ....[0]....
.L_1066:
        /*0048*/ 	.word	0x00000070


	//   ....[1]....
        /*004c*/ 	.word	0x000003b0


	//----- nvinfo : EIATTR_MAX_THREADS
	.align		4
.L_1067:
        /*0050*/ 	.byte	0x04, 0x05
        /*0052*/ 	.short	(.L_1069 - .L_1068)
.L_1068:
        /*0054*/ 	.word	0x00000040
        /*0058*/ 	.word	0x00000001
        /*005c*/ 	.word	0x00000001


	//----- nvinfo : EIATTR_CRS_STACK_SIZE
	.align		4
.L_1069:
        /*0060*/ 	.byte	0x04, 0x1e
        /*0062*/ 	.short	(.L_1071 - .L_1070)
.L_1070:
        /*0064*/ 	.word	0x00000000


	//----- nvinfo : EIATTR_CBANK_PARAM_SIZE
	.align		4
.L_1071:
        /*0068*/ 	.byte	0x03, 0x19
        /*006a*/ 	.short	0x0038


	//----- nvinfo : EIATTR_PARAM_CBANK
	.align		4
        /*006c*/ 	.byte	0x04, 0x0a
        /*006e*/ 	.short	(.L_1073 - .L_1072)
	.align		4
.L_1072:
        /*0070*/ 	.word	index@(.nv.constant0._ZN50_GLOBAL__N__f31458b2_17_RangeFactories_cu_38772b0829elementwise_kernel_with_indexIlZZZN2at6native17logspace_cuda_outERKN3c106ScalarES6_ldRNS1_6TensorEENKUlvE0_clEvENKUlvE4_clEvEUllE_EEvT_T0_PN15function_traitsISD_E11result_typeE)
        /*0074*/ 	.short	0x0210
        /*0076*/ 	.short	0x0038


	//----- nvinfo : EIATTR_SW_WAR
	.align		4
.L_1073:
        /*0078*/ 	.byte	0x04, 0x36
        /*007a*/ 	.short	(.L_1075 - .L_1074)
.L_1074:
        /*007c*/ 	.word	0x00000008
.L_1075:


//--------------------- .nv.info._ZN50_GLOBAL__N__f31458b2_17_RangeFactories_cu_38772b0829elementwise_kernel_with_indexIiZZZN2at6native17logspace_cuda_outERKN3c106ScalarES6_ldRNS1_6TensorEENKUlvE0_clEvENKUlvE4_clEvEUllE_EEvT_T0_PN15function_traitsISD_E11result_typeE --------------------------
	.section	.nv.info._ZN50_GLOBAL__N__f31458b2_17_RangeFactories_cu_38772b0829elementwise_kernel_with_indexIiZZZN2at6native17logspace_cuda_outERKN3c106ScalarES6_ldRNS1_6TensorEENKUlvE0_clEvENKUlvE4_clEvEUllE_EEvT_T0_PN15function_traitsISD_E11result_typeE,"",@"SHT_CUDA_INFO"
	.sectionflags	@""
	.align	4


	//----- nvinfo : EIATTR_CUDA_API_VERSION
	.align		4
        /*0000*/ 	.byte	0x04, 0x37
        /*0002*/ 	.short	(.L_1077 - .L_1076)
.L_1076:
        /*0004*/ 	.word	0x00000082


	//----- nvinfo : EIATTR_KPARAM_INFO
	.align		4
.L_1077:
        /*0008*/ 	.byte	0x04, 0x17
        /*000a*/ 	.short	(.L_1079 - .L_1078)
.L_1078:
        /*000c*/ 	.word	0x00000000
        /*0010*/ 	.short	0x0002
        /*0012*/ 	.short	0x0030
        /*0014*/ 	.byte	0x00, 0xf0, 0x21, 0x00


	//----- nvinfo : EIATTR_KPARAM_INFO
	.align		4
.L_1079:
        /*0018*/ 	.byte	0x04, 0x17
        /*001a*/ 	.short	(.L_1081 - .L_1080)
.L_1080:
        /*001c*/ 	.word	0x00000000
        /*0020*/ 	.short	0x0001
        /*0022*/ 	.short	0x0008
        /*0024*/ 	.byte	0x00, 0xf0, 0xa1, 0x00


	//----- nvinfo : EIATTR_KPARAM_INFO
	.align		4
.L_1081:
        /*0028*/ 	.byte	0x04, 0x17
        /*002a*/ 	.short	(.L_1083 - .L_1082)
.L_1082:
        /*002c*/ 	.word	0x00000000
        /*0030*/ 	.short	0x0000
        /*0032*/ 	.short	0x0000
        /*0034*/ 	.byte	0x00, 0xf0, 0x11, 0x00


	//----- nvinfo : EIATTR_SPARSE_MMA_MASK
	.align		4
.L_1083:
        /*0038*/ 	.byte	0x03, 0x50
        /*003a*/ 	.short	0x0000


	//----- nvinfo : EIATTR_MAXREG_COUNT
	.align		4
        /*003c*/ 	.byte	0x03, 0x1b
        /*003e*/ 	.short	0x00ff


	//----- nvinfo : EIATTR_MERCURY_ISA_VERSION
	.align		4
        /*0040*/ 	.byte	0x03, 0x5f
        /*0042*/ 	.short	0x0101


	//----- nvinfo : EIATTR_EXIT_INSTR_OFFSETS
	.align		4
        /*0044*/ 	.byte	0x04, 0x1c
        /*0046*/ 	.short	(.L_1085 - .L_1084)


	//   ....[0]....
.L_1084:
        /*0048*/ 	.word	0x00000060


	//   ....[1]....
        /*004c*/ 	.word	0x000003c0


	//----- nvinfo : EIATTR_MAX_THREADS
	.align		4
.L_1085:
        /*0050*/ 	.byte	0x04, 0x05
        /*0052*/ 	.short	(.L_1087 - .L_1086)
.L_1086:
        /*0054*/ 	.word	0x00000040
        /*0058*/ 	.word	0x00000001
        /*005c*/ 	.word	0x00000001


	//----- nvinfo : EIATTR_CRS_STACK_SIZE
	.align		4
.L_1087:
        /*0060*/ 	.byte	0x04, 0x1e
        /*0062*/ 	.short	(.L_1089 - .L_1088)
.L_1088:
        /*0064*/ 	.word	0x00000000


	//----- nvinfo : EIATTR_CBANK_PARAM_SIZE
	.align		4
.L_1089:
        /*0068*/ 	.byte	0x03, 0x19
        /*006a*/ 	.short	0x0038


	//----- nvinfo : EIATTR_PARAM_CBANK
	.align		4
        /*006c*/ 	.byte	0x04, 0x0a
        /*006e*/ 	.short	(.L_1091 - .L_1090)
	.align		4
.L_1090:
        /*0070*/ 	.word	index@(.nv.constant0._ZN50_GLOBAL__N__f31458b2_17_RangeFactories_cu_38772b0829elementwise_kernel_with_indexIiZZZN2at6native17logspace_cuda_outERKN3c106ScalarES6_ldRNS1_6TensorEENKUlvE0_clEvENKUlvE4_clEvEUllE_EEvT_T0_PN15function_traitsISD_E11result_typeE)
        /*0074*/ 	.short	0x0210
        /*0076*/ 	.short	0x0038


	//----- nvinfo : EIATTR_SW_WAR
	.align		4
.L_1091:
        /*0078*/ 	.byte	0x04, 0x36
        /*007a*/ 	.short	(.L_1093 - .L_1092)
.L_1092:
        /*007c*/ 	.word	0x00000008
.L_1093:


//--------------------- .nv.info._ZN50_GLOBAL__N__f31458b2_17_RangeFactories_cu_38772b0829elementwise_kernel_with_indexIlZZZN2at6native17logspace_cuda_outERKN3c106ScalarES6_ldRNS1_6TensorEENKUlvE0_clEvENKUlvE3_clEvEUllE_EEvT_T0_PN15function_traitsISD_E11result_typeE --------------------------
	.section	.nv.info._ZN50_GLOBAL__N__f31458b2_17_RangeFactories_cu_38772b0829elementwise_kernel_with_indexIlZZZN2at6native17logspace_cuda_outERKN3c106ScalarES6_ldRNS1_6TensorEENKUlvE0_clEvENKUlvE3_clEvEUllE_EEvT_T0_PN15function_traitsISD_E11result_typeE,"",@"SHT_CUDA_INFO"
	.sectionflags	@""
	.align	4


	//----- nvinfo : EIATTR_CUDA_API_VERSION
	.align		4
        /*0000*/ 	.byte	0x04, 0x37
        /*0002*/ 	.short	(.L_1095 - .L_1094)
.L_1094:
        /*0004*/ 	.word	0x00000082


	//----- nvinfo : EIATTR_KPARAM_INFO
	.align		4
.L_1095:
        /*0008*/ 	.byte	0x04, 0x17
        /*000a*/ 	.short	(.L_1097 - .L_1096)
.L_1096:
        /*000c*/ 	.word	0x00000000
        /*0010*/ 	.short	0x0002
        /*0012*/ 	.short	0x0030
        /*0014*/ 	.byte	0x00, 0xf0, 0x21, 0x00


	//----- nvinfo : EIATTR_KPARAM_INFO
	.align		4
.L_1097:
        /*0018*/ 	.byte	0x04, 0x17
        /*001a*/ 	.short	(.L_1099 - .L_1098)
.L_1098:
        /*001c*/ 	.word	0x00000000
        /*0020*/ 	.short	0x0001
        /*0022*/ 	.short	0x0008
        /*0024*/ 	.byte	0x00, 0xf0, 0xa1, 0x00


	//----- nvinfo : EIATTR_KPARAM_INFO
	.align		4
.L_1099:
        /*0028*/ 	.byte	0x04, 0x17
        /*002a*/ 	.short	(.L_1101 - .L_1100)
.L_1100:
        /*002c*/ 	.word	0x00000000
        /*0030*/ 	.short	0x0000
        /*0032*/ 	.short	0x0000
        /*0034*/ 	.byte	0x00, 0xf0, 0x21, 0x00


	//----- nvinfo : EIATTR_SPARSE_MMA_MASK
	.align		4
.L_1101:
        /*0038*/ 	.byte	0x03, 0x50
        /*003a*/ 	.short	0x0000


	//----- nvinfo : EIATTR_MAXREG_COUNT
	.align		4
        /*003c*/ 	.byte	0x03, 0x1b
        /*003e*/ 	.short	0x00ff


	//----- nvinfo : EIATTR_MERCURY_ISA_VERSION
	.align		4
        /*0040*/ 	.byte	0x03, 0x5f
        /*0042*/ 	.short	0x0101


	//----- nvinfo : EIATTR_EXIT_INSTR_OFFSETS
	.align		4
        /*0044*/ 	.byte	0x04, 0x1c
        /*0046*/ 	.short	(.L_1103 - .L_1102)


	//   ....[0]....
.L_1102:
        /*0048*/ 	.word	0x00000070


	//   ....[1]....
        /*004c*/ 	.word	0x000003c0


	//----- nvinfo : EIATTR_MAX_THREADS
	.align		4
.L_1103:
        /*0050*/ 	.byte	0x04, 0x05
        /*0052*/ 	.short	(.L_1105 - .L_1104)
.L_1104:
        /*0054*/ 	.word	0x00000040
        /*0058*/ 	.word	0x00000001
        /*005c*/ 	.word	0x00000001


	//----- nvinfo : EIATTR_CRS_STACK_SIZE
	.align		4
.L_1105:
        /*0060*/ 	.byte	0x04, 0x1e
        /*0062*/ 	.short	(.L_1107 - .L_1106)
.L_1106:
        /*0064*/ 	.word	0x00000000


	//----- nvinfo : EIATTR_CBANK_PARAM_SIZE
	.align		4
.L_1107:
        /*0068*/ 	.byte	0x03, 0x19
        /*006a*/ 	.short	0x0038


	//----- nvinfo : EIATTR_PARAM_CBANK
	.align		4
        /*006c*/ 	.byte	0x04, 0x0a
        /*006e*/ 	.short	(.L_1109 - .L_1108)
	.align		4
.L_1108:
        /*0070*/ 	.word	index@(.nv.constant0._ZN50_GLOBAL__N__f31458b2_17_RangeFactories_cu_38772b0829elementwise_kernel_with_indexIlZZZN2at6native17logspace_cuda_outERKN3c106ScalarES6_ldRNS1_6TensorEENKUlvE0_clEvENKUlvE3_clEvEUllE_EEvT_T0_PN15function_traitsISD_E11result_typeE)
        /*0074*/ 	.short	0x0210
        /*0076*/ 	.short	0x0038


	//----- nvinfo : EIATTR_SW_WAR
	.align		4
.L_1109:
        /*0078*/ 	.byte	0x04, 0x36
        /*007a*/ 	.short	(.L_1111 - .L_1110)
.L_1110:
        /*007c*/ 	.word	0x00000008
.L_1111:


//--------------------- .nv.info._ZN50_GLOBAL__N__f31458b2_17_RangeFactories_cu_38772b0829elementwise_kernel_with_indexIiZZZN2at6native17logspace_cuda_outERKN3c106ScalarES6_ldRNS1_6TensorEENKUlvE0_clEvENKUlvE3_clEvEUllE_EEvT_T0_PN15function_traitsISD_E11result_typeE --------------------------
	.section	.nv.info._ZN50_GLOBAL__N__f31458b2_17_RangeFactories_cu_38772b0829elementwise_kernel_with_indexIiZZZN2at6native17logspace_cuda_outERKN3c106ScalarES6_ldRNS1_6TensorEENKUlvE0_clEvENKUlvE3_clEvEUllE_EEvT_T0_PN15function_traitsISD_E11result_typeE,"",@"SHT_CUDA_INFO"
	.sectionflags	@""
	.align	4


	//----- nvinfo : EIATTR_CUDA_API_VERSION
	.align		4
        /*0000*/ 	.byte	0x04, 0x37
        /*0002*/ 	.short	(.L_1113 - .L_1112)
.L_1112:
        /*0004*/ 	.word	0x00000082


	//----- nvinfo : EIATTR_KPARAM_INFO
	.align		4
.L_1113:
        /*0008*/ 	.byte	0x04, 0x17
        /*000a*/ 	.short	(.L_1115 - .L_1114)
.L_1114:
        /*000c*/ 	.word	0x00000000
        /*0010*/ 	.short	0x0002
        /*0012*/ 	.short	0x0030
        /*0014*/ 	.byte	0x00, 0xf0, 0x21, 0x00


	//----- nvinfo : EIATTR_KPARAM_INFO
	.align		4
.L_1115:
        /*0018*/ 	.byte	0x04, 0x17
        /*001a*/ 	.short	(.L_1117 - .L_1116)
.L_1116:
        /*001c*/ 	.word	0x00000000
        /*0020*/ 	.short	0x0001
        /*0022*/ 	.short	0x0008
        /*0024*/ 	.byte	0x00, 0xf0, 0xa1, 0x00


	//----- nvinfo : EIATTR_KPARAM_INFO
	.align		4
.L_1117:
        /*0028*/ 	.byte	0x04, 0x17
        /*002a*/ 	.short	(.L_1119 - .L_1118)
.L_1118:
        /*002c*/ 	.word	0x00000000
        /*0030*/ 	.short	0x0000
        /*0032*/ 	.short	0x0000
        /*0034*/ 	.byte	0x00, 0xf0, 0x11, 0x00


	//----- nvinfo : EIATTR_SPARSE_MMA_MASK
	.align		4
.L_1119:
        /*0038*/ 	.byte	0x03, 0x50
        /*003a*/ 	.short	0x0000


	//----- nvinfo : EIATTR_MAXREG_COUNT
	.align		4
        /*003c*/ 	.byte	0x03, 0x1b
        /*003e*/ 	.short	0x00ff


	//----- nvinfo : EIATTR_MERCURY_ISA_VERSION
	.align		4
        /*0040*/ 	.byte	0x03, 0x5f
        /*0042*/ 	.short	0x0101


	//----- nvinfo : EIATTR_EXIT_INSTR_OFFSETS
	.align		4
        /*0044*/ 	.byte	0x04, 0x1c
        /*0046*/ 	.short	(.L_1121 - .L_1120)


	//   ....[0]....
.L_1120:
        /*0048*/ 	.word	0x00000060


	//   ....[1]....
        /*004c*/ 	.word	0x000003d0


	//----- nvinfo : EIATTR_MAX_THREADS
	.align		4
.L_1121:
        /*0050*/ 	.byte	0x04, 0x05
        /*0052*/ 	.short	(.L_1123 - .L_1122)
.L_1122:
        /*0054*/ 	.word	0x00000040
        /*0058*/ 	.word	0x00000001
        /*005c*/ 	.word	0x00000001


	//----- nvinfo : EIATTR_CRS_STACK_SIZE
	.align		4
.L_1123:
        /*0060*/ 	.byte	0x04, 0x1e
        /*0062*/ 	.short	(.L_1125 - .L_1124)
.L_1124:
        /*0064*/ 	.word	0x00000000


	//----- nvinfo : EIATTR_CBANK_PARAM_SIZE
	.align		4
.L_1125:
        /*0068*/ 	.byte	0x03, 0x19
        /*006a*/ 	.short	0x0038


	//----- nvinfo : EIATTR_PARAM_CBANK
	.align		4
        /*006c*/ 	.byte	0x04, 0x0a
        /*006e*/ 	.short	(.L_1127 - .L_1126)
	.align		4
.L_1126:
        /*0070*/ 	.word	index@(.nv.constant0._ZN50_GLOBAL__N__f31458b2_17_RangeFactories_cu_38772b0829elementwise_kernel_with_indexIiZZZN2at6native17logspace_cuda_outERKN3c106ScalarES6_ldRNS1_6TensorEENKUlvE0_clEvENKUlvE3_clEvEUllE_EEvT_T0_PN15function_traitsISD_E11result_typeE)
        /*0074*/ 	.short	0x0210
        /*0076*/ 	.short	0x0038


	//----- nvinfo : EIATTR_SW_WAR
	.align		4
.L_1127:
        /*0078*/ 	.byte	0x04, 0x36
        /*007a*/ 	.short	(.L_1129 - .L_1128)
.L_1128:
        /*007c*/ 	.word	0x00000008
.L_1129:


//--------------------- .nv.info._ZN50_GLOBAL__N__f31458b2_17_RangeFactories_cu_38772b0829elementwise_kernel_with_indexIlZZZN2at6native17logspace_cuda_outERKN3c106ScalarES6_ldRNS1_6TensorEENKUlvE0_clEvENKUlvE2_clEvEUllE_EEvT_T0_PN15function_traitsISD_E11result_typeE --------------------------
	.section	.nv.info._ZN50_GLOBAL__N__f31458b2_17_RangeFactories_cu_38772b0829elementwise_kernel_with_indexIlZZZN2at6native17logspace_cuda_outERKN3c106ScalarES6_ldRNS1_6TensorEENKUlvE0_clEvENKUlvE2_clEvEUllE_EEvT_T0_PN15function_traitsISD_E11result_typeE,"",@"SHT_CUDA_INFO"
	.sectionflags	@""
	.align	4


	//----- nvinfo : EIATTR_CUDA_API_VERSION
	.align		4
        /*0000*/ 	.byte	0x04, 0x37
        /*0002*/ 	.short	(.L_1131 - .L_1130)
.L_1130:
        /*0004*/ 	.word	0x00000082


	//----- nvinfo : EIATTR_KPARAM_INFO
	.align		4
.L_1131:
        /*0008*/ 	.byte	0x04, 0x17
        /*000a*/ 	.short	(.L_1133 - .L_1132)
.L_1132:
        /*000c*/ 	.word	0x00000000
        /*0010*/ 	.short	0x0002
        /*0012*/ 	.short	0x0040
        /*0014*/ 	.byte	0x00, 0xf0, 0x21, 0x00


	//----- nvinfo : EIATTR_KPARAM_INFO
	.align		4
.L_1133:
        /*0018*/ 	.byte	0x04, 0x17
        /*001a*/ 	.short	(.L_1135 - .L_1134)
.L_1134:
        /*001c*/ 	.word	0x00000000
        /*0020*/ 	.short	0x0001
        /*0022*/ 	.short	0x0008
        /*0024*/ 	.byte	0x00, 0xf0, 0xe1, 0x00


	//----- nvinfo : EIATTR_KPARAM_INFO
	.align		4
.L_1135:
        /*0028*/ 	.byte	0x04, 0x17
        /*002a*/ 	.short	(.L_1137 - .L_1136)
.L_1136:
        /*002c*/ 	.word	0x00000000
        /*0030*/ 	.short	0x0000
        /*0032*/ 	.short	0x0000
        /*0034*/ 	.byte	0x00, 0xf0, 0x21, 0x00


	//----- nvinfo : EIATTR_SPARSE_MMA_MASK
	.align		4
.L_1137:
        /*0038*/ 	.byte	0x03, 0x50
        /*003a*/ 	.short	0x0000


	//----- nvinfo : EIATTR_MAXREG_COUNT
	.align		4
        /*003c*/ 	.byte	0x03, 0x1b
        /*003e*/ 	.short	0x00ff


	//----- nvinfo : EIATTR_MERCURY_ISA_VERSION
	.align		4
        /*0040*/ 	.byte	0x03, 0x5f
        /*0042*/ 	.short	0x0101


	//----- nvinfo : EIATTR_EXIT_INSTR_OFFSETS
	.align		4
        /*0044*/ 	.byte	0x04, 0x1c
        /*0046*/ 	.short	(.L_1139 - .L_1138)


	//   ....[0]....
.L_1138:
        /*0048*/ 	.word	0x00000070


	//   ....[1]....
        /*004c*/ 	.word	0x00005710


	//----- nvinfo : EIATTR_MAX_THREADS
	.align		4
.L_1139:
        /*0050*/ 	.byte	0x04, 0x05
        /*0052*/ 	.short	(.L_1141 - .L_1140)
.L_1140:
        /*0054*/ 	.word	0x00000040
        /*0058*/ 	.word	0x00000001
        /*005c*/ 	.word	0x00000001


	//----- nvinfo : EIATTR_CRS_STACK_SIZE
	.align		4
.L_1141:
        /*0060*/ 	.byte	0x04, 0x1e
        /*0062*/ 	.short	(.L_1143 - .L_1142)
.L_1142:
        /*0064*/ 	.word	0x00000000


	//----- nvinfo : EIATTR_CBANK_PARAM_SIZE
	.align		4
.L_1143:
        /*0068*/ 	.byte	0x03, 0x19
        /*006a*/ 	.short	0x0048


	//----- nvinfo : EIATTR_PARAM_CBANK
	.align		4
        /*006c*/ 	.byte	0x04, 0x0a
        /*006e*/ 	.short	(.L_1145 - .L_1144)
	.align		4
.L_1144:
        /*0070*/ 	.word	index@(.nv.constant0._ZN50_GLOBAL__N__f31458b2_17_RangeFactories_cu_38772b0829elementwise_kernel_with_indexIlZZZN2at6native17logspace_cuda_outERKN3c106ScalarES6_ldRNS1_6TensorEENKUlvE0_clEvENKUlvE2_clEvEUllE_EEvT_T0_PN15function_traitsISD_E11result_typeE)
        /*0074*/ 	.short	0x0210
        /*0076*/ 	.short	0x0048


	//----- nvinfo : EIATTR_SW_WAR
	.align		4
.L_1145:
        /*0078*/ 	.byte	0x04, 0x36
        /*007a*/ 	.short	(.L_1147 - .L_1146)
.L_1146:
        /*007c*/ 	.word	0x00000008
.L_1147:


//--------------------- .nv.info._ZN50_GLOBAL__N__f31458b2_17_RangeFactories_cu_38772b0829elementwise_kernel_with_indexIiZZZN2at6native17logspace_cuda_outERKN3c106ScalarES6_ldRNS1_6TensorEENKUlvE0_clEvENKUlvE2_clEvEUllE_EEvT_T0_PN15function_traitsISD_E11result_typeE --------------------------
	.section	.nv.info._ZN50_GLOBAL__N__f31458b2_17_RangeFactories_cu_38772b0829elementwise_kernel_with_indexIiZZZN2at6native17logspace_cuda_outERKN3c106ScalarES6_ldRNS1_6TensorEENKUlvE0_clEvENKUlvE2_clEvEUllE_EEvT_T0_PN15function_traitsISD_E11result_typeE,"",@"SHT_CUDA_INFO"
	.sectionflags	@""
	.align	4


	//----- nvinfo : EIATTR_CUDA_API_VERSION
	.align		4
        /*0000*/ 	.byte	0x04, 0x37
        /*0002*/ 	.short	(.L_1149 - .L_1148)
.L_1148:
        /*0004*/ 	.word	0x00000082


	//----- nvinfo : EIATTR_KPARAM_INFO
	.align		4
.L_1149:
        /*0008*/ 	.byte	0x04, 0x17
        /*000a*/ 	.short	(.L_1151 - .L_1150)
.L_1150:
        /*000c*/ 	.word	0x00000000
        /*0010*/ 	.short	0x0002
        /*0012*/ 	.short	0x0040
        /*0014*/ 	.byte	0x00, 0xf0, 0x21, 0x00


	//----- nvinfo : EIATTR_KPARAM_INFO
	.align		4
.L_1151:
        /*0018*/ 	.byte	0x04, 0x17
        /*001a*/ 	.short	(.L_1153 - .L_1152)
.L_1152:
        /*001c*/ 	.word	0x00000000
        /*0020*/ 	.short	0x0001
        /*0022*/ 	.short	0x0008
        /*0024*/ 	.byte	0x00, 0xf0, 0xe1, 0x00


	//----- nvinfo : EIATTR_KPARAM_INFO
	.align		4
.L_1153:
        /*0028*/ 	.byte	0x04, 0x17
        /*002a*/ 	.short	(.L_1155 - .L_1154)
.L_1154:
        /*002c*/ 	.word	0x00000000
        /*0030*/ 	.short	0x0000
        /*0032*/ 	.short	0x0000
        /*0034*/ 	.byte	0x00, 0xf0, 0x11, 0x00


	//----- nvinfo : EIATTR_SPARSE_MMA_MASK
	.align		4
.L_1155:
        /*0038*/ 	.byte	0x03, 0x50
        /*003a*/ 	.short	0x0000


	//----- nvinfo : EIATTR_MAXREG_COUNT
	.align		4
        /*003c*/ 	.byte	0x03, 0x1b
        /*003e*/ 	.short	0x00ff


	//----- nvinfo : EIATTR_MERCURY_ISA_VERSION
	.align		4
        /*0040*/ 	.byte	0x03, 0x5f
        /*0042*/ 	.short	0x0101


	//----- nvinfo : EIATTR_EXIT_INSTR_OFFSETS
	.align		4
        /*0044*/ 	.byte	0x04, 0x1c
        /*0046*/ 	.short	(.L_1157 - .L_1156)


	//   ....[0]....
.L_1156:
        /*0048*/ 	.word	0x00000060


	//   ....[1]....
        /*004c*/ 	.word	0x00005720


	//----- nvinfo : EIATTR_MAX_THREADS
	.align		4
.L_1157:
        /*0050*/ 	.byte	0x04, 0x05
        /*0052*/ 	.short	(.L_1159 - .L_1158)
.L_1158:
        /*0054*/ 	.word	0x00000040
        /*0058*/ 	.word	0x00000001
        /*005c*/ 	.word	0x00000001


	//----- nvinfo : EIATTR_CRS_STACK_SIZE
	.align		4
.L_1159:
        /*0060*/ 	.byte	0x04, 0x1e
        /*0062*/ 	.short	(.L_1161 - .L_1160)
.L_1160:
        /*0064*/ 	.word	0x00000000


	//----- nvinfo : EIATTR_CBANK_PARAM_SIZE
	.align		4
.L_1161:
        /*0068*/ 	.byte	0x03, 0x19
        /*006a*/ 	.short	0x0048


	//----- nvinfo : EIATTR_PARAM_CBANK
	.align		4
        /*006c*/ 	.byte	0x04, 0x0a
        /*006e*/ 	.short	(.L_1163 - .L_1162)
	.align		4
.L_1162:
        /*0070*/ 	.word	index@(.nv.constant0._ZN50_GLOBAL__N__f31458b2_17_RangeFactories_cu_38772b0829elementwise_kernel_with_indexIiZZZN2at6native17logspace_cuda_outERKN3c106ScalarES6_ldRNS1_6TensorEENKUlvE0_clEvENKUlvE2_clEvEUllE_EEvT_T0_PN15function_traitsISD_E11result_typeE)
        /*0074*/ 	.short	0x0210
        /*0076*/ 	.short	0x0048


	//----- nvinfo : EIATTR_SW_WAR
	.align		4
.L_1163:
        /*0078*/ 	.byte	0x04, 0x36
        /*007a*/ 	.short	(.L_1165 - .L_1164)
.L_1164:
        /*007c*/ 	.word	0x00000008
.L_1165:


//--------------------- .nv.info._ZN50_GLOBAL__N__f31458b2_17_RangeFactories_cu_38772b0829elementwise_kernel_with_indexIlZZZN2at6native17logspace_cuda_outERKN3c106ScalarES6_ldRNS1_6TensorEENKUlvE0_clEvENKUlvE1_clEvEUllE_EEvT_T0_PN15function_traitsISD_E11result_typeE --------------------------
	.section	.nv.info._ZN50_GLOBAL__N__f31458b2_17_RangeFactories_cu_38772b0829elementwise_kernel_with_indexIlZZZN2at6native17logspace_cuda_outERKN3c106ScalarES6_ldRNS1_6TensorEENKUlvE0_clEvENKUlvE1_clEvEUllE_EEvT_T0_PN15function_traitsISD_E11result_typeE,"",@"SHT_CUDA_INFO"
	.sectionflags	@""
	.align	4


	//----- nvinfo : EIATTR_CUDA_API_VERSION
	.align		4
        /*0000*/ 	.byte	0x04, 0x37
        /*0002*/ 	.short	(.L_1167 - .L_1166)
.L_1166:
        /*0004*/ 	.word	0x00000082


	//----- nvinfo : EIATTR_KPARAM_INFO
	.align		4
.L_1167:
        /*0008*/ 	.byte	0x04, 0x17
        /*000a*/ 	.short	(.L_1169 - .L_1168)
.L_1168:
        /*000c*/ 	.word	0x00000000
        /*0010*/ 	.short	0x0002
        /*0012*/ 	.short	0x0070
        /*0014*/ 	.byte	0x00, 0xf0, 0x21, 0x00


	//----- nvinfo : EIATTR_KPARAM_INFO
	.align		4
.L_1169:
        /*0018*/ 	.byte	0x04, 0x17
        /*001a*/ 	.short	(.L_1171 - .L_1170)
.L_1170:
        /*001c*/ 	.word	0x00000000
        /*0020*/ 	.short	0x0001
        /*0022*/ 	.short	0x0010
        /*0024*/ 	.byte	0x00, 0xf0, 0x81, 0x01


	//----- nvinfo : EIATTR_KPARAM_INFO
	.align		4
.L_1171:
        /*0028*/ 	.byte	0x04, 0x17
        /*002a*/ 	.short	(.L_1173 - .L_1172)
.L_1172:
        /*002c*/ 	.word	0x00000000
        /*0030*/ 	.short	0x0000
        /*0032*/ 	.short	0x0000
        /*0034*/ 	.byte	0x00, 0xf0, 0x21, 0x00


	//----- nvinfo : EIATTR_SPARSE_MMA_MASK
	.align		4
.L_1173:
        /*0038*/ 	.byte	0x03, 0x50
        /*003a*/ 	.short	0x0000


	//----- nvinfo : EIATTR_MAXREG_COUNT
	.align		4
        /*003c*/ 	.byte	0x03, 0x1b
        /*003e*/ 	.short	0x00ff


	//----- nvinfo : EIATTR_MERCURY_ISA_VERSION
	.align		4
        /*0040*/ 	.byte	0x03, 0x5f
        /*0042*/ 	.short	0x0101


	//----- nvinfo : EIATTR_EXIT_INSTR_OFFSETS
	.align		4
        /*0044*/ 	.byte	0x04, 0x1c
        /*0046*/ 	.short	(.L_1175 - .L_1174)


	//   ....[0]....
.L_1174:
        /*0048*/ 	.word	0x00000080


	//   ....[1]....
        /*004c*/ 	.word	0x00013690


	//----- nvinfo : EIATTR_MAX_THREADS
	.align		4
.L_1175:
        /*0050*/ 	.byte	0x04, 0x05
        /*0052*/ 	.short	(.L_1177 - .L_1176)
.L_1176:
        /*0054*/ 	.word	0x00000040
        /*0058*/ 	.word	0x00000001
        /*005c*/ 	.word	0x00000001


	//----- nvinfo : EIATTR_CRS_STACK_SIZE
	.align		4
.L_1177:
        /*0060*/ 	.byte	0x04, 0x1e
        /*0062*/ 	.short	(.L_1179 - .L_1178)
.L_1178:
        /*0064*/ 	.word	0x00000000


	//----- nvinfo : EIATTR_CBANK_PARAM_SIZE
	.align		4
.L_1179:
        /*0068*/ 	.byte	0x03, 0x19
        /*006a*/ 	.short	0x0078


	//----- nvinfo : EIATTR_PARAM_CBANK
	.align		4
        /*006c*/ 	.byte	0x04, 0x0a
        /*006e*/ 	.short	(.L_1181 - .L_1180)
	.align		4
.L_1180:
        /*0070*/ 	.word	index@(.nv.constant0._ZN50_GLOBAL__N__f31458b2_17_RangeFactories_cu_38772b0829elementwise_kernel_with_indexIlZZZN2at6native17logspace_cuda_outERKN3c106ScalarES6_ldRNS1_6TensorEENKUlvE0_clEvENKUlvE1_clEvEUllE_EEvT_T0_PN15function_traitsISD_E11result_typeE)
        /*0074*/ 	.short	0x0210
        /*0076*/ 	.short	0x0078


	//----- nvinfo : EIATTR_SW_WAR
	.align		4
.L_1181:
        /*0078*/ 	.byte	0x04, 0x36
        /*007a*/ 	.short	(.L_1183 - .L_1182)
.L_1182:
        /*007c*/ 	.word	0x00000008
.L_1183:


//--------------------- .nv.info._ZN50_GLOBAL__N__f31458b2_17_RangeFactories_cu_38772b0829elementwise_kernel_with_indexIiZZZN2at6native17logspace_cuda_outERKN3c106ScalarES6_ldRNS1_6TensorEENKUlvE0_clEvENKUlvE1_clEvEUllE_EEvT_T0_PN15function_traitsISD_E11result_typeE --------------------------
	.section	.nv.info._ZN50_GLOBAL__N__f31458b2_17_RangeFactories_cu_38772b0829elementwise_kernel_with_indexIiZZZN2at6native17logspace_cuda_outERKN3c106ScalarES6_ldRNS1_6TensorEENKUlvE0_clEvENKUlvE1_clEvEUllE_EEvT_T0_PN15function_traitsISD_E11result_typeE,"",@"SHT_CUDA_INFO"
	.sectionflags	@""
	.align	4


	//----- nvinfo : EIATTR_CUDA_API_VERSION
	.align		4
        /*0000*/ 	.byte	0x04, 0x37
        /*0002*/ 	.short	(.L_1185 - .L_1184)
.L_1184:
        /*0004*/ 	.word	0x00000082


	//----- nvinfo : EIATTR_KPARAM_INFO
	.align		4
.L_1185:
        /*0008*/ 	.byte	0x04, 0x17
        /*000a*/ 	.short	(.L_1187 - .L_1186)
.L_1186:
        /*000c*/ 	.word	0x00000000
        /*0010*/ 	.short	0x0002
        /*0012*/ 	.short	0x0070
        /*0014*/ 	.byte	0x00, 0xf0, 0x21, 0x00


	//----- nvinfo : EIATTR_KPARAM_INFO
	.align		4
.L_1187:
        /*0018*/ 	.byte	0x04, 0x17
        /*001a*/ 	.short	(.L_1189 - .L_1188)
.L_1188:
        /*001c*/ 	.word	0x00000000
        /*0020*/ 	.short	0x0001
        /*0022*/ 	.short	0x0010
        /*0024*/ 	.byte	0x00, 0xf0, 0x81, 0x01


	//----- nvinfo : EIATTR_KPARAM_INFO
	.align		4
.L_1189:
        /*0028*/ 	.byte	0x04, 0x17
        /*002a*/ 	.short	(.L_1191 - .L_1190)
.L_1190:
        /*002c*/ 	.word	0x00000000
        /*0030*/ 	.short	0x0000
        /*0032*/ 	.short	0x0000
        /*0034*/ 	.byte	0x00, 0xf0, 0x11, 0x00


	//----- nvinfo : EIATTR_SPARSE_MMA_MASK
	.align		4
.L_1191:
        /*0038*/ 	.byte	0x03, 0x50
        /*003a*/ 	.short	0x0000


	//----- nvinfo : EIATTR_MAXREG_COUNT
	.align		4
        /*003c*/ 	.byte	0x03, 0x1b
        /*003e*/ 	.short	0x00ff


	//----- nvinfo : EIATTR_MERCURY_ISA_VERSION
	.align		4
        /*0040*/ 	.byte	0x03, 0x5f
        /*0042*/ 	.short	0x0101


	//----- nvinfo : EIATTR_EXIT_INSTR_OFFSETS
	.align		4
        /*0044*/ 	.byte	0x04, 0x1c
        /*0046*/ 	.short	(.L_1193 - .L_1192)


	//   ....[0]....
.L_1192:
        /*0048*/ 	.word	0x00000070


	//   ....[1]....
        /*004c*/ 	.word	0x000136a0


	//----- nvinfo : EIATTR_MAX_THREADS
	.align		4
.L_1193:
        /*0050*/ 	.byte	0x04, 0x05
        /*0052*/ 	.short	(.L_1195 - .L_1194)
.L_1194:
        /*0054*/ 	.word	0x00000040
        /*0058*/ 	.word	0x00000001
        /*005c*/ 	.word	0x00000001


	//----- nvinfo : EIATTR_CRS_STACK_SIZE
	.align		4
.L_1195:
        /*0060*/ 	.byte	0x04, 0x1e
        /*0062*/ 	.short	(.L_1197 - .L_1196)
.L_1196:
        /*0064*/ 	.word	0x00000000


	//----- nvinfo : EIATTR_CBANK_PARAM_SIZE
	.align		4
.L_1197:
        /*0068*/ 	.byte	0x03, 0x19
        /*006a*/ 	.short	0x0078


	//----- nvinfo : EIATTR_PARAM_CBANK
	.align		4
        /*006c*/ 	.byte	0x04, 0x0a
        /*006e*/ 	.short	(.L_1199 - .L_1198)
	.align		4
.L_1198:
        /*0070*/ 	.word	index@(.nv.constant0._ZN50_GLOBAL__N__f31458b2_17_RangeFactories_cu_38772b0829elementwise_kernel_with_indexIiZZZN2at6native17logspace_cuda_outERKN3c106ScalarES6_ldRNS1_6TensorEENKUlvE0_clEvENKUlvE1_clEvEUllE_EEvT_T0_PN15function_traitsISD_E11result_typeE)
        /*0074*/ 	.short	0x0210
        /*0076*/ 	.short	0x0078


	//----- nvinfo : EIATTR_SW_WAR
	.align		4
.L_1199:
        /*0078*/ 	.byte	0x04, 0x36
        /*007a*/ 	.short	(.L_1201 - .L_1200)
.L_1200:
        /*007c*/ 	.word	0x00000008
.L_1201:


//--------------------- .nv.info._ZN50_GLOBAL__N__f31458b2_17_RangeFactories_cu_38772b0829elementwise_kernel_with_indexIlZZZN2at6native17logspace_cuda_outERKN3c106ScalarES6_ldRNS1_6TensorEENKUlvE0_clEvENKUlvE0_clEvEUllE_EEvT_T0_PN15function_traitsISD_E11result_typeE --------------------------
	.section	.nv.info._ZN50_GLOBAL__N__f31458b2_17_RangeFactories_cu_38772b0829elementwise_kernel_with_indexIlZZZN2at6native17logspace_cuda_outERKN3c106ScalarES6_ldRNS1_6TensorEENKUlvE0_clEvENKUlvE0_clEvEUllE_EEvT_T0_PN15function_traitsISD_E11result_typeE,"",@"SHT_CUDA_INFO"
	.sectionflags	@""
	.align	4


	//----- nvinfo : EIATTR_CUDA_API_VERSION
	.align		4
        /*0000*/ 	.byte	0x04, 0x37
        /*0002*/ 	.short	(.L_1203 - .L_1202)
.L_1202:
        /*0004*/ 	.word	0x00000082


	//----- nvinfo : EIATTR_KPARAM_INFO
	.align		4
.L_1203:
        /*0008*/ 	.byte	0x04, 0x17
        /*000a*/ 	.short	(.L_1205 - .L_1204)
.L_1204:
        /*000c*/ 	.word	0x00000000
        /*0010*/ 	.short	0x0002
        /*0012*/ 	.short	0x0038
        /*0014*/ 	.byte	0x00, 0xf0, 0x21, 0x00


	//----- nvinfo : EIATTR_KPARAM_INFO
	.align		4
.L_1205:
        /*0018*/ 	.byte	0x04, 0x17
        /*001a*/ 	.short	(.L_1207 - .L_1206)
.L_1206:
        /*001c*/ 	.word	0x00000000
        /*0020*/ 	.short	0x0001
        /*0022*/ 	.short	0x0008
        /*0024*/ 	.byte	0x00, 0xf0, 0xc1, 0x00


	//----- nvinfo : EIATTR_KPARAM_INFO
	.align		4
.L_1207:
        /*0028*/ 	.byte	0x04, 0x17
        /*002a*/ 	.short	(.L_1209 - .L_1208)
.L_1208:
        /*002c*/ 	.word	0x00000000
        /*0030*/ 	.short	0x0000
        /*0032*/ 	.short	0x0000
        /*0034*/ 	.byte	0x00, 0xf0, 0x21, 0x00


	//----- nvinfo : EIATTR_SPARSE_MMA_MASK
	.align		4
.L_1209:
        /*0038*/ 	.byte	0x03, 0x50
        /*003a*/ 	.short	0x0000


	//----- nvinfo : EIATTR_MAXREG_COUNT
	.align		4
        /*003c*/ 	.byte	0x03, 0x1b
        /*003e*/ 	.short	0x00ff


	//----- nvinfo : EIATTR_MERCURY_ISA_VERSION
	.align		4
        /*0040*/ 	.byte	0x03, 0x5f
        /*0042*/ 	.short	0x0101


	//----- nvinfo : EIATTR_EXIT_INSTR_OFFSETS
	.align		4
        /*0044*/ 	.byte	0x04, 0x1c
        /*0046*/ 	.short	(.L_1211 - .L_1210)


	//   ....[0]....
.L_1210:
        /*0048*/ 	.word	0x00000070


	//   ....[1]....
        /*004c*/ 	.word	0x000001e0


	//----- nvinfo : EIATTR_MAX_THREADS
	.align		4
.L_1211:
        /*0050*/ 	.byte	0x04, 0x05
        /*0052*/ 	.short	(.L_1213 - .L_1212)
.L_1212:
        /*0054*/ 	.word	0x00000040
        /*0058*/ 	.word	0x00000001
        /*005c*/ 	.word	0x00000001


	//----- nvinfo : EIATTR_CBANK_PARAM_SIZE
	.align		4
.L_1213:
        /*0060*/ 	.byte	0x03, 0x19
        /*0062*/ 	.short	0x0040


	//----- nvinfo : EIATTR_PARAM_CBANK
	.align		4
        /*0064*/ 	.byte	0x04, 0x0a
        /*0066*/ 	.short	(.L_1215 - .L_1214)
	.align		4
.L_1214:
        /*0068*/ 	.word	index@(.nv.constant0._ZN50_GLOBAL__N__f31458b2_17_RangeFactories_cu_38772b0829elementwise_kernel_with_indexIlZZZN2at6native17logspace_cuda_outERKN3c106ScalarES6_ldRNS1_6TensorEENKUlvE0_clEvENKUlvE0_clEvEUllE_EEvT_T0_PN15function_traitsISD_E11result_typeE)
        /*006c*/ 	.short	0x0210
        /*006e*/ 	.short	0x0040


	//----- nvinfo : EIATTR_SW_WAR
	.align		4
.L_1215:
        /*0070*/ 	.byte	0x04, 0x36
        /*0072*/ 	.short	(.L_1217 - .L_1216)
.L_1216:
        /*0074*/ 	.word	0x00000008
.L_1217:


//--------------------- .nv.info._ZN50_GLOBAL__N__f31458b2_17_RangeFactories_cu_38772b0829elementwise_kernel_with_indexIiZZZN2at6native17logspace_cuda_outERKN3c106ScalarES6_ldRNS1_6TensorEENKUlvE0_clEvENKUlvE0_clEvEUllE_EEvT_T0_PN15function_traitsISD_E11result_typeE --------------------------
	.section	.nv.info._ZN50_GLOBAL__N__f31458b2_17_RangeFactories_cu_38772b0829elementwise_kernel_with_indexIiZZZN2at6native17logspace_cuda_outERKN3c106ScalarES6_ldRNS1_6TensorEENKUlvE0_clEvENKUlvE0_clEvEUllE_EEvT_T0_PN15function_traitsISD_E11result_typeE,"",@"SHT_CUDA_INFO"
	.sectionflags	@""
	.align	4


	//----- nvinfo : EIATTR_CUDA_API_VERSION
	.align		4
        /*0000*/ 	.byte	0x04, 0x37
        /*0002*/ 	.short	(.L_1219 - .L_1218)
.L_1218:
        /*0004*/ 	.word	0x00000082


	//----- nvinfo : EIATTR_KPARAM_INFO
	.align		4
.L_1219:
        /*0008*/ 	.byte	0x04, 0x17
        /*000a*/ 	.short	(.L_1221 - .L_1220)
.L_1220:
        /*000c*/ 	.word	0x00000000
        /*0010*/ 	.short	0x0002
        /*0012*/ 	.short	0x0038
        /*0014*/ 	.byte	0x00, 0xf0, 0x21, 0x00


	//----- nvinfo : EIATTR_KPARAM_INFO
	.align		4
.L_1221:
        /*0018*/ 	.byte	0x04, 0x17
        /*001a*/ 	.short	(.L_1223 - .L_1222)
.L_1222:
        /*001c*/ 	.word	0x00000000
        /*0020*/ 	.short	0x0001
        /*0022*/ 	.short	0x0008
        /*0024*/ 	.byte	0x00, 0xf0, 0xc1, 0x00


	//----- nvinfo : EIATTR_KPARAM_INFO
	.align		4
.L_1223:
        /*0028*/ 	.byte	0x04, 0x17
        /*002a*/ 	.short	(.L_1225 - .L_1224)
.L_1224:
        /*002c*/ 	.word	0x00000000
        /*0030*/ 	.short	0x0000
        /*0032*/ 	.short	0x0000
        /*0034*/ 	.byte	0x00, 0xf0, 0x11, 0x00


	//----- nvinfo : EIATTR_SPARSE_MMA_MASK
	.align		4
.L_1225:
        /*0038*/ 	.byte	0x03, 0x50
        /*003a*/ 	.short	0x0000


	//----- nvinfo : EIATTR_MAXREG_COUNT
	.align		4
        /*003c*/ 	.byte	0x03, 0x1b
        /*003e*/ 	.short	0x00ff


	//----- nvinfo : EIATTR_MERCURY_ISA_VERSION
	.align		4
        /*0040*/ 	.byte	0x03, 0x5f
        /*0042*/ 	.short	0x0101


	//----- nvinfo : EIATTR_EXIT_INSTR_OFFSETS
	.align		4
        /*0044*/ 	.byte	0x04, 0x1c
        /*0046*/ 	.short	(.L_1227 - .L_1226)


	//   ....[0]....
.L_1226:
        /*0048*/ 	.word	0x00000060


	//   ....[1]....
        /*004c*/ 	.word	0x000001e0


	//----- nvinfo : EIATTR_MAX_THREADS
	.align		4
.L_1227:
        /*0050*/ 	.byte	0x04, 0x05
        /*0052*/ 	.short	(.L_1229 - .L_1228)
.L_1228:
        /*0054*/ 	.word	0x00000040
        /*0058*/ 	.word	0x00000001
        /*005c*/ 	.word	0x00000001


	//----- nvinfo : EIATTR_CBANK_PARAM_SIZE
	.align		4
.L_1229:
        /*0060*/ 	.byte	0x03, 0x19
        /*0062*/ 	.short	0x0040


	//----- nvinfo : EIATTR_PARAM_CBANK
	.align		4
        /*0064*/ 	.byte	0x04, 0x0a
        /*0066*/ 	.short	(.L_1231 - .L_1230)
	.align		4
.L_1230:
        /*0068*/ 	.word	index@(.nv.constant0._ZN50_GLOBAL__N__f31458b2_17_RangeFactories_cu_38772b0829elementwise_kernel_with_indexIiZZZN2at6native17logspace_cuda_outERKN3c106ScalarES6_ldRNS1_6TensorEENKUlvE0_clEvENKUlvE0_clEvEUllE_EEvT_T0_PN15function_traitsISD_E11result_typeE)
        /*006c*/ 	.short	0x0210
        /*006e*/ 	.short	0x0040


	//----- nvinfo : EIATTR_SW_WAR
	.align		4
.L_1231:
        /*0070*/ 	.byte	0x04, 0x36
        /*0072*/ 	.short	(.L_1233 - .L_1232)
.L_1232:
        /*0074*/ 	.word	0x00000008
.L_1233:


//--------------------- .nv.info._ZN50_GLOBAL__N__f31458b2_17_RangeFactories_cu_38772b0829elementwise_kernel_with_indexIlZZZN2at6native17logspace_cuda_outERKN3c106ScalarES6_ldRNS1_6TensorEENKUlvE0_clEvENKUlvE_clEvEUllE_EEvT_T0_PN15function_traitsISD_E11result_typeE --------------------------
	.section	.nv.info._ZN50_GLOBAL__N__f31458b2_17_RangeFactories_cu_38772b0829elementwise_kernel_with_indexIlZZZN2at6native17logspace_cuda_outERKN3c106ScalarES6_ldRNS1_6TensorEENKUlvE0_clEvENKUlvE_clEvEUllE_EEvT_T0_PN15function_traitsISD_E11result_typeE,"",@"SHT_CUDA_INFO"
	.sectionflags	@""
	.align	4


	//----- nvinfo : EIATTR_CUDA_API_VERSION
	.align		4
        /*0000*/ 	.byte	0x04, 0x37
        /*0002*/ 	.short	(.L_1235 - .L_1234)
.L_1234:
        /*0004*/ 	.word	0x00000082


	//----- nvinfo : EIATTR_KPARAM_INFO
	.align		4
.L_1235:
        /*0008*/ 	.byte	0x04, 0x17
        /*000a*/ 	.short	(.L_1237 - .L_1236)
.L_1236:
        /*000c*/ 	.word	0x00000000
        /*0010*/ 	.short	0x0002
        /*0012*/ 	.short	0x0040
        /*0014*/ 	.byte	0x00, 0xf0, 0x21, 0x00


	//----- nvinfo : EIATTR_KPARAM_INFO
	.align		4
.L_1237:
        /*0018*/ 	.byte	0x04, 0x17
        /*001a*/ 	.short	(.L_1239 - .L_1238)
.L_1238:
        /*001c*/ 	.word	0x00000000
        /*0020*/ 	.short	0x0001
        /*0022*/ 	.short	0x0008
        /*0024*/ 	.byte	0x00, 0xf0, 0xe1, 0x00


	//----- nvinfo : EIATTR_KPARAM_INFO
	.align		4
.L_1239:
        /*0028*/ 	.byte	0x04, 0x17
        /*002a*/ 	.short	(.L_1241 - .L_1240)
.L_1240:
        /*002c*/ 	.word	0x00000000
        /*0030*/ 	.short	0x0000
        /*0032*/ 	.short	0x0000
        /*0034*/ 	.byte	0x00, 0xf0, 0x21, 0x00


	//----- nvinfo : EIATTR_SPARSE_MMA_MASK
	.align		4
.L_1241:
        /*0038*/ 	.byte	0x03, 0x50
        /*003a*/ 	.short	0x0000


	//----- nvinfo : EIATTR_MAXREG_COUNT
	.align		4
        /*003c*/ 	.byte	0x03, 0x1b
        /*003e*/ 	.short	0x00ff


	//----- nvinfo : EIATTR_MERCURY_ISA_VERSION
	.align		4
        /*0040*/ 	.byte	0x03, 0x5f
        /*0042*/ 	.short	0x0101


	//----- nvinfo : EIATTR_EXIT_INSTR_OFFSETS
	.align		4
        /*0044*/ 	.byte	0x04, 0x1c
        /*0046*/ 	.short	(.L_1243 - .L_1242)


	//   ....[0]....
.L_1242:
        /*0048*/ 	.word	0x00000070


	//   ....[1]....
        /*004c*/ 	.word	0x00000c00


	//----- nvinfo : EIATTR_MAX_THREADS
	.align		4
.L_1243:
        /*0050*/ 	.byte	0x04, 0x05
        /*0052*/ 	.short	(.L_1245 - .L_1244)
.L_1244:
        /*0054*/ 	.word	0x00000040
        /*0058*/ 	.word	0x00000001
        /*005c*/ 	.word	0x00000001


	//----- nvinfo : EIATTR_CRS_STACK_SIZE
	.align		4
.L_1245:
        /*0060*/ 	.byte	0x04, 0x1e
        /*0062*/ 	.short	(.L_1247 - .L_1246)
.L_1246:
        /*0064*/ 	.word	0x00000000


	//----- nvinfo : EIATTR_CBANK_PARAM_SIZE
	.align		4
.L_1247:
        /*0068*/ 	.byte	0x03, 0x19
        /*006a*/ 	.short	0x0048


	//----- nvinfo : EIATTR_PARAM_CBANK
	.align		4
        /*006c*/ 	.byte	0x04, 0x0a
        /*006e*/ 	.short	(.L_1249 - .L_1248)
	.align		4
.L_1248:
        /*0070*/ 	.word	index@(.nv.constant0._ZN50_GLOBAL__N__f31458b2_17_RangeFactories_cu_38772b0829elementwise_kernel_with_indexIlZZZN2at6native17logspace_cuda_outERKN3c106ScalarES6_ldRNS1_6TensorEENKUlvE0_clEvENKUlvE_clEvEUllE_EEvT_T0_PN15function_traitsISD_E11result_typeE)
        /*0074*/ 	.short	0x0210
        /*0076*/ 	.short	0x0048


	//----- nvinfo : EIATTR_SW_WAR
	.align		4
.L_1249:
        /*0078*/ 	.byte	0x04, 0x36
        /*007a*/ 	.short	(.L_1251 - .L_1250)
.L_1250:
        /*007c*/ 	.word	0x00000008
.L_1251:


//--------------------- .nv.info._ZN50_GLOBAL__N__f31458b2_17_RangeFactories_cu_38772b0829elementwise_kernel_with_indexIiZZZN2at6native17logspace_cuda_outERKN3c106ScalarES6_ldRNS1_6TensorEENKUlvE0_clEvENKUlvE_clEvEUllE_EEvT_T0_PN15function_traitsISD_E11result_typeE --------------------------
	.section	.nv.info._ZN50_GLOBAL__N__f31458b2_17_RangeFactories_cu_38772b0829elementwise_kernel_with_indexIiZZZN2at6native17logspace_cuda_outERKN3c106ScalarES6_ldRNS1_6TensorEENKUlvE0_clEvENKUlvE_clEvEUllE_EEvT_T0_PN15function_traitsISD_E11result_typeE,"",@"SHT_CUDA_INFO"
	.sectionflags	@""
	.align	4


	//----- nvinfo : EIATTR_CUDA_API_VERSION
	.align		4
        /*0000*/ 	.byte	0x04, 0x37
        /*0002*/ 	.short	(.L_1253 - .L_1252)
.L_1252:
        /*0004*/ 	.word	0x00000082


	//----- nvinfo : EIATTR_KPARAM_INFO
	.align		4
.L_1253:
        /*0008*/ 	.byte	0x04, 0x17
        /*000a*/ 	.short	(.L_1255 - .L_1254)
.L_1254:
        /*000c*/ 	.word	0x00000000
        /*0010*/ 	.short	0x0002
        /*0012*/ 	.short	0x0040
        /*0014*/ 	.byte	0x00, 0xf0, 0x21, 0x00


	//----- nvinfo : EIATTR_KPARAM_INFO
	.align		4
.L_1255:
        /*0018*/ 	.byte	0x04, 0x17
        /*001a*/ 	.short	(.L_1257 - .L_1256)
.L_1256:
        /*001c*/ 	.word	0x00000000
        /*0020*/ 	.short	0x0001
        /*0022*/ 	.short	0x0008
        /*0024*/ 	.byte	0x00, 0xf0, 0xe1, 0x00


	//----- nvinfo : EIATTR_KPARAM_INFO
	.align		4
.L_1257:
        /*0028*/ 	.byte	0x04, 0x17
        /*002a*/ 	.short	(.L_1259 - .L_1258)
.L_1258:
        /*002c*/ 	.word	0x00000000
        /*0030*/ 	.short	0x0000
        /*0032*/ 	.short	0x0000
        /*0034*/ 	.byte	0x00, 0xf0, 0x11, 0x00


	//----- nvinfo : EIATTR_SPARSE_MMA_MASK
	.align		4
.L_1259:
        /*0038*/ 	.byte	0x03, 0x50
        /*003a*/ 	.short	0x0000


	//----- nvinfo : EIATTR_MAXREG_COUNT
	.align		4
        /*003c*/ 	.byte	0x03, 0x1b
        /*003e*/ 	.short	0x00ff


	//----- nvinfo : EIATTR_MERCURY_ISA_VERSION
	.align		4
        /*0040*/ 	.byte	0x03, 0x5f
        /*0042*/ 	.short	0x0101


	//----- nvinfo : EIATTR_EXIT_INSTR_OFFSETS
	.align		4
        /*0044*/ 	.byte	0x04, 0x1c
        /*0046*/ 	.short	(.L_1261 - .L_1260)


	//   ....[0]....
.L_1260:
        /*0048*/ 	.word	0x00000060


	//   ....[1]....
        /*004c*/ 	.word	0x00000c10


	//----- nvinfo : EIATTR_MAX_THREADS
	.align		4
.L_1261:
        /*0050*/ 	.byte	0x04, 0x05
        /*0052*/ 	.short	(.L_1263 - .L_1262)
.L_1262:
        /*0054*/ 	.word	0x00000040
        /*0058*/ 	.word	0x00000001
        /*005c*/ 	.word	0x00000001


	//----- nvinfo : EIATTR_CRS_STACK_SIZE
	.align		4
.L_1263:
        /*0060*/ 	.byte	0x04, 0x1e
        /*0062*/ 	.short	(.L_1265 - .L_1264)
.L_1264:
        /*0064*/ 	.word	0x00000000


	//----- nvinfo : EIATTR_CBANK_PARAM_SIZE
	.align		4
.L_1265:
        /*0068*/ 	.byte	0x03, 0x19
        /*006a*/ 	.short	0x0048


	//----- nvinfo : EIATTR_PARAM_CBANK
	.align		4
        /*006c*/ 	.byte	0x04, 0x0a
        /*006e*/ 	.short	(.L_1267 - .L_1266)
	.align		4
.L_1266:
        /*0070*/ 	.word	index@(.nv.constant0._ZN50_GLOBAL__N__f31458b2_17_RangeFactories_cu_38772b0829elementwise_kernel_with_indexIiZZZN2at6native17logspace_cuda_outERKN3c106ScalarES6_ldRNS1_6TensorEENKUlvE0_clEvENKUlvE_clEvEUllE_EEvT_T0_PN15function_traitsISD_E11result_typeE)
        /*0074*/ 	.short	0x0210
        /*0076*/ 	.short	0x0048


	//----- nvinfo : EIATTR_SW_WAR
	.align		4
.L_1267:
        /*0078*/ 	.byte	0x04, 0x36
        /*007a*/ 	.short	(.L_1269 - .L_1268)
.L_1268:
        /*007c*/ 	.word	0x00000008
.L_1269:


//--------------------- .nv.info._ZN50_GLOBAL__N__f31458b2_17_RangeFactories_cu_38772b0829elementwise_kernel_with_indexIlZZZN2at6native17logspace_cuda_outERKN3c106ScalarES6_ldRNS1_6TensorEENKUlvE_clEvENKUlvE3_clEvEUllE_EEvT_T0_PN15function_traitsISD_E11result_typeE --------------------------
	.section	.nv.info._ZN50_GLOBAL__N__f31458b2_17_RangeFactories_cu_38772b0829elementwise_kernel_with_indexIlZZZN2at6native17logspace_cuda_outERKN3c106ScalarES6_ldRNS1_6TensorEENKUlvE_clEvENKUlvE3_clEvEUllE_EEvT_T0_PN15function_traitsISD_E11result_typeE,"",@"SHT_CUDA_INFO"
	.sectionflags	@""
	.align	4


	//----- nvinfo : EIATTR_CUDA_API_VERSION
	.align		4
        /*0000*/ 	.byte	0x04, 0x37
        /*0002*/ 	.short	(.L_1271 - .L_1270)
.L_1270:
        /*0004*/ 	.word	0x00000082


	//----- nvinfo : EIATTR_KPARAM_INFO
	.align		4
.L_1271:
        /*0008*/ 	.byte	0x04, 0x17
        /*000a*/ 	.short	(.L_1273 - .L_1272)
.L_1272:
        /*000c*/ 	.word	0x00000000
        /*0010*/ 	.short	0x0002
        /*0012*/ 	.short	0x0030
        /*0014*/ 	.byte	0x00, 0xf0, 0x21, 0x00


	//----- nvinfo : EIATTR_KPARAM_INFO
	.align		4
.L_1273:
        /*0018*/ 	.byte	0x04, 0x17
        /*001a*/ 	.short	(.L_1275 - .L_1274)
.L_1274:
        /*001c*/ 	.word	0x00000000
        /*0020*/ 	.short	0x0001
        /*0022*/ 	.short	0x0008
        /*0024*/ 	.byte	0x00, 0xf0, 0xa1, 0x00


	//----- nvinfo : EIATTR_KPARAM_INFO
	.align		4
.L_1275:
        /*0028*/ 	.byte	0x04, 0x17
        /*002a*/ 	.short	(.L_1277 - .L_1276)
.L_1276:
        /*002c*/ 	.word	0x00000000
        /*0030*/ 	.short	0x0000
        /*0032*/ 	.short	0x0000
        /*0034*/ 	.byte	0x00, 0xf0, 0x21, 0x00


	//----- nvinfo : EIATTR_SPARSE_MMA_MASK
	.align		4
.L_1277:
        /*0038*/ 	.byte	0x03, 0x50
        /*003a*/ 	.short	0x0000


	//----- nvinfo : EIATTR_MAXREG_COUNT
	.align		4
        /*003c*/ 	.byte	0x03, 0x1b
        /*003e*/ 	.short	0x00ff


	//----- nvinfo : EIATTR_MERCURY_ISA_VERSION
	.align		4
        /*0040*/ 	.byte	0x03, 0x5f
        /*0042*/ 	.short	0x0101


	//----- nvinfo : EIATTR_EXIT_INSTR_OFFSETS
	.align		4
        /*0044*/ 	.byte	0x04, 0x1c
        /*0046*/ 	.short	(.L_1279 - .L_1278)


	//   ....[0]....
.L_1278:
        /*0048*/ 	.word	0x00000070


	//   ....[1]....
        /*004c*/ 	.word	0x00000270


	//----- nvinfo : EIATTR_MAX_THREADS
	.align		4
.L_1279:
        /*0050*/ 	.byte	0x04, 0x05
        /*0052*/ 	.short	(.L_1281 - .L_1280)
.L_1280:
        /*0054*/ 	.word	0x00000040
        /*0058*/ 	.word	0x00000001
        /*005c*/ 	.word	0x00000001


	//----- nvinfo : EIATTR_CRS_STACK_SIZE
	.align		4
.L_1281:
        /*0060*/ 	.byte	0x04, 0x1e
        /*0062*/ 	.short	(.L_1283 - .L_1282)
.L_1282:
        /*0064*/ 	.word	0x00000000


	//----- nvinfo : EIATTR_CBANK_PARAM_SIZE
	.align		4
.L_1283:
        /*0068*/ 	.byte	0x03, 0x19
        /*006a*/ 	.short	0x0038


	//----- nvinfo : EIATTR_PARAM_CBANK
	.align		4
        /*006c*/ 	.byte	0x04, 0x0a
        /*006e*/ 	.short	(.L_1285 - .L_1284)
	.align		4
.L_1284:
        /*0070*/ 	.word	index@(.nv.constant0._ZN50_GLOBAL__N__f31458b2_17_RangeFactories_cu_38772b0829elementwise_kernel_with_indexIlZZZN2at6native17logspace_cuda_outERKN3c106ScalarES6_ldRNS1_6TensorEENKUlvE_clEvENKUlvE3_clEvEUllE_EEvT_T0_PN15function_traitsISD_E11result_typeE)
        /*0074*/ 	.short	0x0210
        /*0076*/ 	.short	0x0038


	//----- nvinfo : EIATTR_SW_WAR
	.align		4
.L_1285:
        /*0078*/ 	.byte	0x04, 0x36
        /*007a*/ 	.short	(.L_1287 - .L_1286)
.L_1286:
        /*007c*/ 	.word	0x00000008
.L_1287:


//--------------------- .nv.info._ZN50_GLOBAL__N__f31458b2_17_RangeFactories_cu_38772b0829elementwise_kernel_with_indexIiZZZN2at6native17logspace_cuda_outERKN3c106ScalarES6_ldRNS1_6TensorEENKUlvE_clEvENKUlvE3_clEvEUllE_EEvT_T0_PN15function_traitsISD_E11result_typeE --------------------------
	.section	.nv.info._ZN50_GLOBAL__N__f31458b2_17_RangeFactories_cu_38772b0829elementwise_kernel_with_indexIiZZZN2at6native17logspace_cuda_outERKN3c106ScalarES6_ldRNS1_6TensorEENKUlvE_clEvENKUlvE3_clEvEUllE_EEvT_T0_PN15function_traitsISD_E11result_typeE,"",@"SHT_CUDA_INFO"
	.sectionflags	@""
	.align	4


	//----- nvinfo : EIATTR_CUDA_API_VERSION
	.align		4
        /*0000*/ 	.byte	0x04, 0x37
        /*0002*/ 	.short	(.L_1289 - .L_1288)
.L_1288:
        /*0004*/ 	.word	0x00000082


	//----- nvinfo : EIATTR_KPARAM_INFO
	.align		4
.L_1289:
        /*0008*/ 	.byte	0x04, 0x17
        /*000a*/ 	.short	(.L_1291 - .L_1290)
.L_1290:
        /*000c*/ 	.word	0x00000000
        /*0010*/ 	.short	0x0002
        /*0012*/ 	.short	0x0030
        /*0014*/ 	.byte	0x00, 0xf0, 0x21, 0x00


	//----- nvinfo : EIATTR_KPARAM_INFO
	.align		4
.L_1291:
        /*0018*/ 	.byte	0x04, 0x17
        /*001a*/ 	.short	(.L_1293 - .L_1292)
.L_1292:
        /*001c*/ 	.word	0x00000000
        /*0020*/ 	.short	0x0001
        /*0022*/ 	.short	0x0008
        /*0024*/ 	.byte	0x00, 0xf0, 0xa1, 0x00


	//----- nvinfo : EIATTR_KPARAM_INFO
	.align		4
.L_1293:
        /*0028*/ 	.byte	0x04, 0x17
        /*002a*/ 	.short	(.L_1295 - .L_1294)
.L_1294:
        /*002c*/ 	.word	0x00000000
        /*0030*/ 	.short	0x0000
        /*0032*/ 	.short	0x0000
        /*0034*/ 	.byte	0x00, 0xf0, 0x11, 0x00


	//----- nvinfo : EIATTR_SPARSE_MMA_MASK
	.align		4
.L_1295:
        /*0038*/ 	.byte	0x03, 0x50
        /*003a*/ 	.short	0x0000


	//----- nvinfo : EIATTR_MAXREG_COUNT
	.align		4
        /*003c*/ 	.byte	0x03, 0x1b
        /*003e*/ 	.short	0x00ff


	//----- nvinfo : EIATTR_MERCURY_ISA_VERSION
	.align		4
        /*0040*/ 	.byte	0x03, 0x5f
        /*0042*/ 	.short	0x0101


	//----- nvinfo : EIATTR_EXIT_INSTR_OFFSETS
	.align		4
        /*0044*/ 	.byte	0x04, 0x1c
        /*0046*/ 	.short	(.L_1297 - .L_1296)


	//   ....[0]....
.L_1296:
        /*0048*/ 	.word	0x00000060


	//   ....[1]....
        /*004c*/ 	.word	0x00000280


	//----- nvinfo : EIATTR_MAX_THREADS
	.align		4
.L_1297:
        /*0050*/ 	.byte	0x04, 0x05
        /*0052*/ 	.short	(.L_1299 - .L_1298)
.L_1298:
        /*0054*/ 	.word	0x00000040
        /*0058*/ 	.word	0x00000001
        /*005c*/ 	.word	0x00000001


	//----- nvinfo : EIATTR_CRS_STACK_SIZE
	.align		4
.L_1299:
        /*0060*/ 	.byte	0x04, 0x1e
        /*0062*/ 	.short	(.L_1301 - .L_1300)
.L_1300:
        /*0064*/ 	.word	0x00000000


	//----- nvinfo : EIATTR_CBANK_PARAM_SIZE
	.align		4
.L_1301:
        /*0068*/ 	.byte	0x03, 0x19
        /*006a*/ 	.short	0x0038


	//----- nvinfo : EIATTR_PARAM_CBANK
	.align		4
        /*006c*/ 	.byte	0x04, 0x0a
        /*006e*/ 	.short	(.L_1303 - .L_1302)
	.align		4
.L_1302:
        /*0070*/ 	.word	index@(.nv.constant0._ZN50_GLOBAL__N__f31458b2_17_RangeFactories_cu_38772b0829elementwise_kernel_with_indexIiZZZN2at6native17logspace_cuda_outERKN3c106ScalarES6_ldRNS1_6TensorEENKUlvE_clEvENKUlvE3_clEvEUllE_EEvT_T0_PN15function_traitsISD_E11result_typeE)
        /*0074*/ 	.short	0x0210
        /*0076*/ 	.short	0x0038


	//----- nvinfo : EIATTR_SW_WAR
	.align		4
.L_1303:
        /*0078*/ 	.byte	0x04, 0x36
        /*007a*/ 	.short	(.L_1305 - .L_1304)
.L_1304:
        /*007c*/ 	.word	0x00000008
.L_1305:


//--------------------- .nv.info._ZN50_GLOBAL__N__f31458b2_17_RangeFactories_cu_38772b0829elementwise_kernel_with_indexIlZZZN2at6native17logspace_cuda_outERKN3c106ScalarES6_ldRNS1_6TensorEENKUlvE_clEvENKUlvE2_clEvEUllE_EEvT_T0_PN15function_traitsISD_E11result_typeE --------------------------
	.section	.nv.info._ZN50_GLOBAL__N__f31458b2_17_RangeFactories_cu_38772b0829elementwise_kernel_with_indexIlZZZN2at6native17logspace_cuda_outERKN3c106ScalarES6_ldRNS1_6TensorEENKUlvE_clEvENKUlvE2_clEvEUllE_EEvT_T0_PN15function_traitsISD_E11result_typeE,"",@"SHT_CUDA_INFO"
	.sectionflags	@""
	.align	4


	//----- nvinfo : EIATTR_CUDA_API_VERSION
	.align		4
        /*0000*/ 	.byte	0x04, 0x37
        /*0002*/ 	.short	(.L_1307 - .L_1306)
.L_1306:
        /*0004*/ 	.word	0x00000082


	//----- nvinfo : EIATTR_KPARAM_INFO
	.align		4
.L_1307:
        /*0008*/ 	.byte	0x04, 0x17
        /*000a*/ 	.short	(.L_1309 - .L_1308)
.L_1308:
        /*000c*/ 	.word	0x00000000
        /*0010*/ 	.short	0x0002
        /*0012*/ 	.short	0x0040
        /*0014*/ 	.byte	0x00, 0xf0, 0x21, 0x00


	//----- nvinfo : EIATTR_KPARAM_INFO
	.align		4
.L_1309:
        /*0018*/ 	.byte	0x04, 0x17
        /*001a*/ 	.short	(.L_1311 - .L_1310)
.L_1310:
        /*001c*/ 	.word	0x00000000
        /*0020*/ 	.short	0x0001
        /*0022*/ 	.short	0x0008
        /*0024*/ 	.byte	0x00, 0xf0, 0xe1, 0x00


	//----- nvinfo : EIATTR_KPARAM_INFO
	.align		4
.L_1311:
        /*0028*/ 	.byte	0x04, 0x17
        /*002a*/ 	.short	(.L_1313 - .L_1312)
.L_1312:
        /*002c*/ 	.word	0x00000000
        /*0030*/ 	.short	0x0000
        /*0032*/ 	.short	0x0000
        /*0034*/ 	.byte	0x00, 0xf0, 0x21, 0x00


	//----- nvinfo : EIATTR_SPARSE_MMA_MASK
	.align		4
.L_1313:
        /*0038*/ 	.byte	0x03, 0x50
        /*003a*/ 	.short	0x0000


	//----- nvinfo : EIATTR_MAXREG_COUNT
	.align		4
        /*003c*/ 	.byte	0x03, 0x1b
        /*003e*/ 	.short	0x00ff


	//----- nvinfo : EIATTR_MERCURY_ISA_VERSION
	.align		4
        /*0040*/ 	.byte	0x03, 0x5f
        /*0042*/ 	.short	0x0101


	//----- nvinfo : EIATTR_EXIT_INSTR_OFFSETS
	.align		4
        /*0044*/ 	.byte	0x04, 0x1c
        /*0046*/ 	.short	(.L_1315 - .L_1314)


	//   ....[0]....
.L_1314:
        /*0048*/ 	.word	0x00000070


	//   ....[1]....
        /*004c*/ 	.word	0x00000270


	//----- nvinfo : EIATTR_MAX_THREADS
	.align		4
.L_1315:
        /*0050*/ 	.byte	0x04, 0x05
        /*0052*/ 	.short	(.L_1317 - .L_1316)
.L_1316:
        /*0054*/ 	.word	0x00000040
        /*0058*/ 	.word	0x00000001
        /*005c*/ 	.word	0x00000001


	//----- nvinfo : EIATTR_CRS_STACK_SIZE
	.align		4
.L_1317:
        /*0060*/ 	.byte	0x04, 0x1e
        /*0062*/ 	.short	(.L_1319 - .L_1318)
.L_1318:
        /*0064*/ 	.word	0x00000000


	//----- nvinfo : EIATTR_CBANK_PARAM_SIZE
	.align		4
.L_1319:
        /*0068*/ 	.byte	0x03, 0x19
        /*006a*/ 	.short	0x0048


	//----- nvinfo : EIATTR_PARAM_CBANK
	.align		4
        /*006c*/ 	.byte	0x04, 0x0a
        /*006e*/ 	.short	(.L_1321 - .L_1320)
	.align		4
.L_1320:
        /*0070*/ 	.word	index@(.nv.constant0._ZN50_GLOBAL__N__f31458b2_17_RangeFactories_cu_38772b0829elementwise_kernel_with_indexIlZZZN2at6native17logspace_cuda_outERKN3c106ScalarES6_ldRNS1_6TensorEENKUlvE_clEvENKUlvE2_clEvEUllE_EEvT_T0_PN15function_traitsISD_E11result_typeE)
        /*0074*/ 	.short	0x0210
        /*0076*/ 	.short	0x0048


	//----- nvinfo : EIATTR_SW_WAR
	.align		4
.L_1321:
        /*0078*/ 	.byte	0x04, 0x36
        /*007a*/ 	.short	(.L_1323 - .L_1322)
.L_1322:
        /*007c*/ 	.word	0x00000008
.L_1323:


//--------------------- .nv.info._ZN50_GLOBAL__N__f31458b2_17_RangeFactories_cu_38772b0829elementwise_kernel_with_indexIiZZZN2at6native17logspace_cuda_outERKN3c106ScalarES6_ldRNS1_6TensorEENKUlvE_clEvENKUlvE2_clEvEUllE_EEvT_T0_PN15function_traitsISD_E11result_typeE --------------------------
	.section	.nv.info._ZN50_GLOBAL__N__f31458b2_17_RangeFactories_cu_38772b0829elementwise_kernel_with_indexIiZZZN2at6native17logspace_cuda_outERKN3c106ScalarES6_ldRNS1_6TensorEENKUlvE_clEvENKUlvE2_clEvEUllE_EEvT_T0_PN15function_traitsISD_E11result_typeE,"",@"SHT_CUDA_INFO"
	.sectionflags	@""
	.align	4


	//----- nvinfo : EIATTR_CUDA_API_VERSION
	.align		4
        /*0000*/ 	.byte	0x04, 0x37
        /*0002*/ 	.short	(.L_1325 - .L_1324)
.L_1324:
        /*0004*/ 	.word	0x00000082


	//----- nvinfo : EIATTR_KPARAM_INFO
	.align		4
.L_1325:
        /*0008*/ 	.byte	0x04, 0x17
        /*000a*/ 	.short	(.L_1327 - .L_1326)
.L_1326:
        /*000c*/ 	.word	0x00000000
        /*0010*/ 	.short	0x0002
        /*0012*/ 	.short	0x0040
        /*0014*/ 	.byte	0x00, 0xf0, 0x21, 0x00


	//----- nvinfo : EIATTR_KPARAM_INFO
	.align		4
.L_1327:
        /*0018*/ 	.byte	0x04, 0x17
        /*001a*/ 	.short	(.L_1329 - .L_1328)
.L_1328:
        /*001c*/ 	.word	0x00000000
        /*0020*/ 	.short	0x0001
        /*0022*/ 	.short	0x0008
        /*0024*/ 	.byte	0x00, 0xf0, 0xe1, 0x00


	//----- nvinfo : EIATTR_KPARAM_INFO
	.align		4
.L_1329:
        /*0028*/ 	.byte	0x04, 0x17
        /*002a*/ 	.short	(.L_1331 - .L_1330)
.L_1330:
        /*002c*/ 	.word	0x00000000
        /*0030*/ 	.short	0x0000
        /*0032*/ 	.short	0x0000
        /*0034*/ 	.byte	0x00, 0xf0, 0x11, 0x00


	//----- nvinfo : EIATTR_SPARSE_MMA_MASK
	.align		4
.L_1331:
        /*0038*/ 	.byte	0x03, 0x50
        /*003a*/ 	.short	0x0000


	//----- nvinfo : EIATTR_MAXREG_COUNT
	.align		4
        /*003c*/ 	.byte	0x03, 0x1b
        /*003e*/ 	.short	0x00ff


	//----- nvinfo : EIATTR_MERCURY_ISA_VERSION
	.align		4
        /*0040*/ 	.byte	0x03, 0x5f
        /*0042*/ 	.short	0x0101


	//----- nvinfo : EIATTR_EXIT_INSTR_OFFSETS
	.align		4
        /*0044*/ 	.byte	0x04, 0x1c
        /*0046*/ 	.short	(.L_1333 - .L_1332)


	//   ....[0]....
.L_1332:
        /*0048*/ 	.word	0x00000060


	//   ....[1]....
        /*004c*/ 	.word	0x00000280


	//----- nvinfo : EIATTR_MAX_THREADS
	.align		4
.L_1333:
        /*0050*/ 	.byte	0x04, 0x05
        /*0052*/ 	.short	(.L_1335 - .L_1334)
.L_1334:
        /*0054*/ 	.word	0x00000040
        /*0058*/ 	.word	0x00000001
        /*005c*/ 	.word	0x00000001


	//----- nvinfo : EIATTR_CRS_STACK_SIZE
	.align		4
.L_1335:
        /*0060*/ 	.byte	0x04, 0x1e
        /*0062*/ 	.short	(.L_1337 - .L_1336)
.L_1336:
        /*0064*/ 	.word	0x00000000


	//----- nvinfo : EIATTR_CBANK_PARAM_SIZE
	.align		4
.L_1337:
        /*0068*/ 	.byte	0x03, 0x19
        /*006a*/ 	.short	0x0048


	//----- nvinfo : EIATTR_PARAM_CBANK
	.align		4
        /*006c*/ 	.byte	0x04, 0x0a
        /*006e*/ 	.short	(.L_1339 - .L_1338)
	.align		4
.L_1338:
        /*0070*/ 	.word	index@(.nv.constant0._ZN50_GLOBAL__N__f31458b2_17_RangeFactories_cu_38772b0829elementwise_kernel_with_indexIiZZZN2at6native17logspace_cuda_outERKN3c106ScalarES6_ldRNS1_6TensorEENKUlvE_clEvENKUlvE2_clEvEUllE_EEvT_T0_PN15function_traitsISD_E11result_typeE)
        /*0074*/ 	.short	0x0210
        /*0076*/ 	.short	0x0048


	//----- nvinfo : EIATTR_SW_WAR
	.align		4
.L_1339:
        /*0078*/ 	.byte	0x04, 0x36
        /*007a*/ 	.short	(.L_1341 - .L_1340)
.L_1340:
        /*007c*/ 	.word	0x00000008
.L_1341:


//--------------------- .nv.info._ZN50_GLOBAL__N__f31458b2_17_RangeFactories_cu_38772b0829elementwise_kernel_with_indexIlZZZN2at6native17logspace_cuda_outERKN3c106ScalarES6_ldRNS1_6TensorEENKUlvE_clEvENKUlvE1_clEvEUllE_EEvT_T0_PN15function_traitsISD_E11result_typeE --------------------------
	.section	.nv.info._ZN50_GLOBAL__N__f31458b2_17_RangeFactories_cu_38772b0829elementwise_kernel_with_indexIlZZZN2at6native17logspace_cuda_outERKN3c106ScalarES6_ldRNS1_6TensorEENKUlvE_clEvENKUlvE1_clEvEUllE_EEvT_T0_PN15function_traitsISD_E11result_typeE,"",@"SHT_CUDA_INFO"
	.sectionflags	@""
	.align	4


	//----- nvinfo : EIATTR_CUDA_API_VERSION
	.align		4
        /*0000*/ 	.byte	0x04, 0x37
        /*0002*/ 	.short	(.L_1343 - .L_1342)
.L_1342:
        /*0004*/ 	.word	0x00000082


	//----- nvinfo : EIATTR_KPARAM_INFO
	.align		4
.L_1343:
        /*0008*/ 	.byte	0x04, 0x17
        /*000a*/ 	.short	(.L_1345 - .L_1344)
.L_1344:
        /*000c*/ 	.word	0x00000000
        /*0010*/ 	.short	0x0002
        /*0012*/ 	.short	0x0038
        /*0014*/ 	.byte	0x00, 0xf0, 0x21, 0x00


	//----- nvinfo : EIATTR_KPARAM_INFO
	.align		4
.L_1345:
        /*0018*/ 	.byte	0x04, 0x17
        /*001a*/ 	.short	(.L_1347 - .L_1346)
.L_1346:
        /*001c*/ 	.word	0x00000000
        /*0020*/ 	.short	0x0001
        /*0022*/ 	.short	0x0008
        /*0024*/ 	.byte	0x00, 0xf0, 0xc1, 0x00


	//----- nvinfo : EIATTR_KPARAM_INFO
	.align		4
.L_1347:
        /*0028*/ 	.byte	0x04, 0x17
        /*002a*/ 	.short	(.L_1349 - .L_1348)
.L_1348:
        /*002c*/ 	.word	0x00000000
        /*0030*/ 	.short	0x0000
        /*0032*/ 	.short	0x0000
        /*0034*/ 	.byte	0x00, 0xf0, 0x21, 0x00


	//----- nvinfo : EIATTR_SPARSE_MMA_MASK
	.align		4
.L_1349:
        /*0038*/ 	.byte	0x03, 0x50
        /*003a*/ 	.short	0x0000


	//----- nvinfo : EIATTR_MAXREG_COUNT
	.align		4
        /*003c*/ 	.byte	0x03, 0x1b
        /*003e*/ 	.short	0x00ff


	//----- nvinfo : EIATTR_MERCURY_ISA_VERSION
	.align		4
        /*0040*/ 	.byte	0x03, 0x5f
        /*0042*/ 	.short	0x0101


	//----- nvinfo : EIATTR_EXIT_INSTR_OFFSETS
	.align		4
        /*0044*/ 	.byte	0x04, 0x1c
        /*0046*/ 	.short	(.L_1351 - .L_1350)


	//   ....[0]....
.L_1350:
        /*0048*/ 	.word	0x00000070


	//   ....[1]....
        /*004c*/ 	.word	0x00000270


	//----- nvinfo : EIATTR_MAX_THREADS
	.align		4
.L_1351:
        /*0050*/ 	.byte	0x04, 0x05
        /*0052*/ 	.short	(.L_1353 - .L_1352)
.L_1352:
        /*0054*/ 	.word	0x00000040
        /*0058*/ 	.word	0x00000001
        /*005c*/ 	.word	0x00000001


	//----- nvinfo : EIATTR_CRS_STACK_SIZE
	.align		4
.L_1353:
        /*0060*/ 	.byte	0x04, 0x1e
        /*0062*/ 	.short	(.L_1355 - .L_1354)
.L_1354:
        /*0064*/ 	.word	0x00000000


	//----- nvinfo : EIATTR_CBANK_PARAM_SIZE
	.align		4
.L_1355:
        /*0068*/ 	.byte	0x03, 0x19
        /*006a*/ 	.short	0x0040


	//----- nvinfo : EIATTR_PARAM_CBANK
	.align		4
        /*006c*/ 	.byte	0x04, 0x0a
        /*006e*/ 	.short	(.L_1357 - .L_1356)
	.align		4
.L_1356:
        /*0070*/ 	.word	index@(.nv.constant0._ZN50_GLOBAL__N__f31458b2_17_RangeFactories_cu_38772b0829elementwise_kernel_with_indexIlZZZN2at6native17logspace_cuda_outERKN3c106ScalarES6_ldRNS1_6TensorEENKUlvE_clEvENKUlvE1_clEvEUllE_EEvT_T0_PN15function_traitsISD_E11result_typeE)
        /*0074*/ 	.short	0x0210
        /*0076*/ 	.short	0x0040


	//----- nvinfo : EIATTR_SW_WAR
	.align		4
.L_1357:
        /*0078*/ 	.byte	0x04, 0x36
        /*007a*/ 	.short	(.L_1359 - .L_1358)
.L_1358:
        /*007c*/ 	.word	0x00000008
.L_1359:


//--------------------- .nv.info._ZN50_GLOBAL__N__f31458b2_17_RangeFactories_cu_38772b0829elementwise_kernel_with_indexIiZZZN2at6native17logspace_cuda_outERKN3c106ScalarES6_ldRNS1_6TensorEENKUlvE_clEvENKUlvE1_clEvEUllE_EEvT_T0_PN15function_traitsISD_E11result_typeE --------------------------
	.section	.nv.info._ZN50_GLOBAL__N__f31458b2_17_RangeFactories_cu_38772b0829elementwise_kernel_with_indexIiZZZN2at6native17logspace_cuda_outERKN3c106ScalarES6_ldRNS1_6TensorEENKUlvE_clEvENKUlvE1_clEvEUllE_EEvT_T0_PN15function_traitsISD_E11result_typeE,"",@"SHT_CUDA_INFO"
	.sectionflags	@""
	.align	4


	//----- nvinfo : EIATTR_CUDA_API_VERSION
	.align		4
        /*0000*/ 	.byte	0x04, 0x37
        /*0002*/ 	.short	(.L_1361 - .L_1360)
.L_1360:
        /*0004*/ 	.word	0x00000082


	//----- nvinfo : EIATTR_KPARAM_INFO
	.align		4
.L_1361:
        /*0008*/ 	.byte	0x04, 0x17
        /*000a*/ 	.short	(.L_1363 - .L_1362)
.L_1362:
        /*000c*/ 	.word	0x00000000
        /*0010*/ 	.short	0x0002
        /*0012*/ 	.short	0x0038
        /*0014*/ 	.byte	0x00, 0xf0, 0x21, 0x00


	//----- nvinfo : EIATTR_KPARAM_INFO
	.align		4
.L_1363:
        /*0018*/ 	.byte	0x04, 0x17
        /*001a*/ 	.short	(.L_1365 - .L_1364)
.L_1364:
        /*001c*/ 	.word	0x00000000
        /*0020*/ 	.short	0x0001
        /*0022*/ 	.short	0x0008
        /*0024*/ 	.byte	0x00, 0xf0, 0xc1, 0x00


	//----- nvinfo : EIATTR_KPARAM_INFO
	.align		4
.L_1365:
        /*0028*/ 	.byte	0x04, 0x17
        /*002a*/ 	.short	(.L_1367 - .L_1366)
.L_1366:
        /*002c*/ 	.word	0x00000000
        /*0030*/ 	.short	0x0000
        /*0032*/ 	.short	0x0000
        /*0034*/ 	.byte	0x00, 0xf0, 0x11, 0x00


	//----- nvinfo : EIATTR_SPARSE_MMA_MASK
	.align		4
.L_1367:
        /*0038*/ 	.byte	0x03, 0x50
        /*003a*/ 	.short	0x0000


	//----- nvinfo : EIATTR_MAXREG_COUNT
	.align		4
        /*003c*/ 	.byte	0x03, 0x1b
        /*003e*/ 	.short	0x00ff


	//----- nvinfo : EIATTR_MERCURY_ISA_VERSION
	.align		4
        /*0040*/ 	.byte	0x03, 0x5f
        /*0042*/ 	.short	0x0101


	//----- nvinfo : EIATTR_EXIT_INSTR_OFFSETS
	.align		4
        /*0044*/ 	.byte	0x04, 0x1c
        /*0046*/ 	.short	(.L_1369 - .L_1368)


	//   ....[0]....
.L_1368:
        /*0048*/ 	.word	0x00000060


	//   ....[1]....
        /*004c*/ 	.word	0x00000280


	//----- nvinfo : EIATTR_MAX_THREADS
	.align		4
.L_1369:
        /*0050*/ 	.byte	0x04, 0x05
        /*0052*/ 	.short	(.L_1371 - .L_1370)
.L_1370:
        /*0054*/ 	.word	0x00000040
        /*0058*/ 	.word	0x00000001
        /*005c*/ 	.word	0x00000001


	//----- nvinfo : EIATTR_CRS_STACK_SIZE
	.align		4
.L_1371:
        /*0060*/ 	.byte	0x04, 0x1e
        /*0062*/ 	.short	(.L_1373 - .L_1372)
.L_1372:
        /*0064*/ 	.word	0x00000000


	//----- nvinfo : EIATTR_CBANK_PARAM_SIZE
	.align		4
.L_1373:
        /*0068*/ 	.byte	0x03, 0x19
        /*006a*/ 	.short	0x0040


	//----- nvinfo : EIATTR_PARAM_CBANK
	.align		4
        /*006c*/ 	.byte	0x04, 0x0a
        /*006e*/ 	.short	(.L_1375 - .L_1374)
	.align		4
.L_1374:
        /*0070*/ 	.word	index@(.nv.constant0._ZN50_GLOBAL__N__f31458b2_17_RangeFactories_cu_38772b0829elementwise_kernel_with_indexIiZZZN2at6native17logspace_cuda_outERKN3c106ScalarES6_ldRNS1_6TensorEENKUlvE_clEvENKUlvE1_clEvEUllE_EEvT_T0_PN15function_traitsISD_E11result_typeE)
        /*0074*/ 	.short	0x0210
        /*0076*/ 	.short	0x0040


	//----- nvinfo : EIATTR_SW_WAR
	.align		4
.L_1375:
        /*0078*/ 	.byte	0x04, 0x36
        /*007a*/ 	.short	(.L_1377 - .L_1376)
.L_1376:
        /*007c*/ 	.word	0x00000008
.L_1377:


//--------------------- .nv.info._ZN50_GLOBAL__N__f31458b2_17_RangeFactories_cu_38772b0829elementwise_kernel_with_indexIlZZZN2at6native17logspace_cuda_outERKN3c106ScalarES6_ldRNS1_6TensorEENKUlvE_clEvENKUlvE0_clEvEUllE_EEvT_T0_PN15function_traitsISD_E11result_typeE --------------------------
	.section	.nv.info._ZN50_GLOBAL__N__f31458b2_17_RangeFactories_cu_38772b0829elementwise_kernel_with_indexIlZZZN2at6native17logspace_cuda_outERKN3c106ScalarES6_ldRNS1_6TensorEENKUlvE_clEvENKUlvE0_clEvEUllE_EEvT_T0_PN15function_traitsISD_E11result_typeE,"",@"SHT_CUDA_INFO"
	.sectionflags	@""
	.align	4


	//----- nvinfo : EIATTR_CUDA_API_VERSION
	.align		4
        /*0000*/ 	.byte	0x04, 0x37
        /*0002*/ 	.short	(.L_1379 - .L_1378)
.L_1378:
        /*0004*/ 	.word	0x00000082


	//----- nvinfo : EIATTR_KPARAM_INFO
	.align		4
.L_1379:
        /*0008*/ 	.byte	0x04, 0x17
        /*000a*/ 	.short	(.L_1381 - .L_1380)
.L_1380:
        /*000c*/ 	.word	0x00000000
        /*0010*/ 	.short	0x0002
        /*0012*/ 	.short	0x0030
        /*0014*/ 	.byte	0x00, 0xf0, 0x21, 0x00


	//----- nvinfo : EIATTR_KPARAM_INFO
	.align		4
.L_1381:
        /*0018*/ 	.byte	0x04, 0x17
        /*001a*/ 	.short	(.L_1383 - .L_1382)
.L_1382:
        /*001c*/ 	.word	0x00000000
        /*0020*/ 	.short	0x0001
        /*0022*/ 	.short	0x0008
        /*0024*/ 	.byte	0x00, 0xf0, 0xa1, 0x00


	//----- nvinfo : EIATTR_KPARAM_INFO
	.align		4
.L_1383:
        /*0028*/ 	.byte	0x04, 0x17
        /*002a*/ 	.short	(.L_1385 - .L_1384)
.L_1384:
        /*002c*/ 	.word	0x00000000
        /*0030*/ 	.short	0x0000
        /*0032*/ 	.short	0x0000
        /*0034*/ 	.byte	0x00, 0xf0, 0x21, 0x00


	//----- nvinfo : EIATTR_SPARSE_MMA_MASK
	.align		4
.L_1385:
        /*0038*/ 	.byte	0x03, 0x50
        /*003a*/ 	.short	0x0000


	//----- nvinfo : EIATTR_MAXREG_COUNT
	.align		4
        /*003c*/ 	.byte	0x03, 0x1b
        /*003e*/ 	.short	0x00ff


	//----- nvinfo : EIATTR_MERCURY_ISA_VERSION
	.align		4
        /*0040*/ 	.byte	0x03, 0x5f
        /*0042*/ 	.short	0x0101


	//----- nvinfo : EIATTR_EXIT_INSTR_OFFSETS
	.align		4
        /*0044*/ 	.byte	0x04, 0x1c
        /*0046*/ 	.short	(.L_1387 - .L_1386)


	//   ....[0]....
.L_1386:
        /*0048*/ 	.word	0x00000070


	//   ....[1]....
        /*004c*/ 	.word	0x00000270


	//----- nvinfo : EIATTR_MAX_THREADS
	.align		4
.L_1387:
        /*0050*/ 	.byte	0x04, 0x05
        /*0052*/ 	.short	(.L_1389 - .L_1388)
.L_1388:
        /*0054*/ 	.word	0x00000040
        /*0058*/ 	.word	0x00000001
        /*005c*/ 	.word	0x00000001


	//----- nvinfo : EIATTR_CRS_STACK_SIZE
	.align		4
.L_1389:
        /*0060*/ 	.byte	0x04, 0x1e
        /*0062*/ 	.short	(.L_1391 - .L_1390)
.L_1390:
        /*0064*/ 	.word	0x00000000


	//----- nvinfo : EIATTR_CBANK_PARAM_SIZE
	.align		4
.L_1391:
        /*0068*/ 	.byte	0x03, 0x19
        /*006a*/ 	.short	0x0038


	//----- nvinfo : EIATTR_PARAM_CBANK
	.align		4
        /*006c*/ 	.byte	0x04, 0x0a
        /*006e*/ 	.short	(.L_1393 - .L_1392)
	.align		4
.L_1392:
        /*0070*/ 	.word	index@(.nv.constant0._ZN50_GLOBAL__N__f31458b2_17_RangeFactories_cu_38772b0829elementwise_kernel_with_indexIlZZZN2at6native17logspace_cuda_outERKN3c106ScalarES6_ldRNS1_6TensorEENKUlvE_clEvENKUlvE0_clEvEUllE_EEvT_T0_PN15function_traitsISD_E11result_typeE)
        /*0074*/ 	.short	0x0210
        /*0076*/ 	.short	0x0038


	//----- nvinfo : EIATTR_SW_WAR
	.align		4
.L_1393:
        /*0078*/ 	.byte	0x04, 0x36
        /*007a*/ 	.short	(.L_1395 - .L_1394)
.L_1394:
        /*007c*/ 	.word	0x00000008
.L_1395:


//--------------------- .nv.info._ZN50_GLOBAL__N__f31458b2_17_RangeFactories_cu_38772b0829elementwise_kernel_with_indexIiZZZN2at6native17logspace_cuda_outERKN3c106ScalarES6_ldRNS1_6TensorEENKUlvE_clEvENKUlvE0_clEvEUllE_EEvT_T0_PN15function_traitsISD_E11result_typeE --------------------------
	.section	.nv.info._ZN50_GLOBAL__N__f31458b2_17_RangeFactories_cu_38772b0829elementwise_kernel_with_indexIiZZZN2at6native17logspace_cuda_outERKN3c106ScalarES6_ldRNS1_6TensorEENKUlvE_clEvENKUlvE0_clEvEUllE_EEvT_T0_PN15function_traitsISD_E11result_typeE,"",@"SHT_CUDA_INFO"
	.sectionflags	@""
	.align	4


	//----- nvinfo : EIATTR_CUDA_API_VERSION
	.align		4
        /*0000*/ 	.byte	0x04, 0x37
        /*0002*/ 	.short	(.L_1397 - .L_1396)
.L_1396:
        /*0004*/ 	.word	0x00000082


	//----- nvinfo : EIATTR_KPARAM_INFO
	.align		4
.L_1397:
        /*0008*/ 	.byte	0x04, 0x17
        /*000a*/ 	.short	(.L_1399 - .L_1398)
.L_1398:
        /*000c*/ 	.word	0x00000000
        /*0010*/ 	.short	0x0002
        /*0012*/ 	.short	0x0030
        /*0014*/ 	.byte	0x00, 0xf0, 0x21, 0x00


	//----- nvinfo : EIATTR_KPARAM_INFO
	.align		4
.L_1399:
        /*0018*/ 	.byte	0x04, 0x17
        /*001a*/ 	.short	(.L_1401 - .L_1400)
.L_1400:
        /*001c*/ 	.word	0x00000000
        /*0020*/ 	.short	0x0001
        /*0022*/ 	.short	0x0008
        /*0024*/ 	.byte	0x00, 0xf0, 0xa1, 0x00


	//----- nvinfo : EIATTR_KPARAM_INFO
	.align		4
.L_1401:
        /*0028*/ 	.byte	0x04, 0x17
        /*002a*/ 	.short	(.L_1403 - .L_1402)
.L_1402:
        /*002c*/ 	.word	0x00000000
        /*0030*/ 	.short	0x0000
        /*0032*/ 	.short	0x0000
        /*0034*/ 	.byte	0x00, 0xf0, 0x11, 0x00


	//----- nvinfo : EIATTR_SPARSE_MMA_MASK
	.align		4
.L_1403:
        /*0038*/ 	.byte	0x03, 0x50
        /*003a*/ 	.short	0x0000


	//----- nvinfo : EIATTR_MAXREG_COUNT
	.align		4
        /*003c*/ 	.byte	0x03, 0x1b
        /*003e*/ 	.short	0x00ff


	//----- nvinfo : EIATTR_MERCURY_ISA_VERSION
	.align		4
        /*0040*/ 	.byte	0x03, 0x5f
        /*0042*/ 	.short	0x0101


	//----- nvinfo : EIATTR_EXIT_INSTR_OFFSETS
	.align		4
        /*0044*/ 	.byte	0x04, 0x1c
        /*0046*/ 	.short	(.L_1405 - .L_1404)


	//   ....[0]....
.L_1404:
        /*0048*/ 	.word	0x00000060


	//   ....[1]....
        /*004c*/ 	.word	0x00000280


	//----- nvinfo : EIATTR_MAX_THREADS
	.align		4
.L_1405:
        /*0050*/ 	.byte	0x04, 0x05
        /*0052*/ 	.short	(.L_1407 - .L_1406)
.L_1406:
        /*0054*/ 	.word	0x00000040
        /*0058*/ 	.word	0x00000001
        /*005c*/ 	.word	0x00000001


	//----- nvinfo : EIATTR_CRS_STACK_SIZE
	.align		4
.L_1407:
        /*0060*/ 	.byte	0x04, 0x1e
        /*0062*/ 	.short	(.L_1409 - .L_1408)
.L_1408:
        /*0064*/ 	.word	0x00000000


	//----- nvinfo : EIATTR_CBANK_PARAM_SIZE
	.align		4
.L_1409:
        /*0068*/ 	.byte	0x03, 0x19
        /*006a*/ 	.short	0x0038


	//----- nvinfo : EIATTR_PARAM_CBANK
	.align		4
        /*006c*/ 	.byte	0x04, 0x0a
        /*006e*/ 	.short	(.L_1411 - .L_1410)
	.align		4
.L_1410:
        /*0070*/ 	.word	index@(.nv.constant0._ZN50_GLOBAL__N__f31458b2_17_RangeFactories_cu_38772b0829elementwise_kernel_with_indexIiZZZN2at6native17logspace_cuda_outERKN3c106ScalarES6_ldRNS1_6TensorEENKUlvE_clEvENKUlvE0_clEvEUllE_EEvT_T0_PN15function_traitsISD_E11result_typeE)
        /*0074*/ 	.short	0x0210
        /*0076*/ 	.short	0x0038


	//----- nvinfo : EIATTR_SW_WAR
	.align		4
.L_1411:
        /*0078*/ 	.byte	0x04, 0x36
        /*007a*/ 	.short	(.L_1413 - .L_1412)
.L_1412:
        /*007c*/ 	.word	0x00000008
.L_1413:


//--------------------- .nv.info._ZN50_GLOBAL__N__f31458b2_17_RangeFactories_cu_38772b0829elementwise_kernel_with_indexIlZZZN2at6native17logspace_cuda_outERKN3c106ScalarES6_ldRNS1_6TensorEENKUlvE_clEvENKUlvE_clEvEUllE_EEvT_T0_PN15function_traitsISD_E11result_typeE --------------------------
	.section	.nv.info._ZN50_GLOBAL__N__f31458b2_17_RangeFactories_cu_38772b0829elementwise_kernel_with_indexIlZZZN2at6native17logspace_cuda_outERKN3c106ScalarES6_ldRNS1_6TensorEENKUlvE_clEvENKUlvE_clEvEUllE_EEvT_T0_PN15function_traitsISD_E11result_typeE,"",@"SHT_CUDA_INFO"
	.sectionflags	@""
	.align	4


	//----- nvinfo : EIATTR_CUDA_API_VERSION
	.align		4
        /*0000*/ 	.byte	0x04, 0x37
        /*0002*/ 	.short	(.L_1415 - .L_1414)
.L_1414:
        /*0004*/ 	.word	0x00000082


	//----- nvinfo : EIATTR_KPARAM_INFO
	.align		4
.L_1415:
        /*0008*/ 	.byte	0x04, 0x17
        /*000a*/ 	.short	(.L_1417 - .L_1416)
.L_1416:
        /*000c*/ 	.word	0x00000000
        /*0010*/ 	.short	0x0002
        /*0012*/ 	.short	0x0030
        /*0014*/ 	.byte	0x00, 0xf0, 0x21, 0x00


	//----- nvinfo : EIATTR_KPARAM_INFO
	.align		4
.L_1417:
        /*0018*/ 	.byte	0x04, 0x17
        /*001a*/ 	.short	(.L_1419 - .L_1418)
.L_1418:
        /*001c*/ 	.word	0x00000000
        /*0020*/ 	.short	0x0001
        /*0022*/ 	.short	0x0008
        /*0024*/ 	.byte	0x00, 0xf0, 0xa1, 0x00


	//----- nvinfo : EIATTR_KPARAM_INFO
	.align		4
.L_1419:
        /*0028*/ 	.byte	0x04, 0x17
        /*002a*/ 	.short	(.L_1421 - .L_1420)
.L_1420:
        /*002c*/ 	.word	0x00000000
        /*0030*/ 	.short	0x0000
        /*0032*/ 	.short	0x0000
        /*0034*/ 	.byte	0x00, 0xf0, 0x21, 0x00


	//----- nvinfo : EIATTR_SPARSE_MMA_MASK
	.align		4
.L_1421:
        /*0038*/ 	.byte	0x03, 0x50
        /*003a*/ 	.short	0x0000


	//----- nvinfo : EIATTR_MAXREG_COUNT
	.align		4
        /*003c*/ 	.byte	0x03, 0x1b
        /*003e*/ 	.short	0x00ff


	//----- nvinfo : EIATTR_MERCURY_ISA_VERSION
	.align		4
        /*0040*/ 	.byte	0x03, 0x5f
        /*0042*/ 	.short	0x0101


	//----- nvinfo : EIATTR_EXIT_INSTR_OFFSETS
	.align		4
        /*0044*/ 	.byte	0x04, 0x1c
        /*0046*/ 	.short	(.L_1423 - .L_1422)


	//   ....[0]....
.L_1422:
        /*0048*/ 	.word	0x00000070


	//   ....[1]....
        /*004c*/ 	.word	0x00000270


	//----- nvinfo : EIATTR_MAX_THREADS
	.align		4
.L_1423:
        /*0050*/ 	.byte	0x04, 0x05
        /*0052*/ 	.short	(.L_1425 - .L_1424)
.L_1424:
        /*0054*/ 	.word	0x00000040
        /*0058*/ 	.word	0x00000001
        /*005c*/ 	.word	0x00000001


	//----- nvinfo : EIATTR_CRS_STACK_SIZE
	.align		4
.L_1425:
        /*0060*/ 	.byte	0x04, 0x1e
        /*0062*/ 	.short	(.L_1427 - .L_1426)
.L_1426:
        /*0064*/ 	.word	0x00000000


	//----- nvinfo : EIATTR_CBANK_PARAM_SIZE
	.align		4
.L_1427:
        /*0068*/ 	.byte	0x03, 0x19
        /*006a*/ 	.short	0x0038


	//----- nvinfo : EIATTR_PARAM_CBANK
	.align		4
        /*006c*/ 	.byte	0x04, 0x0a
        /*006e*/ 	.short	(.L_1429 - .L_1428)
	.align		4
.L_1428:
        /*0070*/ 	.word	index@(.nv.constant0._ZN50_GLOBAL__N__f31458b2_17_RangeFactories_cu_38772b0829elementwise_kernel_with_indexIlZZZN2at6native17logspace_cuda_outERKN3c106ScalarES6_ldRNS1_6TensorEENKUlvE_clEvENKUlvE_clEvEUllE_EEvT_T0_PN15function_traitsISD_E11result_typeE)
        /*0074*/ 	.short	0x0210
        /*0076*/ 	.short	0x0038


	//----- nvinfo : EIATTR_SW_WAR
	.align		4
.L_1429:
        /*0078*/ 	.byte	0x04, 0x36
        /*007a*/ 	.short	(.L_1431 - .L_1430)
.L_1430:
        /*007c*/ 	.word	0x00000008
.L_1431:


//--------------------- .nv.info._ZN50_GLOBAL__N__f31458b2_17_RangeFactories_cu_38772b0829elementwise_kernel_with_indexIiZZZN2at6native17logspace_cuda_outERKN3c106ScalarES6_ldRNS1_6TensorEENKUlvE_clEvENKUlvE_clEvEUllE_EEvT_T0_PN15function_traitsISD_E11result_typeE --------------------------
	.section	.nv.info._ZN50_GLOBAL__N__f31458b2_17_RangeFactories_cu_38772b0829elementwise_kernel_with_indexIiZZZN2at6native17logspace_cuda_outERKN3c106ScalarES6_ldRNS1_6TensorEENKUlvE_clEvENKUlvE_clEvEUllE_EEvT_T0_PN15function_traitsISD_E11result_typeE,"",@"SHT_CUDA_INFO"
	.sectionflags	@""
	.align	4


	//----- nvinfo : EIATTR_CUDA_API_VERSION
	.align		4
        /*0000*/ 	.byte	0x04, 0x37
        /*0002*/ 	.short	(.L_1433 - .L_1432)
.L_1432:
        /*0004*/ 	.word	0x00000082


	//----- nvinfo : EIATTR_KPARAM_INFO
	.align		4
.L_1433:
        /*0008*/ 	.byte	0x04, 0x17
        /*000a*/ 	.short	(.L_1435 - .L_1434)
.L_1434:
        /*000c*/ 	.word	0x00000000
        /*0010*/ 	.short	0x0002
        /*0012*/ 	.short	0x0030
        /*0014*/ 	.byte	0x00, 0xf0, 0x21, 0x00


	//----- nvinfo : EIATTR_KPARAM_INFO
	.align		4
.L_1435:
        /*0018*/ 	.byte	0x04, 0x17
        /*001a*/ 	.short	(.L_1437 - .L_1436)
.L_1436:
        /*001c*/ 	.word	0x00000000
        /*0020*/ 	.short	0x0001
        /*0022*/ 	.short	0x0008
        /*0024*/ 	.byte	0x00, 0xf0, 0xa1, 0x00


	//----- nvinfo : EIATTR_KPARAM_INFO
	.align		4
.L_1437:
        /*0028*/ 	.byte	0x04, 0x17
        /*002a*/ 	.short	(.L_1439 - .L_1438)
.L_1438:
        /*002c*/ 	.word	0x00000000
        /*0030*/ 	.short	0x0000
        /*0032*/ 	.short	0x0000
        /*0034*/ 	.byte	0x00, 0xf0, 0x11, 0x00


	//----- nvinfo : EIATTR_SPARSE_MMA_MASK
	.align		4
.L_1439:
        /*0038*/ 	.byte	0x03, 0x50
        /*003a*/ 	.short	0x0000


	//----- nvinfo : EIATTR_MAXREG_COUNT
	.align		4
        /*003c*/ 	.byte	0x03, 0x1b
        /*003e*/ 	.short	0x00ff


	//----- nvinfo : EIATTR_MERCURY_ISA_VERSION
	.align		4
        /*0040*/ 	.byte	0x03, 0x5f
        /*0042*/ 	.short	0x0101


	//----- nvinfo : EIATTR_EXIT_INSTR_OFFSETS
	.align		4
        /*0044*/ 	.byte	0x04, 0x1c
        /*0046*/ 	.short	(.L_1441 - .L_1440)


	//   ....[0]....
.L_1440:
        /*0048*/ 	.word	0x00000060


	//   ....[1]....
        /*004c*/ 	.word	0x00000280


	//----- nvinfo : EIATTR_MAX_THREADS
	.align		4
.L_1441:
        /*0050*/ 	.byte	0x04, 0x05
        /*0052*/ 	.short	(.L_1443 - .L_1442)
.L_1442:
        /*0054*/ 	.word	0x00000040
        /*0058*/ 	.word	0x00000001
        /*005c*/ 	.word	0x00000001


	//----- nvinfo : EIATTR_CRS_STACK_SIZE
	.align		4
.L_1443:
        /*0060*/ 	.byte	0x04, 0x1e
        /*0062*/ 	.short	(.L_1445 - .L_1444)
.L_1444:
        /*0064*/ 	.word	0x00000000


	//----- nvinfo : EIATTR_CBANK_PARAM_SIZE
	.align		4
.L_1445:
        /*0068*/ 	.byte	0x03, 0x19
        /*006a*/ 	.short	0x0038


	//----- nvinfo : EIATTR_PARAM_CBANK
	.align		4
        /*006c*/ 	.byte	0x04, 0x0a
        /*006e*/ 	.short	(.L_1447 - .L_1446)
	.align		4
.L_1446:
        /*0070*/ 	.word	index@(.nv.constant0._ZN50_GLOBAL__N__f31458b2_17_RangeFactories_cu_38772b0829elementwise_kernel_with_indexIiZZZN2at6native17logspace_cuda_outERKN3c106ScalarES6_ldRNS1_6TensorEENKUlvE_clEvENKUlvE_clEvEUllE_EEvT_T0_PN15function_traitsISD_E11result_typeE)
        /*0074*/ 	.short	0x0210
        /*0076*/ 	.short	0x0038


	//----- nvinfo : EIATTR_SW_WAR
	.align		4
.L_1447:
        /*0078*/ 	.byte	0x04, 0x36
        /*007a*/ 	.short	(.L_1449 - .L_1448)
.L_1448:
        /*007c*/ 	.word	0x00000008
.L_1449:


//--------------------- .nv.info._ZN50_GLOBAL__N__f31458b2_17_RangeFactories_cu_38772b0829elementwise_kernel_with_indexIlZZZN2at6native17linspace_cuda_outERKN3c106ScalarES6_lRNS1_6TensorEENKUlvE0_clEvENKUlvE4_clEvEUllE_EEvT_T0_PN15function_traitsISD_E11result_typeE --------------------------
	.section	.nv.info._ZN50_GLOBAL__N__f31458b2_17_RangeFactories_cu_38772b0829elementwise_kernel_with_indexIlZZZN2at6native17linspace_cuda_outERKN3c106ScalarES6_lRNS1_6TensorEENKUlvE0_clEvENKUlvE4_clEvEUllE_EEvT_T0_PN15function_traitsISD_E11result_typeE,"",@"SHT_CUDA_INFO"
	.sectionflags	@""
	.align	4


	//----- nvinfo : EIATTR_CUDA_API_VERSION
	.align		4
        /*0000*/ 	.byte	0x04, 0x37
        /*0002*/ 	.short	(.L_1451 - .L_1450)
.L_1450:
        /*0004*/ 	.word	0x00000082


	//----- nvinfo : EIATTR_KPARAM_INFO
	.align		4
.L_1451:
        /*0008*/ 	.byte	0x04, 0x17
        /*000a*/ 	.short	(.L_1453 - .L_1452)
.L_1452:
        /*000c*/ 	.word	0x00000000
        /*0010*/ 	.short	0x0002
        /*0012*/ 	.short	0x0030
        /*0014*/ 	.byte	0x00, 0xf0, 0x21, 0x00


	//----- nvinfo : EIATTR_KPARAM_INFO
	.align		4
.L_1453:
        /*0018*/ 	.byte	0x04, 0x17
        /*001a*/ 	.short	(.L_1455 - .L_1454)
.L_1454:
        /*001c*/ 	.word	0x00000000
        /*0020*/ 	.short	0x0001
        /*0022*/ 	.short	0x0008
        /*0024*/ 	.byte	0x00, 0xf0, 0xa1, 0x00


	//----- nvinfo : EIATTR_KPARAM_INFO
	.align		4
.L_1455:
        /*0028*/ 	.byte	0x04, 0x17
        /*002a*/ 	.short	(.L_1457 - .L_1456)
.L_1456:
        /*002c*/ 	.word	0x00000000
        /*0030*/ 	.short	0x0000
        /*0032*/ 	.short	0x0000
        /*0034*/ 	.byte	0x00, 0xf0, 0x21, 0x00


	//----- nvinfo : EIATTR_SPARSE_MMA_MASK
	.align		4
.L_1457:
        /*0038*/ 	.byte	0x03, 0x50
        /*003a*/ 	.short	0x0000


	//----- nvinfo : EIATTR_MAXREG_COUNT
	.align		4
        /*003c*/ 	.byte	0x03, 0x1b
        /*003e*/ 	.short	0x00ff


	//----- nvinfo : EIATTR_MERCURY_ISA_VERSION
	.align		4
        /*0040*/ 	.byte	0x03, 0x5f
        /*0042*/ 	.short	0x0101


	//----- nvinfo : EIATTR_EXIT_INSTR_OFFSETS
	.align		4
        /*0044*/ 	.byte	0x04, 0x1c
        /*0046*/ 	.short	(.L_1459 - .L_1458)


	//   ....[0]....
.L_1458:
        /*0048*/ 	.word	0x00000070


	//   ....[1]....
        /*004c*/ 	.word	0x000002f0


	//----- nvinfo : EIATTR_MAX_THREADS
	.align		4
.L_1459:
        /*0050*/ 	.byte	0x04, 0x05
        /*0052*/ 	.short	(.L_1461 - .L_1460)
.L_1460:
        /*0054*/ 	.word	0x00000040
        /*0058*/ 	.word	0x00000001
        /*005c*/ 	.word	0x00000001


	//----- nvinfo : EIATTR_CRS_STACK_SIZE
	.align		4
.L_1461:
        /*0060*/ 	.byte	0x04, 0x1e
        /*0062*/ 	.short	(.L_1463 - .L_1462)
.L_1462:
        /*0064*/ 	.word	0x00000000


	//----- nvinfo : EIATTR_CBANK_PARAM_SIZE
	.align		4
.L_1463:
        /*0068*/ 	.byte	0x03, 0x19
        /*006a*/ 	.short	0x0038


	//----- nvinfo : EIATTR_PARAM_CBANK
	.align		4
        /*006c*/ 	.byte	0x04, 0x0a
        /*006e*/ 	.short	(.L_1465 - .L_1464)
	.align		4
.L_1464:
        /*0070*/ 	.word	index@(.nv.constant0._ZN50_GLOBAL__N__f31458b2_17_RangeFactories_cu_38772b0829elementwise_kernel_with_indexIlZZZN2at6native17linspace_cuda_outERKN3c106ScalarES6_lRNS1_6TensorEENKUlvE0_clEvENKUlvE4_clEvEUllE_EEvT_T0_PN15function_traitsISD_E11result_typeE)
        /*0074*/ 	.short	0x0210
        /*0076*/ 	.short	0x0038


	//----- nvinfo : EIATTR_SW_WAR
	.align		4
.L_1465:
        /*0078*/ 	.byte	0x04, 0x36
        /*007a*/ 	.short	(.L_1467 - .L_1466)
.L_1466:
        /*007c*/ 	.word	0x00000008
.L_1467:


//--------------------- .nv.info._ZN50_GLOBAL__N__f31458b2_17_RangeFactories_cu_38772b0829elementwise_kernel_with_indexIiZZZN2at6native17linspace_cuda_outERKN3c106ScalarES6_lRNS1_6TensorEENKUlvE0_clEvENKUlvE4_clEvEUllE_EEvT_T0_PN15function_traitsISD_E11result_typeE --------------------------
	.section	.nv.info._ZN50_GLOBAL__N__f31458b2_17_RangeFactories_cu_38772b0829elementwise_kernel_with_indexIiZZZN2at6native17linspace_cuda_outERKN3c106ScalarES6_lRNS1_6TensorEENKUlvE0_clEvENKUlvE4_clEvEUllE_EEvT_T0_PN15function_traitsISD_E11result_typeE,"",@"SHT_CUDA_INFO"
	.sectionflags	@""
	.align	4


	//----- nvinfo : EIATTR_CUDA_API_VERSION
	.align		4
        /*0000*/ 	.byte	0x04, 0x37
        /*0002*/ 	.short	(.L_1469 - .L_1468)
.L_1468:
        /*0004*/ 	.word	0x00000082


	//----- nvinfo : EIATTR_KPARAM_INFO
	.align		4
.L_1469:
        /*0008*/ 	.byte	0x04, 0x17
        /*000a*/ 	.short	(.L_1471 - .L_1470)
.L_1470:
        /*000c*/ 	.word	0x00000000
        /*0010*/ 	.short	0x0002
        /*0012*/ 	.short	0x0030
        /*0014*/ 	.byte	0x00, 0xf0, 0x21, 0x00


	//----- nvinfo : EIATTR_KPARAM_INFO
	.align		4
.L_1471:
        /*0018*/ 	.byte	0x04, 0x17
        /*001a*/ 	.short	(.L_1473 - .L_1472)
.L_1472:
        /*001c*/ 	.word	0x00000000
        /*0020*/ 	.short	0x0001
        /*0022*/ 	.short	0x0008
        /*0024*/ 	.byte	0x00, 0xf0, 0xa1, 0x00


	//----- nvinfo : EIATTR_KPARAM_INFO
	.align		4
.L_1473:
        /*0028*/ 	.byte	0x04, 0x17
        /*002a*/ 	.short	(.L_1475 - .L_1474)
.L_1474:
        /*002c*/ 	.word	0x00000000
        /*0030*/ 	.short	0x0000
        /*0032*/ 	.short	0x0000
        /*0034*/ 	.byte	0x00, 0xf0, 0x11, 0x00


	//----- nvinfo : EIATTR_SPARSE_MMA_MASK
	.align		4
.L_1475:
        /*0038*/ 	.byte	0x03, 0x50
        /*003a*/ 	.short	0x0000


	//----- nvinfo : EIATTR_MAXREG_COUNT
	.align		4
        /*003c*/ 	.byte	0x03, 0x1b
        /*003e*/ 	.short	0x00ff


	//----- nvinfo : EIATTR_MERCURY_ISA_VERSION
	.align		4
        /*0040*/ 	.byte	0x03, 0x5f
        /*0042*/ 	.short	0x0101


	//----- nvinfo : EIATTR_EXIT_INSTR_OFFSETS
	.align		4
        /*0044*/ 	.byte	0x04, 0x1c
        /*0046*/ 	.short	(.L_1477 - .L_1476)


	//   ....[0]....
.L_1476:
        /*0048*/ 	.word	0x00000060


	//   ....[1]....
        /*004c*/ 	.word	0x00000300


	//----- nvinfo : EIATTR_MAX_THREADS
	.align		4
.L_1477:
        /*0050*/ 	.byte	0x04, 0x05
        /*0052*/ 	.short	(.L_1479 - .L_1478)
.L_1478:
        /*0054*/ 	.word	0x00000040
        /*0058*/ 	.word	0x00000001
        /*005c*/ 	.word	0x00000001


	//----- nvinfo : EIATTR_CRS_STACK_SIZE
	.align		4
.L_1479:
        /*0060*/ 	.byte	0x04, 0x1e
        /*0062*/ 	.short	(.L_1481 - .L_1480)
.L_1480:
        /*0064*/ 	.word	0x00000000


	//----- nvinfo : EIATTR_CBANK_PARAM_SIZE
	.align		4
.L_1481:
        /*0068*/ 	.byte	0x03, 0x19
        /*006a*/ 	.short	0x0038


	//----- nvinfo : EIATTR_PARAM_CBANK
	.align		4
        /*006c*/ 	.byte	0x04, 0x0a
        /*006e*/ 	.short	(.L_1483 - .L_1482)
	.align		4
.L_1482:
        /*0070*/ 	.word	index@(.nv.constant0._ZN50_GLOBAL__N__f31458b2_17_RangeFactories_cu_38772b0829elementwise_kernel_with_indexIiZZZN2at6native17linspace_cuda_outERKN3c106ScalarES6_lRNS1_6TensorEENKUlvE0_clEvENKUlvE4_clEvEUllE_EEvT_T0_PN15function_traitsISD_E11result_typeE)
        /*0074*/ 	.short	0x0210
        /*0076*/ 	.short	0x0038


	//----- nvinfo : EIATTR_SW_WAR
	.align		4
.L_1483:
        /*0078*/ 	.byte	0x04, 0x36
        /*007a*/ 	.short	(.L_1485 - .L_1484)
.L_1484:
        /*007c*/ 	.word	0x00000008
.L_1485:


//--------------------- .nv.info._ZN50_GLOBAL__N__f31458b2_17_RangeFactories_cu_38772b0829elementwise_kernel_with_indexIlZZZN2at6native17linspace_cuda_outERKN3c106ScalarES6_lRNS1_6TensorEENKUlvE0_clEvENKUlvE3_clEvEUllE_EEvT_T0_PN15function_traitsISD_E11result_typeE --------------------------
	.section	.nv.info._ZN50_GLOBAL__N__f31458b2_17_RangeFactories_cu_38772b0829elementwise_kernel_with_indexIlZZZN2at6native17linspace_cuda_outERKN3c106ScalarES6_lRNS1_6TensorEENKUlvE0_clEvENKUlvE3_clEvEUllE_EEvT_T0_PN15function_traitsISD_E11result_typeE,"",@"SHT_CUDA_INFO"
	.sectionflags	@""
	.align	4


	//----- nvinfo : EIATTR_CUDA_API_VERSION
	.align		4
        /*0000*/ 	.byte	0x04, 0x37
        /*0002*/ 	.short	(.L_1487 - .L_1486)
.L_1486:
        /*0004*/ 	.word	0x00000082


	//----- nvinfo : EIATTR_KPARAM_INFO
	.align		4
.L_1487:
        /*0008*/ 	.byte	0x04, 0x17
        /*000a*/ 	.short	(.L_1489 - .L_1488)
.L_1488:
        /*000c*/ 	.word	0x00000000
        /*0010*/ 	.short	0x0002
        /*0012*/ 	.short	0x0030
        /*0014*/ 	.byte	0x00, 0xf0, 0x21, 0x00


	//----- nvinfo : EIATTR_KPARAM_INFO
	.align		4
.L_1489:
        /*0018*/ 	.byte	0x04, 0x17
        /*001a*/ 	.short	(.L_1491 - .L_1490)
.L_1490:
        /*001c*/ 	.word	0x00000000
        /*0020*/ 	.short	0x0001
        /*0022*/ 	.short	0x0008
        /*0024*/ 	.byte	0x00, 0xf0, 0xa1, 0x00


	//----- nvinfo : EIATTR_KPARAM_INFO
	.align		4
.L_1491:
        /*0028*/ 	.byte	0x04, 0x17
        /*002a*/ 	.short	(.L_1493 - .L_1492)
.L_1492:
        /*002c*/ 	.word	0x00000000
        /*0030*/ 	.short	0x0000
        /*0032*/ 	.short	0x0000
        /*0034*/ 	.byte	0x00, 0xf0, 0x21, 0x00


	//----- nvinfo : EIATTR_SPARSE_MMA_MASK
	.align		4
.L_1493:
        /*0038*/ 	.byte	0x03, 0x50
        /*003a*/ 	.short	0x0000


	//----- nvinfo : EIATTR_MAXREG_COUNT
	.align		4
        /*003c*/ 	.byte	0x03, 0x1b
        /*003e*/ 	.short	0x00ff


	//----- nvinfo : EIATTR_MERCURY_ISA_VERSION
	.align		4
        /*0040*/ 	.byte	0x03, 0x5f
        /*0042*/ 	.short	0x0101


	//----- nvinfo : EIATTR_EXIT_INSTR_OFFSETS
	.align		4
        /*0044*/ 	.byte	0x04, 0x1c
        /*0046*/ 	.short	(.L_1495 - .L_1494)


	//   ....[0]....
.L_1494:
        /*0048*/ 	.word	0x00000070


	//   ....[1]....
        /*004c*/ 	.word	0x00000300


	//----- nvinfo : EIATTR_MAX_THREADS
	.align		4
.L_1495:
        /*0050*/ 	.byte	0x04, 0x05
        /*0052*/ 	.short	(.L_1497 - .L_1496)
.L_1496:
        /*0054*/ 	.word	0x00000040
        /*0058*/ 	.word	0x00000001
        /*005c*/ 	.word	0x00000001


	//----- nvinfo : EIATTR_CRS_STACK_SIZE
	.align		4
.L_1497:
        /*0060*/ 	.byte	0x04, 0x1e
        /*0062*/ 	.short	(.L_1499 - .L_1498)
.L_1498:
        /*0064*/ 	.word	0x00000000


	//----- nvinfo : EIATTR_CBANK_PARAM_SIZE
	.align		4
.L_1499:
        /*0068*/ 	.byte	0x03, 0x19
        /*006a*/ 	.short	0x0038


	//----- nvinfo : EIATTR_PARAM_CBANK
	.align		4
        /*006c*/ 	.byte	0x04, 0x0a
        /*006e*/ 	.short	(.L_1501 - .L_1500)
	.align		4
.L_1500:
        /*0070*/ 	.word	index@(.nv.constant0._ZN50_GLOBAL__N__f31458b2_17_RangeFactories_cu_38772b0829elementwise_kernel_with_indexIlZZZN2at6native17linspace_cuda_outERKN3c106ScalarES6_lRNS1_6TensorEENKUlvE0_clEvENKUlvE3_clEvEUllE_EEvT_T0_PN15function_traitsISD_E11result_typeE)
        /*0074*/ 	.short	0x0210
        /*0076*/ 	.short	0x0038


	//----- nvinfo : EIATTR_SW_WAR
	.align		4
.L_1501:
        /*0078*/ 	.byte	0x04, 0x36
        /*007a*/ 	.short	(.L_1503 - .L_1502)
.L_1502:
        /*007c*/ 	.word	0x00000008
.L_1503:


//--------------------- .nv.info._ZN50_GLOBAL__N__f31458b2_17_RangeFactories_cu_38772b0829elementwise_kernel_with_indexIiZZZN2at6native17linspace_cuda_outERKN3c106ScalarES6_lRNS1_6TensorEENKUlvE0_clEvENKUlvE3_clEvEUllE_EEvT_T0_PN15function_traitsISD_E11result_typeE --------------------------
	.section	.nv.info._ZN50_GLOBAL__N__f31458b2_17_RangeFactories_cu_38772b0829elementwise_kernel_with_indexIiZZZN2at6native17linspace_cuda_outERKN3c106ScalarES6_lRNS1_6TensorEENKUlvE0_clEvENKUlvE3_clEvEUllE_EEvT_T0_PN15function_traitsISD_E11result_typeE,"",@"SHT_CUDA_INFO"
	.sectionflags	@""
	.align	4


	//----- nvinfo : EIATTR_CUDA_API_VERSION
	.align		4
        /*0000*/ 	.byte	0x04, 0x37
        /*0002*/ 	.short	(.L_1505 - .L_1504)
.L_1504:
        /*0004*/ 	.word	0x00000082


	//----- nvinfo : EIATTR_KPARAM_INFO
	.align		4
.L_1505:
        /*0008*/ 	.byte	0x04, 0x17
        /*000a*/ 	.short	(.L_1507 - .L_1506)
.L_1506:
        /*000c*/ 	.word	0x00000000
        /*0010*/ 	.short	0x0002
        /*0012*/ 	.short	0x0030
        /*0014*/ 	.byte	0x00, 0xf0, 0x21, 0x00


	//----- nvinfo : EIATTR_KPARAM_INFO
	.align		4
.L_1507:
        /*0018*/ 	.byte	0x04, 0x17
        /*001a*/ 	.short	(.L_1509 - .L_1508)
.L_1508:
        /*001c*/ 	.word	0x00000000
        /*0020*/ 	.short	0x0001
        /*0022*/ 	.short	0x0008
        /*0024*/ 	.byte	0x00, 0xf0, 0xa1, 0x00


	//----- nvinfo : EIATTR_KPARAM_INFO
	.align		4
.L_1509:
        /*0028*/ 	.byte	0x04, 0x17
        /*002a*/ 	.short	(.L_1511 - .L_1510)
.L_1510:
        /*002c*/ 	.word	0x00000000
        /*0030*/ 	.short	0x0000
        /*0032*/ 	.short	0x0000
        /*0034*/ 	.byte	0x00, 0xf0, 0x11, 0x00


	//----- nvinfo : EIATTR_SPARSE_MMA_MASK
	.align		4
.L_1511:
        /*0038*/ 	.byte	0x03, 0x50
        /*003a*/ 	.short	0x0000


	//----- nvinfo : EIATTR_MAXREG_COUNT
	.align		4
        /*003c*/ 	.byte	0x03, 0x1b
        /*003e*/ 	.short	0x00ff


	//----- nvinfo : EIATTR_MERCURY_ISA_VERSION
	.align		4
        /*0040*/ 	.byte	0x03, 0x5f
        /*0042*/ 	.short	0x0101


	//----- nvinfo : EIATTR_EXIT_INSTR_OFFSETS
	.align		4
        /*0044*/ 	.byte	0x04, 0x1c
        /*0046*/ 	.short	(.L_1513 - .L_1512)


	//   ....[0]....
.L_1512:
        /*0048*/ 	.word	0x00000060


	//   ....[1]....
        /*004c*/ 	.word	0x00000310


	//----- nvinfo : EIATTR_MAX_THREADS
	.align		4
.L_1513:
        /*0050*/ 	.byte	0x04, 0x05
        /*0052*/ 	.short	(.L_1515 - .L_1514)
.L_1514:
        /*0054*/ 	.word	0x00000040
        /*0058*/ 	.word	0x00000001
        /*005c*/ 	.word	0x00000001


	//----- nvinfo : EIATTR_CRS_STACK_SIZE
	.align		4
.L_1515:
        /*0060*/ 	.byte	0x04, 0x1e
        /*0062*/ 	.short	(.L_1517 - .L_1516)
.L_1516:
        /*0064*/ 	.word	0x00000000


	//----- nvinfo : EIATTR_CBANK_PARAM_SIZE
	.align		4
.L_1517:
        /*0068*/ 	.byte	0x03, 0x19
        /*006a*/ 	.short	0x0038


	//----- nvinfo : EIATTR_PARAM_CBANK
	.align		4
        /*006c*/ 	.byte	0x04, 0x0a
        /*006e*/ 	.short	(.L_1519 - .L_1518)
	.align		4
.L_1518:
        /*0070*/ 	.word	index@(.nv.constant0._ZN50_GLOBAL__N__f31458b2_17_RangeFactories_cu_38772b0829elementwise_kernel_with_indexIiZZZN2at6native17linspace_cuda_outERKN3c106ScalarES6_lRNS1_6TensorEENKUlvE0_clEvENKUlvE3_clEvEUllE_EEvT_T0_PN15function_traitsISD_E11result_typeE)
        /*0074*/ 	.short	0x0210
        /*0076*/ 	.short	0x0038


	//----- nvinfo : EIATTR_SW_WAR
	.align		4
.L_1519:
        /*0078*/ 	.byte	0x04, 0x36
        /*007a*/ 	.short	(.L_1521 - .L_1520)
.L_1520:
        /*007c*/ 	.word	0x00000008
.L_1521:


//--------------------- .nv.info._ZN50_GLOBAL__N__f31458b2_17_RangeFactories_cu_38772b0829elementwise_kernel_with_indexIlZZZN2at6native17linspace_cuda_outERKN3c106ScalarES6_lRNS1_6TensorEENKUlvE0_clEvENKUlvE2_clEvEUllE_EEvT_T0_PN15function_traitsISD_E11result_typeE --------------------------
	.section	.nv.info._ZN50_GLOBAL__N__f31458b2_17_RangeFactories_cu_38772b0829elementwise_kernel_with_indexIlZZZN2at6native17linspace_cuda_outERKN3c106ScalarES6_lRNS1_6TensorEENKUlvE0_clEvENKUlvE2_clEvEUllE_EEvT_T0_PN15function_traitsISD_E11result_typeE,"",@"SHT_CUDA_INFO"
	.sectionflags	@""
	.align	4


	//----- nvinfo : EIATTR_CUDA_API_VERSION
	.align		4
        /*0000*/ 	.byte	0x04, 0x37
        /*0002*/ 	.short	(.L_1523 - .L_1522)
.L_1522:
        /*0004*/ 	.word	0x00000082


	//----- nvinfo : EIATTR_KPARAM_INFO
	.align		4
.L_1523:
        /*0008*/ 	.byte	0x04, 0x17
        /*000a*/ 	.short	(.L_1525 - .L_1524)
.L_1524:
        /*000c*/ 	.word	0x00000000
        /*0010*/ 	.short	0x0002
        /*0012*/ 	.short	0x0038
        /*0014*/ 	.byte	0x00, 0xf0, 0x21, 0x00


	//----- nvinfo : EIATTR_KPARAM_INFO
	.align		4
.L_1525:
        /*0018*/ 	.byte	0x04, 0x17
        /*001a*/ 	.short	(.L_1527 - .L_1526)
.L_1526:
        /*001c*/ 	.word	0x00000000
        /*0020*/ 	.short	0x0001
        /*0022*/ 	.short	0x0008
        /*0024*/ 	.byte	0x00, 0xf0, 0xc1, 0x00


	//----- nvinfo : EIATTR_KPARAM_INFO
	.align		4
.L_1527:
        /*0028*/ 	.byte	0x04, 0x17
        /*002a*/ 	.short	(.L_1529 - .L_1528)
.L_1528:
        /*002c*/ 	.word	0x00000000
        /*0030*/ 	.short	0x0000
        /*0032*/ 	.short	0x0000
        /*0034*/ 	.byte	0x00, 0xf0, 0x21, 0x00


	//----- nvinfo : EIATTR_SPARSE_MMA_MASK
	.align		4
.L_1529:
        /*0038*/ 	.byte	0x03, 0x50
        /*003a*/ 	.short	0x0000


	//----- nvinfo : EIATTR_MAXREG_COUNT
	.align		4
        /*003c*/ 	.byte	0x03, 0x1b
        /*003e*/ 	.short	0x00ff


	//----- nvinfo : EIATTR_MERCURY_ISA_VERSION
	.align		4
        /*0040*/ 	.byte	0x03, 0x5f
        /*0042*/ 	.short	0x0101


	//----- nvinfo : EIATTR_EXIT_INSTR_OFFSETS
	.align		4
        /*0044*/ 	.byte	0x04, 0x1c
        /*0046*/ 	.short	(.L_1531 - .L_1530)


	//   ....[0]....
.L_1530:
        /*0048*/ 	.word	0x00000070


	//   ....[1]....
        /*004c*/ 	.word	0x00000220


	//----- nvinfo : EIATTR_MAX_THREADS
	.align		4
.L_1531:
        /*0050*/ 	.byte	0x04, 0x05
        /*0052*/ 	.short	(.L_1533 - .L_1532)
.L_1532:
        /*0054*/ 	.word	0x00000040
        /*0058*/ 	.word	0x00000001
        /*005c*/ 	.word	0x00000001


	//----- nvinfo : EIATTR_CRS_STACK_SIZE
	.align		4
.L_1533:
        /*0060*/ 	.byte	0x04, 0x1e
        /*0062*/ 	.short	(.L_1535 - .L_1534)
.L_1534:
        /*0064*/ 	.word	0x00000000


	//----- nvinfo : EIATTR_CBANK_PARAM_SIZE
	.align		4
.L_1535:
        /*0068*/ 	.byte	0x03, 0x19
        /*006a*/ 	.short	0x0040


	//----- nvinfo : EIATTR_PARAM_CBANK
	.align		4
        /*006c*/ 	.byte	0x04, 0x0a
        /*006e*/ 	.short	(.L_1537 - .L_1536)
	.align		4
.L_1536:
        /*0070*/ 	.word	index@(.nv.constant0._ZN50_GLOBAL__N__f31458b2_17_RangeFactories_cu_38772b0829elementwise_kernel_with_indexIlZZZN2at6native17linspace_cuda_outERKN3c106ScalarES6_lRNS1_6TensorEENKUlvE0_clEvENKUlvE2_clEvEUllE_EEvT_T0_PN15function_traitsISD_E11result_typeE)
        /*0074*/ 	.short	0x0210
        /*0076*/ 	.short	0x0040


	//----- nvinfo : EIATTR_SW_WAR
	.align		4
.L_1537:
        /*0078*/ 	.byte	0x04, 0x36
        /*007a*/ 	.short	(.L_1539 - .L_1538)
.L_1538:
        /*007c*/ 	.word	0x00000008
.L_1539:


//--------------------- .nv.info._ZN50_GLOBAL__N__f31458b2_17_RangeFactories_cu_38772b0829elementwise_kernel_with_indexIiZZZN2at6native17linspace_cuda_outERKN3c106ScalarES6_lRNS1_6TensorEENKUlvE0_clEvENKUlvE2_clEvEUllE_EEvT_T0_PN15function_traitsISD_E11result_typeE --------------------------
	.section	.nv.info._ZN50_GLOBAL__N__f31458b2_17_RangeFactories_cu_38772b0829elementwise_kernel_with_indexIiZZZN2at6native17linspace_cuda_outERKN3c106ScalarES6_lRNS1_6TensorEENKUlvE0_clEvENKUlvE2_clEvEUllE_EEvT_T0_PN15function_traitsISD_E11result_typeE,"",@"SHT_CUDA_INFO"
	.sectionflags	@""
	.align	4


	//----- nvinfo : EIATTR_CUDA_API_VERSION
	.align		4
        /*0000*/ 	.byte	0x04, 0x37
        /*0002*/ 	.short	(.L_1541 - .L_1540)
.L_1540:
        /*0004*/ 	.word	0x00000082


	//----- nvinfo : EIATTR_KPARAM_INFO
	.align		4
.L_1541:
        /*0008*/ 	.byte	0x04, 0x17
        /*000a*/ 	.short	(.L_1543 - .L_1542)
.L_1542:
        /*000c*/ 	.word	0x00000000
        /*0010*/ 	.short	0x0002
        /*0012*/ 	.short	0x0038
        /*0014*/ 	.byte	0x00, 0xf0, 0x21, 0x00


	//----- nvinfo : EIATTR_KPARAM_INFO
	.align		4
.L_1543:
        /*0018*/ 	.byte	0x04, 0x17
        /*001a*/ 	.short	(.L_1545 - .L_1544)
.L_1544:
        /*001c*/ 	.word	0x00000000
        /*0020*/ 	.short	0x0001
        /*0022*/ 	.short	0x0008
        /*0024*/ 	.byte	0x00, 0xf0, 0xc1, 0x00


	//----- nvinfo : EIATTR_KPARAM_INFO
	.align		4
.L_1545:
        /*0028*/ 	.byte	0x04, 0x17
        /*002a*/ 	.short	(.L_1547 - .L_1546)
.L_1546:
        /*002c*/ 	.word	0x00000000
        /*0030*/ 	.short	0x0000
        /*0032*/ 	.short	0x0000
        /*0034*/ 	.byte	0x00, 0xf0, 0x11, 0x00


	//----- nvinfo : EIATTR_SPARSE_MMA_MASK
	.align		4
.L_1547:
        /*0038*/ 	.byte	0x03, 0x50
        /*003a*/ 	.short	0x0000


	//----- nvinfo : EIATTR_MAXREG_COUNT
	.align		4
        /*003c*/ 	.byte	0x03, 0x1b
        /*003e*/ 	.short	0x00ff


	//----- nvinfo : EIATTR_MERCURY_ISA_VERSION
	.align		4
        /*0040*/ 	.byte	0x03, 0x5f
        /*0042*/ 	.short	0x0101


	//----- nvinfo : EIATTR_EXIT_INSTR_OFFSETS
	.align		4
        /*0044*/ 	.byte	0x04, 0x1c
        /*0046*/ 	.short	(.L_1549 - .L_1548)


	//   ....[0]....
.L_1548:
        /*0048*/ 	.word	0x00000060


	//   ....[1]....
        /*004c*/ 	.word	0x00000230


	//----- nvinfo : EIATTR_MAX_THREADS
	.align		4
.L_1549:
        /*0050*/ 	.byte	0x04, 0x05
        /*0052*/ 	.short	(.L_1551 - .L_1550)
.L_1550:
        /*0054*/ 	.word	0x00000040
        /*0058*/ 	.word	0x00000001
        /*005c*/ 	.word	0x00000001


	//----- nvinfo : EIATTR_CRS_STACK_SIZE
	.align		4
.L_1551:
        /*0060*/ 	.byte	0x04, 0x1e
        /*0062*/ 	.short	(.L_1553 - .L_1552)
.L_1552:
        /*0064*/ 	.word	0x00000000


	//----- nvinfo : EIATTR_CBANK_PARAM_SIZE
	.align		4
.L_1553:
        /*0068*/ 	.byte	0x03, 0x19
        /*006a*/ 	.short	0x0040


	//----- nvinfo : EIATTR_PARAM_CBANK
	.align		4
        /*006c*/ 	.byte	0x04, 0x0a
        /*006e*/ 	.short	(.L_1555 - .L_1554)
	.align		4
.L_1554:
        /*0070*/ 	.word	index@(.nv.constant0._ZN50_GLOBAL__N__f31458b2_17_RangeFactories_cu_38772b0829elementwise_kernel_with_indexIiZZZN2at6native17linspace_cuda_outERKN3c106ScalarES6_lRNS1_6TensorEENKUlvE0_clEvENKUlvE2_clEvEUllE_EEvT_T0_PN15function_traitsISD_E11result_typeE)
        /*0074*/ 	.short	0x0210
        /*0076*/ 	.short	0x0040


	//----- nvinfo : EIATTR_SW_WAR
	.align		4
.L_1555:
        /*0078*/ 	.byte	0x04, 0x36
        /*007a*/ 	.short	(.L_1557 - .L_1556)
.L_1556:
        /*007c*/ 	.word	0x00000008
.L_1557:


//--------------------- .nv.info._ZN50_GLOBAL__N__f31458b2_17_RangeFactories_cu_38772b0829elementwise_kernel_with_indexIlZZZN2at6native17linspace_cuda_outERKN3c106ScalarES6_lRNS1_6TensorEENKUlvE0_clEvENKUlvE1_clEvEUllE_EEvT_T0_PN15function_traitsISD_E11result_typeE --------------------------
	.section	.nv.info._ZN50_GLOBAL__N__f31458b2_17_RangeFactories_cu_38772b0829elementwise_kernel_with_indexIlZZZN2at6native17linspace_cuda_outERKN3c106ScalarES6_lRNS1_6TensorEENKUlvE0_clEvENKUlvE1_clEvEUllE_EEvT_T0_PN15function_traitsISD_E11result_typeE,"",@"SHT_CUDA_INFO"
	.sectionflags	@""
	.align	4


	//----- nvinfo : EIATTR_CUDA_API_VERSION
	.align		4
        /*0000*/ 	.byte	0x04, 0x37
        /*0002*/ 	.short	(.L_1559 - .L_1558)
.L_1558:
        /*0004*/ 	.word	0x00000082


	//----- nvinfo : EIATTR_KPARAM_INFO
	.align		4
.L_1559:
        /*0008*/ 	.byte	0x04, 0x17
        /*000a*/ 	.short	(.L_1561 - .L_1560)
.L_1560:
        /*000c*/ 	.word	0x00000000
        /*0010*/ 	.short	0x0002
        /*0012*/ 	.short	0x0060
        /*0014*/ 	.byte	0x00, 0xf0, 0x21, 0x00


	//----- nvinfo : EIATTR_KPARAM_INFO
	.align		4
.L_1561:
        /*0018*/ 	.byte	0x04, 0x17
        /*001a*/ 	.short	(.L_1563 - .L_1562)
.L_1562:
        /*001c*/ 	.word	0x00000000
        /*0020*/ 	.short	0x0001
        /*0022*/ 	.short	0x0010
        /*0024*/ 	.byte	0x00, 0xf0, 0x41, 0x01


	//----- nvinfo : EIATTR_KPARAM_INFO
	.align		4
.L_1563:
        /*0028*/ 	.byte	0x04, 0x17
        /*002a*/ 	.short	(.L_1565 - .L_1564)
.L_1564:
        /*002c*/ 	.word	0x00000000
        /*0030*/ 	.short	0x0000
        /*0032*/ 	.short	0x0000
        /*0034*/ 	.byte	0x00, 0xf0, 0x21, 0x00


	//----- nvinfo : EIATTR_SPARSE_MMA_MASK
	.align		4
.L_1565:
        /*0038*/ 	.byte	0x03, 0x50
        /*003a*/ 	.short	0x0000


	//----- nvinfo : EIATTR_MAXREG_COUNT
	.align		4
        /*003c*/ 	.byte	0x03, 0x1b
        /*003e*/ 	.short	0x00ff


	//----- nvinfo : EIATTR_MERCURY_ISA_VERSION
	.align		4
        /*0040*/ 	.byte	0x03, 0x5f
        /*0042*/ 	.short	0x0101


	//----- nvinfo : EIATTR_EXIT_INSTR_OFFSETS
	.align		4
        /*0044*/ 	.byte	0x04, 0x1c
        /*0046*/ 	.short	(.L_1567 - .L_1566)


	//   ....[0]....
.L_1566:
        /*0048*/ 	.word	0x00000070


	//   ....[1]....
        /*004c*/ 	.word	0x00000260


	//----- nvinfo : EIATTR_MAX_THREADS
	.align		4
.L_1567:
        /*0050*/ 	.byte	0x04, 0x05
        /*0052*/ 	.short	(.L_1569 - .L_1568)
.L_1568:
        /*0054*/ 	.word	0x00000040
        /*0058*/ 	.word	0x00000001
        /*005c*/ 	.word	0x00000001


	//----- nvinfo : EIATTR_CRS_STACK_SIZE
	.align		4
.L_1569:
        /*0060*/ 	.byte	0x04, 0x1e
        /*0062*/ 	.short	(.L_1571 - .L_1570)
.L_1570:
        /*0064*/ 	.word	0x00000000


	//----- nvinfo : EIATTR_CBANK_PARAM_SIZE
	.align		4
.L_1571:
        /*0068*/ 	.byte	0x03, 0x19
        /*006a*/ 	.short	0x0068


	//----- nvinfo : EIATTR_PARAM_CBANK
	.align		4
        /*006c*/ 	.byte	0x04, 0x0a
        /*006e*/ 	.short	(.L_1573 - .L_1572)
	.align		4
.L_1572:
        /*0070*/ 	.word	index@(.nv.constant0._ZN50_GLOBAL__N__f31458b2_17_RangeFactories_cu_38772b0829elementwise_kernel_with_indexIlZZZN2at6native17linspace_cuda_outERKN3c106ScalarES6_lRNS1_6TensorEENKUlvE0_clEvENKUlvE1_clEvEUllE_EEvT_T0_PN15function_traitsISD_E11result_typeE)
        /*0074*/ 	.short	0x0210
        /*0076*/ 	.short	0x0068


	//----- nvinfo : EIATTR_SW_WAR
	.align		4
.L_1573:
        /*0078*/ 	.byte	0x04, 0x36
        /*007a*/ 	.short	(.L_1575 - .L_1574)
.L_1574:
        /*007c*/ 	.word	0x00000008
.L_1575:


//--------------------- .nv.info._ZN50_GLOBAL__N__f31458b2_17_RangeFactories_cu_38772b0829elementwise_kernel_with_indexIiZZZN2at6native17linspace_cuda_outERKN3c106ScalarES6_lRNS1_6TensorEENKUlvE0_clEvENKUlvE1_clEvEUllE_EEvT_T0_PN15function_traitsISD_E11result_typeE --------------------------
	.section	.nv.info._ZN50_GLOBAL__N__f31458b2_17_RangeFactories_cu_38772b0829elementwise_kernel_with_indexIiZZZN2at6native17linspace_cuda_outERKN3c106ScalarES6_lRNS1_6TensorEENKUlvE0_clEvENKUlvE1_clEvEUllE_EEvT_T0_PN15function_traitsISD_E11result_typeE,"",@"SHT_CUDA_INFO"
	.sectionflags	@""
	.align	4


	//----- nvinfo : EIATTR_CUDA_API_VERSION
	.align		4
        /*0000*/ 	.byte	0x04, 0x37
        /*0002*/ 	.short	(.L_1577 - .L_1576)
.L_1576:
        /*0004*/ 	.word	0x00000082


	//----- nvinfo : EIATTR_KPARAM_INFO
	.align		4
.L_1577:
        /*0008*/ 	.byte	0x04, 0x17
        /*000a*/ 	.short	(.L_1579 - .L_1578)
.L_1578:
        /*000c*/ 	.word	0x00000000
        /*0010*/ 	.short	0x0002
        /*0012*/ 	.short	0x0060
        /*0014*/ 	.byte	0x00, 0xf0, 0x21, 0x00


	//----- nvinfo : EIATTR_KPARAM_INFO
	.align		4
.L_1579:
        /*0018*/ 	.byte	0x04, 0x17
        /*001a*/ 	.short	(.L_1581 - .L_1580)
.L_1580:
        /*001c*/ 	.word	0x00000000
        /*0020*/ 	.short	0x0001
        /*0022*/ 	.short	0x0010
        /*0024*/ 	.byte	0x00, 0xf0, 0x41, 0x01


	//----- nvinfo : EIATTR_KPARAM_INFO
	.align		4
.L_1581:
        /*0028*/ 	.byte	0x04, 0x17
        /*002a*/ 	.short	(.L_1583 - .L_1582)
.L_1582:
        /*002c*/ 	.word	0x00000000
        /*0030*/ 	.short	0x0000
        /*0032*/ 	.short	0x0000
        /*0034*/ 	.byte	0x00, 0xf0, 0x11, 0x00


	//----- nvinfo : EIATTR_SPARSE_MMA_MASK
	.align		4
.L_1583:
        /*0038*/ 	.byte	0x03, 0x50
        /*003a*/ 	.short	0x0000


	//----- nvinfo : EIATTR_MAXREG_COUNT
	.align		4
        /*003c*/ 	.byte	0x03, 0x1b
        /*003e*/ 	.short	0x00ff


	//----- nvinfo : EIATTR_MERCURY_ISA_VERSION
	.align		4
        /*0040*/ 	.byte	0x03, 0x5f
        /*0042*/ 	.short	0x0101


	//----- nvinfo : EIATTR_EXIT_INSTR_OFFSETS
	.align		4
        /*0044*/ 	.byte	0x04, 0x1c
        /*0046*/ 	.short	(.L_1585 - .L_1584)


	//   ....[0]....
.L_1584:
        /*0048*/ 	.word	0x00000060


	//   ....[1]....
        /*004c*/ 	.word	0x00000270


	//----- nvinfo : EIATTR_MAX_THREADS
	.align		4
.L_1585:
        /*0050*/ 	.byte	0x04, 0x05
        /*0052*/ 	.short	(.L_1587 - .L_1586)
.L_1586:
        /*0054*/ 	.word	0x00000040
        /*0058*/ 	.word	0x00000001
        /*005c*/ 	.word	0x00000001


	//----- nvinfo : EIATTR_CRS_STACK_SIZE
	.align		4
.L_1587:
        /*0060*/ 	.byte	0x04, 0x1e
        /*0062*/ 	.short	(.L_1589 - .L_1588)
.L_1588:
        /*0064*/ 	.word	0x00000000


	//----- nvinfo : EIATTR_CBANK_PARAM_SIZE
	.align		4
.L_1589:
        /*0068*/ 	.byte	0x03, 0x19
        /*006a*/ 	.short	0x0068


	//----- nvinfo : EIATTR_PARAM_CBANK
	.align		4
        /*006c*/ 	.byte	0x04, 0x0a
        /*006e*/ 	.short	(.L_1591 - .L_1590)
	.align		4
.L_1590:
        /*0070*/ 	.word	index@(.nv.constant0._ZN50_GLOBAL__N__f31458b2_17_RangeFactories_cu_38772b0829elementwise_kernel_with_indexIiZZZN2at6native17linspace_cuda_outERKN3c106ScalarES6_lRNS1_6TensorEENKUlvE0_clEvENKUlvE1_clEvEUllE_EEvT_T0_PN15function_traitsISD_E11result_typeE)
        /*0074*/ 	.short	0x0210
        /*0076*/ 	.short	0x0068


	//----- nvinfo : EIATTR_SW_WAR
	.align		4
.L_1591:
        /*0078*/ 	.byte	0x04, 0x36
        /*007a*/ 	.short	(.L_1593 - .L_1592)
.L_1592:
        /*007c*/ 	.word	0x00000008
.L_1593:


//--------------------- .nv.info._ZN50_GLOBAL__N__f31458b2_17_RangeFactories_cu_38772b0829elementwise_kernel_with_indexIlZZZN2at6native17linspace_cuda_outERKN3c106ScalarES6_lRNS1_6TensorEENKUlvE0_clEvENKUlvE0_clEvEUllE_EEvT_T0_PN15function_traitsISD_E11result_typeE --------------------------
	.section	.nv.info._ZN50_GLOBAL__N__f31458b2_17_RangeFactories_cu_38772b0829elementwise_kernel_with_indexIlZZZN2at6native17linspace_cuda_outERKN3c106ScalarES6_lRNS1_6TensorEENKUlvE0_clEvENKUlvE0_clEvEUllE_EEvT_T0_PN15function_traitsISD_E11result_typeE,"",@"SHT_CUDA_INFO"
	.sectionflags	@""
	.align	4


	//----- nvinfo : EIATTR_CUDA_API_VERSION
	.align		4
        /*0000*/ 	.byte	0x04, 0x37
        /*0002*/ 	.short	(.L_1595 - .L_1594)
.L_1594:
        /*0004*/ 	.word	0x00000082


	//----- nvinfo : EIATTR_KPARAM_INFO
	.align		4
.L_1595:
        /*0008*/ 	.byte	0x04, 0x17
        /*000a*/ 	.short	(.L_1597 - .L_1596)
.L_1596:
        /*000c*/ 	.word	0x00000000
        /*0010*/ 	.short	0x0002
        /*0012*/ 	.short	0x0030
        /*0014*/ 	.byte	0x00, 0xf0, 0x21, 0x00


	//----- nvinfo : EIATTR_KPARAM_INFO
	.align		4
.L_1597:
        /*0018*/ 	.byte	0x04, 0x17
        /*001a*/ 	.short	(.L_1599 - .L_1598)
.L_1598:
        /*001c*/ 	.word	0x00000000
        /*0020*/ 	.short	0x0001
        /*0022*/ 	.short	0x0008
        /*0024*/ 	.byte	0x00, 0xf0, 0xa1, 0x00


	//----- nvinfo : EIATTR_KPARAM_INFO
	.align		4
.L_1599:
        /*0028*/ 	.byte	0x04, 0x17
        /*002a*/ 	.short	(.L_1601 - .L_1600)
.L_1600:
        /*002c*/ 	.word	0x00000000
        /*0030*/ 	.short	0x0000
        /*0032*/ 	.short	0x0000
        /*0034*/ 	.byte	0x00, 0xf0, 0x21, 0x00


	//----- nvinfo : EIATTR_SPARSE_MMA_MASK
	.align		4
.L_1601:
        /*0038*/ 	.byte	0x03, 0x50
        /*003a*/ 	.short	0x0000


	//----- nvinfo : EIATTR_MAXREG_COUNT
	.align		4
        /*003c*/ 	.byte	0x03, 0x1b
        /*003e*/ 	.short	0x00ff


	//----- nvinfo : EIATTR_MERCURY_ISA_VERSION
	.align		4
        /*0040*/ 	.byte	0x03, 0x5f
        /*0042*/ 	.short	0x0101


	//----- nvinfo : EIATTR_EXIT_INSTR_OFFSETS
	.align		4
        /*0044*/ 	.byte	0x04, 0x1c
        /*0046*/ 	.short	(.L_1603 - .L_1602)


	//   ....[0]....
.L_1602:
        /*0048*/ 	.word	0x00000070


	//   ....[1]....
        /*004c*/ 	.word	0x000001a0


	//----- nvinfo : EIATTR_MAX_THREADS
	.align		4
.L_1603:
        /*0050*/ 	.byte	0x04, 0x05
        /*0052*/ 	.short	(.L_1605 - .L_1604)
.L_1604:
        /*0054*/ 	.word	0x00000040
        /*0058*/ 	.word	0x00000001
        /*005c*/ 	.word	0x00000001


	//----- nvinfo : EIATTR_CBANK_PARAM_SIZE
	.align		4
.L_1605:
        /*0060*/ 	.byte	0x03, 0x19
        /*0062*/ 	.short	0x0038


	//----- nvinfo : EIATTR_PARAM_CBANK
	.align		4
        /*0064*/ 	.byte	0x04, 0x0a
        /*0066*/ 	.short	(.L_1607 - .L_1606)
	.align		4
.L_1606:
        /*0068*/ 	.word	index@(.nv.constant0._ZN50_GLOBAL__N__f31458b2_17_RangeFactories_cu_38772b0829elementwise_kernel_with_indexIlZZZN2at6native17linspace_cuda_outERKN3c106ScalarES6_lRNS1_6TensorEENKUlvE0_clEvENKUlvE0_clEvEUllE_EEvT_T0_PN15function_traitsISD_E11result_typeE)
        /*006c*/ 	.short	0x0210
        /*006e*/ 	.short	0x0038


	//----- nvinfo : EIATTR_SW_WAR
	.align		4
.L_1607:
        /*0070*/ 	.byte	0x04, 0x36
        /*0072*/ 	.short	(.L_1609 - .L_1608)
.L_1608:
        /*0074*/ 	.word	0x00000008
.L_1609:


//--------------------- .nv.info._ZN50_GLOBAL__N__f31458b2_17_RangeFactories_cu_38772b0829elementwise_kernel_with_indexIiZZZN2at6native17linspace_cuda_outERKN3c106ScalarES6_lRNS1_6TensorEENKUlvE0_clEvENKUlvE0_clEvEUllE_EEvT_T0_PN15function_traitsISD_E11result_typeE --------------------------
	.section	.nv.info._ZN50_GLOBAL__N__f31458b2_17_RangeFactories_cu_38772b0829elementwise_kernel_with_indexIiZZZN2at6native17linspace_cuda_outERKN3c106ScalarES6_lRNS1_6TensorEENKUlvE0_clEvENKUlvE0_clEvEUllE_EEvT_T0_PN15function_traitsISD_E11result_typeE,"",@"SHT_CUDA_INFO"
	.sectionflags	@""
	.align	4


	//----- nvinfo : EIATTR_CUDA_API_VERSION
	.align		4
        /*0000*/ 	.byte	0x04, 0x37
        /*0002*/ 	.short	(.L_1611 - .L_1610)
.L_1610:
        /*0004*/ 	.word	0x00000082


	//----- nvinfo : EIATTR_KPARAM_INFO
	.align		4
.L_1611:
        /*0008*/ 	.byte	0x04, 0x17
        /*000a*/ 	.short	(.L_1613 - .L_1612)
.L_1612:
        /*000c*/ 	.word	0x00000000
        /*0010*/ 	.short	0x0002
        /*0012*/ 	.short	0x0030
        /*0014*/ 	.byte	0x00, 0xf0, 0x21, 0x00


	//----- nvinfo : EIATTR_KPARAM_INFO
	.align		4
.L_1613:
        /*0018*/ 	.byte	0x04, 0x17
        /*001a*/ 	.short	(.L_1615 - .L_1614)
.L_1614:
        /*001c*/ 	.word	0x00000000
        /*0020*/ 	.short	0x0001
        /*0022*/ 	.short	0x0008
        /*0024*/ 	.byte	0x00, 0xf0, 0xa1, 0x00


	//----- nvinfo : EIATTR_KPARAM_INFO
	.align		4
.L_1615:
        /*0028*/ 	.byte	0x04, 0x17
        /*002a*/ 	.short	(.L_1617 - .L_1616)
.L_1616:
        /*002c*/ 	.word	0x00000000
        /*0030*/ 	.short	0x0000
        /*0032*/ 	.short	0x0000
        /*0034*/ 	.byte	0x00, 0xf0, 0x11, 0x00


	//----- nvinfo : EIATTR_SPARSE_MMA_MASK
	.align		4
.L_1617:
        /*0038*/ 	.byte	0x03, 0x50
        /*003a*/ 	.short	0x0000


	//----- nvinfo : EIATTR_MAXREG_COUNT
	.align		4
        /*003c*/ 	.byte	0x03, 0x1b
        /*003e*/ 	.short	0x00ff


	//----- nvinfo : EIATTR_MERCURY_ISA_VERSION
	.align		4
        /*0040*/ 	.byte	0x03, 0x5f
        /*0042*/ 	.short	0x0101


	//----- nvinfo : EIATTR_EXIT_INSTR_OFFSETS
	.align		4
        /*0044*/ 	.byte	0x04, 0x1c
        /*0046*/ 	.short	(.L_1619 - .L_1618)


	//   ....[0]....
.L_1618:
        /*0048*/ 	.word	0x00000060


	//   ....[1]....
        /*004c*/ 	.word	0x000001a0


	//----- nvinfo : EIATTR_MAX_THREADS
	.align		4
.L_1619:
        /*0050*/ 	.byte	0x04, 0x05
        /*0052*/ 	.short	(.L_1621 - .L_1620)
.L_1620:
        /*0054*/ 	.word	0x00000040
        /*0058*/ 	.word	0x00000001
        /*005c*/ 	.word	0x00000001


	//----- nvinfo : EIATTR_CBANK_PARAM_SIZE
	.align		4
.L_1621:
        /*0060*/ 	.byte	0x03, 0x19
        /*0062*/ 	.short	0x0038


	//----- nvinfo : EIATTR_PARAM_CBANK
	.align		4
        /*0064*/ 	.byte	0x04, 0x0a
        /*0066*/ 	.short	(.L_1623 - .L_1622)
	.align		4
.L_1622:
        /*0068*/ 	.word	index@(.nv.constant0._ZN50_GLOBAL__N__f31458b2_17_RangeFactories_cu_38772b0829elementwise_kernel_with_indexIiZZZN2at6native17linspace_cuda_outERKN3c106ScalarES6_lRNS1_6TensorEENKUlvE0_clEvENKUlvE0_clEvEUllE_EEvT_T0_PN15function_traitsISD_E11result_typeE)
        /*006c*/ 	.short	0x0210
        /*006e*/ 	.short	0x0038


	//----- nvinfo : EIATTR_SW_WAR
	.align		4
.L_1623:
        /*0070*/ 	.byte	0x04, 0x36
        /*0072*/ 	.short	(.L_1625 - .L_1624)
.L_1624:
        /*0074*/ 	.word	0x00000008
.L_1625:


//--------------------- .nv.info._ZN50_GLOBAL__N__f31458b2_17_RangeFactories_cu_38772b0829elementwise_kernel_with_indexIlZZZN2at6native17linspace_cuda_outERKN3c106ScalarES6_lRNS1_6TensorEENKUlvE0_clEvENKUlvE_clEvEUllE_EEvT_T0_PN15function_traitsISD_E11result_typeE --------------------------
	.section	.nv.info._ZN50_GLOBAL__N__f31458b2_17_RangeFactories_cu_38772b0829elementwise_kernel_with_indexIlZZZN2at6native17linspace_cuda_outERKN3c106ScalarES6_lRNS1_6TensorEENKUlvE0_clEvENKUlvE_clEvEUllE_EEvT_T0_PN15function_traitsISD_E11result_typeE,"",@"SHT_CUDA_INFO"
	.sectionflags	@""
	.align	4


	//----- nvinfo : EIATTR_CUDA_API_VERSION
	.align		4
        /*0000*/ 	.byte	0x04, 0x37
        /*0002*/ 	.short	(.L_1627 - .L_1626)
.L_1626:
        /*0004*/ 	.word	0x00000082


	//----- nvinfo : EIATTR_KPARAM_INFO
	.align		4
.L_1627:
        /*0008*/ 	.byte	0x04, 0x17
        /*000a*/ 	.short	(.L_1629 - .L_1628)
.L_1628:
        /*000c*/ 	.word	0x00000000
        /*0010*/ 	.short	0x0002
        /*0012*/ 	.short	0x0038
        /*0014*/ 	.byte	0x00, 0xf0, 0x21, 0x00


	//----- nvinfo : EIATTR_KPARAM_INFO
	.align		4
.L_1629:
        /*0018*/ 	.byte	0x04, 0x17
        /*001a*/ 	.short	(.L_1631 - .L_1630)
.L_1630:
        /*001c*/ 	.word	0x00000000
        /*0020*/ 	.short	0x0001
        /*0022*/ 	.short	0x0008
        /*0024*/ 	.byte	0x00, 0xf0, 0xc1, 0x00


	//----- nvinfo : EIATTR_KPARAM_INFO
	.align		4
.L_1631:
        /*0028*/ 	.byte	0x04, 0x17
        /*002a*/ 	.short	(.L_1633 - .L_1632)
.L_1632:
        /*002c*/ 	.word	0x00000000
        /*0030*/ 	.short	0x0000
        /*0032*/ 	.short	0x0000
        /*0034*/ 	.byte	0x00, 0xf0, 0x21, 0x00


	//----- nvinfo : EIATTR_SPARSE_MMA_MASK
	.align		4
.L_1633:
        /*0038*/ 	.byte	0x03, 0x50
        /*003a*/ 	.short	0x0000


	//----- nvinfo : EIATTR_MAXREG_COUNT
	.align		4
        /*003c*/ 	.byte	0x03, 0x1b
        /*003e*/ 	.short	0x00ff


	//----- nvinfo : EIATTR_MERCURY_ISA_VERSION
	.align		4
        /*0040*/ 	.byte	0x03, 0x5f
        /*0042*/ 	.short	0x0101


	//----- nvinfo : EIATTR_EXIT_INSTR_OFFSETS
	.align		4
        /*0044*/ 	.byte	0x04, 0x1c
        /*0046*/ 	.short	(.L_1635 - .L_1634)


	//   ....[0]....
.L_1634:
        /*0048*/ 	.word	0x00000070


	//   ....[1]....
        /*004c*/ 	.word	0x000001d0


	//----- nvinfo : EIATTR_MAX_THREADS
	.align		4
.L_1635:
        /*0050*/ 	.byte	0x04, 0x05
        /*0052*/ 	.short	(.L_1637 - .L_1636)
.L_1636:
        /*0054*/ 	.word	0x00000040
        /*0058*/ 	.word	0x00000001
        /*005c*/ 	.word	0x00000001


	//----- nvinfo : EIATTR_CBANK_PARAM_SIZE
	.align		4
.L_1637:
        /*0060*/ 	.byte	0x03, 0x19
        /*0062*/ 	.short	0x0040


	//----- nvinfo : EIATTR_PARAM_CBANK
	.align		4
        /*0064*/ 	.byte	0x04, 0x0a
        /*0066*/ 	.short	(.L_1639 - .L_1638)
	.align		4
.L_1638:
        /*0068*/ 	.word	index@(.nv.constant0._ZN50_GLOBAL__N__f31458b2_17_RangeFactories_cu_38772b0829elementwise_kernel_with_indexIlZZZN2at6native17linspace_cuda_outERKN3c106ScalarES6_lRNS1_6TensorEENKUlvE0_clEvENKUlvE_clEvEUllE_EEvT_T0_PN15function_traitsISD_E11result_typeE)
        /*006c*/ 	.short	0x0210
        /*006e*/ 	.short	0x0040


	//----- nvinfo : EIATTR_SW_WAR
	.align		4
.L_1639:
        /*0070*/ 	.byte	0x04, 0x36
        /*0072*/ 	.short	(.L_1641 - .L_1640)
.L_1640:
        /*0074*/ 	.word	0x00000008
.L_1641:


//--------------------- .nv.info._ZN50_GLOBAL__N__f31458b2_17_RangeFactories_cu_38772b0829elementwise_kernel_with_indexIiZZZN2at6native17linspace_cuda_outERKN3c106ScalarES6_lRNS1_6TensorEENKUlvE0_clEvENKUlvE_clEvEUllE_EEvT_T0_PN15function_traitsISD_E11result_typeE --------------------------
	.section	.nv.info._ZN50_GLOBAL__N__f31458b2_17_RangeFactories_cu_38772b0829elementwise_kernel_with_indexIiZZZN2at6native17linspace_cuda_outERKN3c106ScalarES6_lRNS1_6TensorEENKUlvE0_clEvENKUlvE_clEvEUllE_EEvT_T0_PN15function_traitsISD_E11result_typeE,"",@"SHT_CUDA_INFO"
	.sectionflags	@""
	.align	4


	//----- nvinfo : EIATTR_CUDA_API_VERSION
	.align		4
        /*0000*/ 	.byte	0x04, 0x37
        /*0002*/ 	.short	(.L_1643 - .L_1642)
.L_1642:
        /*0004*/ 	.word	0x00000082


	//----- nvinfo : EIATTR_KPARAM_INFO
	.align		4
.L_1643:
        /*0008*/ 	.byte	0x04, 0x17
        /*000a*/ 	.short	(.L_1645 - .L_1644)
.L_1644:
        /*000c*/ 	.word	0x00000000
        /*0010*/ 	.short	0x0002
        /*0012*/ 	.short	0x0038
        /*0014*/ 	.byte	0x00, 0xf0, 0x21, 0x00


	//----- nvinfo : EIATTR_KPARAM_INFO
	.align		4
.L_1645:
        /*0018*/ 	.byte	0x04, 0x17
        /*001a*/ 	.short	(.L_1647 - .L_1646)
.L_1646:
        /*001c*/ 	.word	0x00000000
        /*0020*/ 	.short	0x0001
        /*0022*/ 	.short	0x0008
        /*0024*/ 	.byte	0x00, 0xf0, 0xc1, 0x00


	//----- nvinfo : EIATTR_KPARAM_INFO
	.align		4
.L_1647:
        /*0028*/ 	.byte	0x04, 0x17
        /*002a*/ 	.short	(.L_1649 - .L_1648)
.L_1648:
        /*002c*/ 	.word	0x00000000
        /*0030*/ 	.short	0x0000
        /*0032*/ 	.short	0x0000
        /*0034*/ 	.byte	0x00, 0xf0, 0x11, 0x00


	//----- nvinfo : EIATTR_SPARSE_MMA_MASK
	.align		4
.L_1649:
        /*0038*/ 	.byte	0x03, 0x50
        /*003a*/ 	.short	0x0000


	//----- nvinfo : EIATTR_MAXREG_COUNT
	.align		4
        /*003c*/ 	.byte	0x03, 0x1b
        /*003e*/ 	.short	0x00ff


	//----- nvinfo : EIATTR_MERCURY_ISA_VERSION
	.align		4
        /*0040*/ 	.byte	0x03, 0x5f
        /*0042*/ 	.short	0x0101


	//----- nvinfo : EIATTR_EXIT_INSTR_OFFSETS
	.align		4
        /*0044*/ 	.byte	0x04, 0x1c
        /*0046*/ 	.short	(.L_1651 - .L_1650)


	//   ....[0]....
.L_1650:
        /*0048*/ 	.word	0x00000060


	//   ....[1]....
        /*004c*/ 	.word	0x000001d0


	//----- nvinfo : EIATTR_MAX_THREADS
	.align		4
.L_1651:
        /*0050*/ 	.byte	0x04, 0x05
        /*0052*/ 	.short	(.L_1653 - .L_1652)
.L_1652:
        /*0054*/ 	.word	0x00000040
        /*0058*/ 	.word	0x00000001
        /*005c*/ 	.word	0x00000001


	//----- nvinfo : EIATTR_CBANK_PARAM_SIZE
	.align		4
.L_1653:
        /*0060*/ 	.byte	0x03, 0x19
        /*0062*/ 	.short	0x0040


	//----- nvinfo : EIATTR_PARAM_CBANK
	.align		4
        /*0064*/ 	.byte	0x04, 0x0a
        /*0066*/ 	.short	(.L_1655 - .L_1654)
	.align		4
.L_1654:
        /*0068*/ 	.word	index@(.nv.constant0._ZN50_GLOBAL__N__f31458b2_17_RangeFactories_cu_38772b0829elementwise_kernel_with_indexIiZZZN2at6native17linspace_cuda_outERKN3c106ScalarES6_lRNS1_6TensorEENKUlvE0_clEvENKUlvE_clEvEUllE_EEvT_T0_PN15function_traitsISD_E11result_typeE)
        /*006c*/ 	.short	0x0210
        /*006e*/ 	.short	0x0040


	//----- nvinfo : EIATTR_SW_WAR
	.align		4
.L_1655:
        /*0070*/ 	.byte	0x04, 0x36
        /*0072*/ 	.short	(.L_1657 - .L_1656)
.L_1656:
        /*0074*/ 	.word	0x00000008
.L_1657:


//--------------------- .nv.info._ZN50_GLOBAL__N__f31458b2_17_RangeFactories_cu_38772b0829elementwise_kernel_with_indexIlZZZN2at6native17linspace_cuda_outERKN3c106ScalarES6_lRNS1_6TensorEENKUlvE_clEvENKUlvE3_clEvEUllE_EEvT_T0_PN15function_traitsISD_E11result_typeE --------------------------
	.section	.nv.info._ZN50_GLOBAL__N__f31458b2_17_RangeFactories_cu_38772b0829elementwise_kernel_with_indexIlZZZN2at6native17linspace_cuda_outERKN3c106ScalarES6_lRNS1_6TensorEENKUlvE_clEvENKUlvE3_clEvEUllE_EEvT_T0_PN15function_traitsISD_E11result_typeE,"",@"SHT_CUDA_INFO"
	.sectionflags	@""
	.align	4


	//----- nvinfo : EIATTR_CUDA_API_VERSION
	.align		4
        /*0000*/ 	.byte	0x04, 0x37
        /*0002*/ 	.short	(.L_1659 - .L_1658)
.L_1658:
        /*0004*/ 	.word	0x00000082


	//----- nvinfo : EIATTR_KPARAM_INFO
	.align		4
.L_1659:
        /*0008*/ 	.byte	0x04, 0x17
        /*000a*/ 	.short	(.L_1661 - .L_1660)
.L_1660:
        /*000c*/ 	.word	0x00000000
        /*0010*/ 	.short	0x0002
        /*0012*/ 	.short	0x0030
        /*0014*/ 	.byte	0x00, 0xf0, 0x21, 0x00


	//----- nvinfo : EIATTR_KPARAM_INFO
	.align		4
.L_1661:
        /*0018*/ 	.byte	0x04, 0x17
        /*001a*/ 	.short	(.L_1663 - .L_1662)
.L_1662:
        /*001c*/ 	.word	0x00000000
        /*0020*/ 	.short	0x0001
        /*0022*/ 	.short	0x0008
        /*0024*/ 	.byte	0x00, 0xf0, 0xa1, 0x00


	//----- nvinfo : EIATTR_KPARAM_INFO
	.align		4
.L_1663:
        /*0028*/ 	.byte	0x04, 0x17
        /*002a*/ 	.short	(.L_1665 - .L_1664)
.L_1664:
        /*002c*/ 	.word	0x00000000
        /*0030*/ 	.short	0x0000
        /*0032*/ 	.short	0x0000
        /*0034*/ 	.byte	0x00, 0xf0, 0x21, 0x00


	//----- nvinfo : EIATTR_SPARSE_MMA_MASK
	.align		4
.L_1665:
        /*0038*/ 	.byte	0x03, 0x50
        /*003a*/ 	.short	0x0000


	//----- nvinfo : EIATTR_MAXREG_COUNT
	.align		4
        /*003c*/ 	.byte	0x03, 0x1b
        /*003e*/ 	.short	0x00ff


	//----- nvinfo : EIATTR_MERCURY_ISA_VERSION
	.align		4
        /*0040*/ 	.byte	0x03, 0x5f
        /*0042*/ 	.short	0x0101


	//----- nvinfo : EIATTR_EXIT_INSTR_OFFSETS
	.align		4
        /*0044*/ 	.byte	0x04, 0x1c
        /*0046*/ 	.short	(.L_1667 - .L_1666)


	//   ....[0]....
.L_1666:
        /*0048*/ 	.word	0x00000070


	//   ....[1]....
        /*004c*/ 	.word	0x00000240


	//----- nvinfo : EIATTR_MAX_THREADS
	.align		4
.L_1667:
        /*0050*/ 	.byte	0x04, 0x05
        /*0052*/ 	.short	(.L_1669 - .L_1668)
.L_1668:
        /*0054*/ 	.word	0x00000040
        /*0058*/ 	.word	0x00000001
        /*005c*/ 	.word	0x00000001


	//----- nvinfo : EIATTR_CRS_STACK_SIZE
	.align		4
.L_1669:
        /*0060*/ 	.byte	0x04, 0x1e
        /*0062*/ 	.short	(.L_1671 - .L_1670)
.L_1670:
        /*0064*/ 	.word	0x00000000


	//----- nvinfo : EIATTR_CBANK_PARAM_SIZE
	.align		4
.L_1671:
        /*0068*/ 	.byte	0x03, 0x19
        /*006a*/ 	.short	0x0038


	//----- nvinfo : EIATTR_PARAM_CBANK
	.align		4
        /*006c*/ 	.byte	0x04, 0x0a
        /*006e*/ 	.short	(.L_1673 - .L_1672)
	.align		4
.L_1672:
        /*0070*/ 	.word	index@(.nv.constant0._ZN50_GLOBAL__N__f31458b2_17_RangeFactories_cu_38772b0829elementwise_kernel_with_indexIlZZZN2at6native17linspace_cuda_outERKN3c106ScalarES6_lRNS1_6TensorEENKUlvE_clEvENKUlvE3_clEvEUllE_EEvT_T0_PN15function_traitsISD_E11result_typeE)
        /*0074*/ 	.short	0x0210
        /*0076*/ 	.short	0x0038


	//----- nvinfo : EIATTR_SW_WAR
	.align		4
.L_1673:
        /*0078*/ 	.byte	0x04, 0x36
        /*007a*/ 	.short	(.L_1675 - .L_1674)
.L_1674:
        /*007c*/ 	.word	0x00000008
.L_1675:


//--------------------- .nv.info._ZN50_GLOBAL__N__f31458b2_17_RangeFactories_cu_38772b0829elementwise_kernel_with_indexIiZZZN2at6native17linspace_cuda_outERKN3c106ScalarES6_lRNS1_6TensorEENKUlvE_clEvENKUlvE3_clEvEUllE_EEvT_T0_PN15function_traitsISD_E11result_typeE --------------------------
	.section	.nv.info._ZN50_GLOBAL__N__f31458b2_17_RangeFactories_cu_38772b0829elementwise_kernel_with_indexIiZZZN2at6native17linspace_cuda_outERKN3c106ScalarES6_lRNS1_6TensorEENKUlvE_clEvENKUlvE3_clEvEUllE_EEvT_T0_PN15function_traitsISD_E11result_typeE,"",@"SHT_CUDA_INFO"
	.sectionflags	@""
	.align	4


	//----- nvinfo : EIATTR_CUDA_API_VERSION
	.align		4
        /*0000*/ 	.byte	0x04, 0x37
        /*0002*/ 	.short	(.L_1677 - .L_1676)
.L_1676:
        /*0004*/ 	.word	0x00000082


	//----- nvinfo : EIATTR_KPARAM_INFO
	.align		4
.L_1677:
        /*0008*/ 	.byte	0x04, 0x17
        /*000a*/ 	.short	(.L_1679 - .L_1678)
.L_1678:
        /*000c*/ 	.word	0x00000000
        /*0010*/ 	.short	0x0002
        /*0012*/ 	.short	0x0030
        /*0014*/ 	.byte	0x00, 0xf0, 0x21, 0x00


	//----- nvinfo : EIATTR_KPARAM_INFO
	.align		4
.L_1679:
        /*0018*/ 	.byte	0x04, 0x17
        /*001a*/ 	.short	(.L_1681 - .L_1680)
.L_1680:
        /*001c*/ 	.word	0x00000000
        /*0020*/ 	.short	0x0001
        /*0022*/ 	.short	0x0008
        /*0024*/ 	.byte	0x00, 0xf0, 0xa1, 0x00


	//----- nvinfo : EIATTR_KPARAM_INFO
	.align		4
.L_1681:
        /*0028*/ 	.byte	0x04, 0x17
        /*002a*/ 	.short	(.L_1683 - .L_1682)
.L_1682:
        /*002c*/ 	.word	0x00000000
        /*0030*/ 	.short	0x0000
        /*0032*/ 	.short	0x0000
        /*0034*/ 	.byte	0x00, 0xf0, 0x11, 0x00


	//----- nvinfo : EIATTR_SPARSE_MMA_MASK
	.align		4
.L_1683:
        /*0038*/ 	.byte	0x03, 0x50
        /*003a*/ 	.short	0x0000


	//----- nvinfo : EIATTR_MAXREG_COUNT
	.align		4
        /*003c*/ 	.byte	0x03, 0x1b
        /*003e*/ 	.short	0x00ff


	//----- nvinfo : EIATTR_MERCURY_ISA_VERSION
	.align		4
        /*0040*/ 	.byte	0x03, 0x5f
        /*0042*/ 	.short	0x0101


	//----- nvinfo : EIATTR_EXIT_INSTR_OFFSETS
	.align		4
        /*0044*/ 	.byte	0x04, 0x1c
        /*0046*/ 	.short	(.L_1685 - .L_1684)


	//   ....[0]....
.L_1684:
        /*0048*/ 	.word	0x00000060


	//   ....[1]....
        /*004c*/ 	.word	0x00000250


	//----- nvinfo : EIATTR_MAX_THREADS
	.align		4
.L_1685:
        /*0050*/ 	.byte	0x04, 0x05
        /*0052*/ 	.short	(.L_1687 - .L_1686)
.L_1686:
        /*0054*/ 	.word	0x00000040
        /*0058*/ 	.word	0x00000001
        /*005c*/ 	.word	0x00000001


	//----- nvinfo : EIATTR_CRS_STACK_SIZE
	.align		4
.L_1687:
        /*0060*/ 	.byte	0x04, 0x1e
        /*0062*/ 	.short	(.L_1689 - .L_1688)
.L_1688:
        /*0064*/ 	.word	0x00000000


	//----- nvinfo : EIATTR_CBANK_PARAM_SIZE
	.align		4
.L_1689:
        /*0068*/ 	.byte	0x03, 0x19
        /*006a*/ 	.short	0x0038


	//----- nvinfo : EIATTR_PARAM_CBANK
	.align		4
        /*006c*/ 	.byte	0x04, 0x0a
        /*006e*/ 	.short	(.L_1691 - .L_1690)
	.align		4
.L_1690:
        /*0070*/ 	.word	index@(.nv.constant0._ZN50_GLOBAL__N__f31458b2_17_RangeFactories_cu_38772b0829elementwise_kernel_with_indexIiZZZN2at6native17linspace_cuda_outERKN3c106ScalarES6_lRNS1_6TensorEENKUlvE_clEvENKUlvE3_clEvEUllE_EEvT_T0_PN15function_traitsISD_E11result_typeE)
        /*0074*/ 	.short	0x0210
        /*0076*/ 	.short	0x0038


	//----- nvinfo : EIATTR_SW_WAR
	.align		4
.L_1691:
        /*0078*/ 	.byte	0x04, 0x36
        /*007a*/ 	.short	(.L_1693 - .L_1692)
.L_1692:
        /*007c*/ 	.word	0x00000008
.L_1693:


//--------------------- .nv.info._ZN50_GLOBAL__N__f31458b2_17_RangeFactories_cu_38772b0829elementwise_kernel_with_indexIlZZZN2at6native17linspace_cuda_outERKN3c106ScalarES6_lRNS1_6TensorEENKUlvE_clEvENKUlvE2_clEvEUllE_EEvT_T0_PN15function_traitsISD_E11result_typeE --------------------------
	.section	.nv.info._ZN50_GLOBAL__N__f31458b2_17_RangeFactories_cu_38772b0829elementwise_kernel_with_indexIlZZZN2at6native17linspace_cuda_outERKN3c106ScalarES6_lRNS1_6TensorEENKUlvE_clEvENKUlvE2_clEvEUllE_EEvT_T0_PN15function_traitsISD_E11result_typeE,"",@"SHT_CUDA_INFO"
	.sectionflags	@""
	.align	4


	//----- nvinfo : EIATTR_CUDA_API_VERSION
	.align		4
        /*0000*/ 	.byte	0x04, 0x37
        /*0002*/ 	.short	(.L_1695 - .L_1694)
.L_1694:
        /*0004*/ 	.word	0x00000082


	//----- nvinfo : EIATTR_KPARAM_INFO
	.align		4
.L_1695:
        /*0008*/ 	.byte	0x04, 0x17
        /*000a*/ 	.short	(.L_1697 - .L_1696)
.L_1696:
        /*000c*/ 	.word	0x00000000
        /*0010*/ 	.short	0x0002
        /*0012*/ 	.short	0x0038
        /*0014*/ 	.byte	0x00, 0xf0, 0x21, 0x00


	//----- nvinfo : EIATTR_KPARAM_INFO
	.align		4
.L_1697:
        /*0018*/ 	.byte	0x04, 0x17
        /*001a*/ 	.short	(.L_1699 - .L_1698)
.L_1698:
        /*001c*/ 	.word	0x00000000
        /*0020*/ 	.short	0x0001
        /*0022*/ 	.short	0x0008
        /*0024*/ 	.byte	0x00, 0xf0, 0xc1, 0x00


	//----- nvinfo : EIATTR_KPARAM_INFO
	.align		4
.L_1699:
        /*0028*/ 	.byte	0x04, 0x17
        /*002a*/ 	.short	(.L_1701 - .L_1700)
.L_1700:
        /*002c*/ 	.word	0x00000000
        /*0030*/ 	.short	0x0000
        /*0032*/ 	.short	0x0000
        /*0034*/ 	.byte	0x00, 0xf0, 0x21, 0x00


	//----- nvinfo : EIATTR_SPARSE_MMA_MASK
	.align		4
.L_1701:
        /*0038*/ 	.byte	0x03, 0x50
        /*003a*/ 	.short	0x0000


	//----- nvinfo : EIATTR_MAXREG_COUNT
	.align		4
        /*003c*/ 	.byte	0x03, 0x1b
        /*003e*/ 	.short	0x00ff


	//----- nvinfo : EIATTR_MERCURY_ISA_VERSION
	.align		4
        /*0040*/ 	.byte	0x03, 0x5f
        /*0042*/ 	.short	0x0101


	//----- nvinfo : EIATTR_EXIT_INSTR_OFFSETS
	.align		4
        /*0044*/ 	.byte	0x04, 0x1c
        /*0046*/ 	.short	(.L_1703 - .L_1702)


	//   ....[0]....
.L_1702:
        /*0048*/ 	.word	0x00000070


	//   ....[1]....
        /*004c*/ 	.word	0x00000240


	//----- nvinfo : EIATTR_MAX_THREADS
	.align		4
.L_1703:
        /*0050*/ 	.byte	0x04, 0x05
        /*0052*/ 	.short	(.L_1705 - .L_1704)
.L_1704:
        /*0054*/ 	.word	0x00000040
        /*0058*/ 	.word	0x00000001
        /*005c*/ 	.word	0x00000001


	//----- nvinfo : EIATTR_CRS_STACK_SIZE
	.align		4
.L_1705:
        /*0060*/ 	.byte	0x04, 0x1e
        /*0062*/ 	.short	(.L_1707 - .L_1706)
.L_1706:
        /*0064*/ 	.word	0x00000000


	//----- nvinfo : EIATTR_CBANK_PARAM_SIZE
	.align		4
.L_1707:
        /*0068*/ 	.byte	0x03, 0x19
        /*006a*/ 	.short	0x0040


	//----- nvinfo : EIATTR_PARAM_CBANK
	.align		4
        /*006c*/ 	.byte	0x04, 0x0a
        /*006e*/ 	.short	(.L_1709 - .L_1708)
	.align		4
.L_1708:
        /*0070*/ 	.word	index@(.nv.constant0._ZN50_GLOBAL__N__f31458b2_17_RangeFactories_cu_38772b0829elementwise_kernel_with_indexIlZZZN2at6native17linspace_cuda_outERKN3c106ScalarES6_lRNS1_6TensorEENKUlvE_clEvENKUlvE2_clEvEUllE_EEvT_T0_PN15function_traitsISD_E11result_typeE)
        /*0074*/ 	.short	0x0210
        /*0076*/ 	.short	0x0040


	//----- nvinfo : EIATTR_SW_WAR
	.align		4
.L_1709:
        /*0078*/ 	.byte	0x04, 0x36
        /*007a*/ 	.short	(.L_1711 - .L_1710)
.L_1710:
        /*007c*/ 	.word	0x00000008
.L_1711:


//--------------------- .nv.info._ZN50_GLOBAL__N__f31458b2_17_RangeFactories_cu_38772b0829elementwise_kernel_with_indexIiZZZN2at6native17linspace_cuda_outERKN3c106ScalarES6_lRNS1_6TensorEENKUlvE_clEvENKUlvE2_clEvEUllE_EEvT_T0_PN15function_traitsISD_E11result_typeE --------------------------
	.section	.nv.info._ZN50_GLOBAL__N__f31458b2_17_RangeFactories_cu_38772b0829elementwise_kernel_with_indexIiZZZN2at6native17linspace_cuda_outERKN3c106ScalarES6_lRNS1_6TensorEENKUlvE_clEvENKUlvE2_clEvEUllE_EEvT_T0_PN15function_traitsISD_E11result_typeE,"",@"SHT_CUDA_INFO"
	.sectionflags	@""
	.align	4


	//----- nvinfo : EIATTR_CUDA_API_VERSION
	.align		4
        /*0000*/ 	.byte	0x04, 0x37
        /*0002*/ 	.short	(.L_1713 - .L_1712)
.L_1712:
        /*0004*/ 	.word	0x00000082


	//----- nvinfo : EIATTR_KPARAM_INFO
	.align		4
.L_1713:
        /*0008*/ 	.byte	0x04, 0x17
        /*000a*/ 	.short	(.L_1715 - .L_1714)
.L_1714:
        /*000c*/ 	.word	0x00000000
        /*0010*/ 	.short	0x0002
        /*0012*/ 	.short	0x0038
        /*0014*/ 	.byte	0x00, 0xf0, 0x21, 0x00


	//----- nvinfo : EIATTR_KPARAM_INFO
	.align		4
.L_1715:
        /*0018*/ 	.byte	0x04, 0x17
        /*001a*/ 	.short	(.L_1717 - .L_1716)
.L_1716:
        /*001c*/ 	.word	0x00000000
        /*0020*/ 	.short	0x0001
        /*0022*/ 	.short	0x0008
        /*0024*/ 	.byte	0x00, 0xf0, 0xc1, 0x00


	//----- nvinfo : EIATTR_KPARAM_INFO
	.align		4
.L_1717:
        /*0028*/ 	.byte	0x04, 0x17
        /*002a*/ 	.short	(.L_1719 - .L_1718)
.L_1718:
        /*002c*/ 	.word	0x00000000
        /*0030*/ 	.short	0x0000
        /*0032*/ 	.short	0x0000
        /*0034*/ 	.byte	0x00, 0xf0, 0x11, 0x00


	//----- nvinfo : EIATTR_SPARSE_MMA_MASK
	.align		4
.L_1719:
        /*0038*/ 	.byte	0x03, 0x50
        /*003a*/ 	.short	0x0000


	//----- nvinfo : EIATTR_MAXREG_COUNT
	.align		4
        /*003c*/ 	.byte	0x03, 0x1b
        /*003e*/ 	.short	0x00ff


	//----- nvinfo : EIATTR_MERCURY_ISA_VERSION
	.align		4
        /*0040*/ 	.byte	0x03, 0x5f
        /*0042*/ 	.short	0x0101


	//----- nvinfo : EIATTR_EXIT_INSTR_OFFSETS
	.align		4
        /*0044*/ 	.byte	0x04, 0x1c
        /*0046*/ 	.short	(.L_1721 - .L_1720)


	//   ....[0]....
.L_1720:
        /*0048*/ 	.word	0x00000060


	//   ....[1]....
        /*004c*/ 	.word	0x00000250


	//----- nvinfo : EIATTR_MAX_THREADS
	.align		4
.L_1721:
        /*0050*/ 	.byte	0x04, 0x05
        /*0052*/ 	.short	(.L_1723 - .L_1722)
.L_1722:
        /*0054*/ 	.word	0x00000040
        /*0058*/ 	.word	0x00000001
        /*005c*/ 	.word	0x00000001


	//----- nvinfo : EIATTR_CRS_STACK_SIZE
	.align		4
.L_1723:
        /*0060*/ 	.byte	0x04, 0x1e
        /*0062*/ 	.short	(.L_1725 - .L_1724)
.L_1724:
        /*0064*/ 	.word	0x00000000


	//----- nvinfo : EIATTR_CBANK_PARAM_SIZE
	.align		4
.L_1725:
        /*0068*/ 	.byte	0x03, 0x19
        /*006a*/ 	.short	0x0040


	//----- nvinfo : EIATTR_PARAM_CBANK
	.align		4
        /*006c*/ 	.byte	0x04, 0x0a
        /*006e*/ 	.short	(.L_1727 - .L_1726)
	.align		4
.L_1726:
        /*0070*/ 	.word	index@(.nv.constant0._ZN50_GLOBAL__N__f31458b2_17_RangeFactories_cu_38772b0829elementwise_kernel_with_indexIiZZZN2at6native17linspace_cuda_outERKN3c106ScalarES6_lRNS1_6TensorEENKUlvE_clEvENKUlvE2_clEvEUllE_EEvT_T0_PN15function_traitsISD_E11result_typeE)
        /*0074*/ 	.short	0x0210
        /*0076*/ 	.short	0x0040


	//----- nvinfo : EIATTR_SW_WAR
	.align		4
.L_1727:
        /*0078*/ 	.byte	0x04, 0x36
        /*007a*/ 	.short	(.L_1729 - .L_1728)
.L_1728:
        /*007c*/ 	.word	0x00000008
.L_1729:


//--------------------- .nv.info._ZN50_GLOBAL__N__f31458b2_17_RangeFactories_cu_38772b0829elementwise_kernel_with_indexIlZZZN2at6native17linspace_cuda_outERKN3c106ScalarES6_lRNS1_6TensorEENKUlvE_clEvENKUlvE1_clEvEUllE_EEvT_T0_PN15function_traitsISD_E11result_typeE --------------------------
	.section	.nv.info._ZN50_GLOBAL__N__f31458b2_17_RangeFactories_cu_38772b0829elementwise_kernel_with_indexIlZZZN2at6native17linspace_cuda_outERKN3c106ScalarES6_lRNS1_6TensorEENKUlvE_clEvENKUlvE1_clEvEUllE_EEvT_T0_PN15function_traitsISD_E11result_typeE,"",@"SHT_CUDA_INFO"
	.sectionflags	@""
	.align	4


	//----- nvinfo : EIATTR_CUDA_API_VERSION
	.align		4
        /*0000*/ 	.byte	0x04, 0x37
        /*0002*/ 	.short	(.L_1731 - .L_1730)
.L_1730:
        /*0004*/ 	.word	0x00000082


	//----- nvinfo : EIATTR_KPARAM_INFO
	.align		4
.L_1731:
        /*0008*/ 	.byte	0x04, 0x17
        /*000a*/ 	.short	(.L_1733 - .L_1732)
.L_1732:
        /*000c*/ 	.word	0x00000000
        /*0010*/ 	.short	0x0002
        /*0012*/ 	.short	0x0030
        /*0014*/ 	.byte	0x00, 0xf0, 0x21, 0x00


	//----- nvinfo : EIATTR_KPARAM_INFO
	.align		4
.L_1733:
        /*0018*/ 	.byte	0x04, 0x17
        /*001a*/ 	.short	(.L_1735 - .L_1734)
.L_1734:
        /*001c*/ 	.word	0x00000000
        /*0020*/ 	.short	0x0001
        /*0022*/ 	.short	0x0008
        /*0024*/ 	.byte	0x00, 0xf0, 0xa1, 0x00


	//----- nvinfo : EIATTR_KPARAM_INFO
	.align		4
.L_1735:
        /*0028*/ 	.byte	0x04, 0x17
        /*002a*/ 	.short	(.L_1737 - .L_1736)
.L_1736:
        /*002c*/ 	.word	0x00000000
        /*0030*/ 	.short	0x0000
        /*0032*/ 	.short	0x0000
        /*0034*/ 	.byte	0x00, 0xf0, 0x21, 0x00


	//----- nvinfo : EIATTR_SPARSE_MMA_MASK
	.align		4
.L_1737:
        /*0038*/ 	.byte	0x03, 0x50
        /*003a*/ 	.short	0x0000


	//----- nvinfo : EIATTR_MAXREG_COUNT
	.align		4
        /*003c*/ 	.byte	0x03, 0x1b
        /*003e*/ 	.short	0x00ff


	//----- nvinfo : EIATTR_MERCURY_ISA_VERSION
	.align		4
        /*0040*/ 	.byte	0x03, 0x5f
        /*0042*/ 	.short	0x0101


	//----- nvinfo : EIATTR_EXIT_INSTR_OFFSETS
	.align		4
        /*0044*/ 	.byte	0x04, 0x1c
        /*0046*/ 	.short	(.L_1739 - .L_1738)


	//   ....[0]....
.L_1738:
        /*0048*/ 	.word	0x00000070


	//   ....[1]....
        /*004c*/ 	.word	0x00000240


	//----- nvinfo : EIATTR_MAX_THREADS
	.align		4
.L_1739:
        /*0050*/ 	.byte	0x04, 0x05
        /*0052*/ 	.short	(.L_1741 - .L_1740)
.L_1740:
        /*0054*/ 	.word	0x00000040
        /*0058*/ 	.word	0x00000001
        /*005c*/ 	.word	0x00000001


	//----- nvinfo : EIATTR_CRS_STACK_SIZE
	.align		4
.L_1741:
        /*0060*/ 	.byte	0x04, 0x1e
        /*0062*/ 	.short	(.L_1743 - .L_1742)
.L_1742:
        /*0064*/ 	.word	0x00000000


	//----- nvinfo : EIATTR_CBANK_PARAM_SIZE
	.align		4
.L_1743:
        /*0068*/ 	.byte	0x03, 0x19
        /*006a*/ 	.short	0x0038


	//----- nvinfo : EIATTR_PARAM_CBANK
	.align		4
        /*006c*/ 	.byte	0x04, 0x0a
        /*006e*/ 	.short	(.L_1745 - .L_1744)
	.align		4
.L_1744:
        /*0070*/ 	.word	index@(.nv.constant0._ZN50_GLOBAL__N__f31458b2_17_RangeFactories_cu_38772b0829elementwise_kernel_with_indexIlZZZN2at6native17linspace_cuda_outERKN3c106ScalarES6_lRNS1_6TensorEENKUlvE_clEvENKUlvE1_clEvEUllE_EEvT_T0_PN15function_traitsISD_E11result_typeE)
        /*0074*/ 	.short	0x0210
        /*0076*/ 	.short	0x0038


	//----- nvinfo : EIATTR_SW_WAR
	.align		4
.L_1745:
        /*0078*/ 	.byte	0x04, 0x36
        /*007a*/ 	.short	(.L_1747 - .L_1746)
.L_1746:
        /*007c*/ 	.word	0x00000008
.L_1747:


//--------------------- .nv.info._ZN50_GLOBAL__N__f31458b2_17_RangeFactories_cu_38772b0829elementwise_kernel_with_indexIiZZZN2at6native17linspace_cuda_outERKN3c106ScalarES6_lRNS1_6TensorEENKUlvE_clEvENKUlvE1_clEvEUllE_EEvT_T0_PN15function_traitsISD_E11result_typeE --------------------------
	.section	.nv.info._ZN50_GLOBAL__N__f31458b2_17_RangeFactories_cu_38772b0829elementwise_kernel_with_indexIiZZZN2at6native17linspace_cuda_outERKN3c106ScalarES6_lRNS1_6TensorEENKUlvE_clEvENKUlvE1_clEvEUllE_EEvT_T0_PN15function_traitsISD_E11result_typeE,"",@"SHT_CUDA_INFO"
	.sectionflags	@""
	.align	4


	//----- nvinfo : EIATTR_CUDA_API_VERSION
	.align		4
        /*0000*/ 	.byte	0x04, 0x37
        /*0002*/ 	.short	(.L_1749 - .L_1748)
.L_1748:
        /*0004*/ 	.word	0x00000082


	//----- nvinfo : EIATTR_KPARAM_INFO
	.align		4
.L_1749:
        /*0008*/ 	.byte	0x04, 0x17
        /*000a*/ 	.short	(.L_1751 - .L_1750)
.L_1750:
        /*000c*/ 	.word	0x00000000
        /*0010*/ 	.short	0x0002
        /*0012*/ 	.short	0x0030
        /*0014*/ 	.byte	0x00, 0xf0, 0x21, 0x00


	//----- nvinfo : EIATTR_KPARAM_INFO
	.align		4
.L_1751:
        /*0018*/ 	.byte	0x04, 0x17
        /*001a*/ 	.short	(.L_1753 - .L_1752)
.L_1752:
        /*001c*/ 	.word	0x00000000
        /*0020*/ 	.short	0x0001
        /*0022*/ 	.short	0x0008
        /*0024*/ 	.byte	0x00, 0xf0, 0xa1, 0x00


	//----- nvinfo : EIATTR_KPARAM_INFO
	.align		4
.L_1753:
        /*0028*/ 	.byte	0x04, 0x17
        /*002a*/ 	.short	(.L_1755 - .L_1754)
.L_1754:
        /*002c*/ 	.word	0x00000000
        /*0030*/ 	.short	0x0000
        /*0032*/ 	.short	0x0000
        /*0034*/ 	.byte	0x00, 0xf0, 0x11, 0x00


	//----- nvinfo : EIATTR_SPARSE_MMA_MASK
	.align		4
.L_1755:
        /*0038*/ 	.byte	0x03, 0x50
        /*003a*/ 	.short	0x0000


	//----- nvinfo : EIATTR_MAXREG_COUNT
	.align		4
        /*003c*/ 	.byte	0x03, 0x1b
        /*003e*/ 	.short	0x00ff


	//----- nvinfo : EIATTR_MERCURY_ISA_VERSION
	.align		4
        /*0040*/ 	.byte	0x03, 0x5f
        /*0042*/ 	.short	0x0101


	//----- nvinfo : EIATTR_EXIT_INSTR_OFFSETS
	.align		4
        /*0044*/ 	.byte	0x04, 0x1c
        /*0046*/ 	.short	(.L_1757 - .L_1756)


	//   ....[0]....
.L_1756:
        /*0048*/ 	.word	0x00000060


	//   ....[1]....
        /*004c*/ 	.word	0x00000250


	//----- nvinfo : EIATTR_MAX_THREADS
	.align		4
.L_1757:
        /*0050*/ 	.byte	0x04, 0x05
        /*0052*/ 	.short	(.L_1759 - .L_1758)
.L_1758:
        /*0054*/ 	.word	0x00000040
        /*0058*/ 	.word	0x00000001
        /*005c*/ 	.word	0x00000001


	//----- nvinfo : EIATTR_CRS_STACK_SIZE
	.align		4
.L_1759:
        /*0060*/ 	.byte	0x04, 0x1e
        /*0062*/ 	.short	(.L_1761 - .L_1760)
.L_1760:
        /*0064*/ 	.word	0x00000000


	//----- nvinfo : EIATTR_CBANK_PARAM_SIZE
	.align		4
.L_1761:
        /*0068*/ 	.byte	0x03, 0x19
        /*006a*/ 	.short	0x0038


	//----- nvinfo : EIATTR_PARAM_CBANK
	.align		4
        /*006c*/ 	.byte	0x04, 0x0a
        /*006e*/ 	.short	(.L_1763 - .L_1762)
	.align		4
.L_1762:
        /*0070*/ 	.word	index@(.nv.constant0._ZN50_GLOBAL__N__f31458b2_17_RangeFactories_cu_38772b0829elementwise_kernel_with_indexIiZZZN2at6native17linspace_cuda_outERKN3c106ScalarES6_lRNS1_6TensorEENKUlvE_clEvENKUlvE1_clEvEUllE_EEvT_T0_PN15function_traitsISD_E11result_typeE)
        /*0074*/ 	.short	0x0210
        /*0076*/ 	.short	0x0038


	//----- nvinfo : EIATTR_SW_WAR
	.align		4
.L_1763:
        /*0078*/ 	.byte	0x04, 0x36
        /*007a*/ 	.short	(.L_1765 - .L_1764)
.L_1764:
        /*007c*/ 	.word	0x00000008
.L_1765:


//--------------------- .nv.info._ZN50_GLOBAL__N__f31458b2_17_RangeFactories_cu_38772b0829elementwise_kernel_with_indexIlZZZN2at6native17linspace_cuda_outERKN3c106ScalarES6_lRNS1_6TensorEENKUlvE_clEvENKUlvE0_clEvEUllE_EEvT_T0_PN15function_traitsISD_E11result_typeE --------------------------
	.section	.nv.info._ZN50_GLOBAL__N__f31458b2_17_RangeFactories_cu_38772b0829elementwise_kernel_with_indexIlZZZN2at6native17linspace_cuda_outERKN3c106ScalarES6_lRNS1_6TensorEENKUlvE_clEvENKUlvE0_clEvEUllE_EEvT_T0_PN15function_traitsISD_E11result_typeE,"",@"SHT_CUDA_INFO"
	.sectionflags	@""
	.align	4


	//----- nvinfo : EIATTR_CUDA_API_VERSION
	.align		4
        /*0000*/ 	.byte	0x04, 0x37
        /*0002*/ 	.short	(.L_1767 - .L_1766)
.L_1766:
        /*0004*/ 	.word	0x00000082


	//----- nvinfo : EIATTR_KPARAM_INFO
	.align		4
.L_1767:
        /*0008*/ 	.byte	0x04, 0x17
        /*000a*/ 	.short	(.L_1769 - .L_1768)
.L_1768:
        /*000c*/ 	.word	0x00000000
        /*0010*/ 	.short	0x0002
        /*0012*/ 	.short	0x0030
        /*0014*/ 	.byte	0x00, 0xf0, 0x21, 0x00


	//----- nvinfo : EIATTR_KPARAM_INFO
	.align		4
.L_1769:
        /*0018*/ 	.byte	0x04, 0x17
        /*001a*/ 	.short	(.L_1771 - .L_1770)
.L_1770:
        /*001c*/ 	.word	0x00000000
        /*0020*/ 	.short	0x0001
        /*0022*/ 	.short	0x0008
        /*0024*/ 	.byte	0x00, 0xf0, 0xa1, 0x00


	//----- nvinfo : EIATTR_KPARAM_INFO
	.align		4
.L_1771:
        /*0028*/ 	.byte	0x04, 0x17
        /*002a*/ 	.short	(.L_1773 - .L_1772)
.L_1772:
        /*002c*/ 	.word	0x00000000
        /*0030*/ 	.short	0x0000
        /*0032*/ 	.short	0x0000
        /*0034*/ 	.byte	0x00, 0xf0, 0x21, 0x00


	//----- nvinfo : EIATTR_SPARSE_MMA_MASK
	.align		4
.L_1773:
        /*0038*/ 	.byte	0x03, 0x50
        /*003a*/ 	.short	0x0000


	//----- nvinfo : EIATTR_MAXREG_COUNT
	.align		4
        /*003c*/ 	.byte	0x03, 0x1b
        /*003e*/ 	.short	0x00ff


	//----- nvinfo : EIATTR_MERCURY_ISA_VERSION
	.align		4
        /*0040*/ 	.byte	0x03, 0x5f
        /*0042*/ 	.short	0x0101


	//----- nvinfo : EIATTR_EXIT_INSTR_OFFSETS
	.align		4
        /*0044*/ 	.byte	0x04, 0x1c
        /*0046*/ 	.short	(.L_1775 - .L_1774)


	//   ....[0]....
.L_1774:
        /*0048*/ 	.word	0x00000070


	//   ....[1]....
        /*004c*/ 	.word	0x00000240


	//----- nvinfo : EIATTR_MAX_THREADS
	.align		4
.L_1775:
        /*0050*/ 	.byte	0x04, 0x05
        /*0052*/ 	.short	(.L_1777 - .L_1776)
.L_1776:
        /*0054*/ 	.word	0x00000040
        /*0058*/ 	.word	0x00000001
        /*005c*/ 	.word	0x00000001


	//----- nvinfo : EIATTR_CRS_STACK_SIZE
	.align		4
.L_1777:
        /*0060*/ 	.byte	0x04, 0x1e
        /*0062*/ 	.short	(.L_1779 - .L_1778)
.L_1778:
        /*0064*/ 	.word	0x00000000


	//----- nvinfo : EIATTR_CBANK_PARAM_SIZE
	.align		4
.L_1779:
        /*0068*/ 	.byte	0x03, 0x19
        /*006a*/ 	.short	0x0038


	//----- nvinfo : EIATTR_PARAM_CBANK
	.align		4
        /*006c*/ 	.byte	0x04, 0x0a
        /*006e*/ 	.short	(.L_1781 - .L_1780)
	.align		4
.L_1780:
        /*0070*/ 	.word	index@(.nv.constant0._ZN50_GLOBAL__N__f31458b2_17_RangeFactories_cu_38772b0829elementwise_kernel_with_indexIlZZZN2at6native17linspace_cuda_outERKN3c106ScalarES6_lRNS1_6TensorEENKUlvE_clEvENKUlvE0_clEvEUllE_EEvT_T0_PN15function_traitsISD_E11result_typeE)
        /*0074*/ 	.short	0x0210
        /*0076*/ 	.short	0x0038


	//----- nvinfo : EIATTR_SW_WAR
	.align		4
.L_1781:
        /*0078*/ 	.byte	0x04, 0x36
        /*007a*/ 	.short	(.L_1783 - .L_1782)
.L_1782:
        /*007c*/ 	.word	0x00000008
.L_1783:


//--------------------- .nv.info._ZN50_GLOBAL__N__f31458b2_17_RangeFactories_cu_38772b0829elementwise_kernel_with_indexIiZZZN2at6native17linspace_cuda_outERKN3c106ScalarES6_lRNS1_6TensorEENKUlvE_clEvENKUlvE0_clEvEUllE_EEvT_T0_PN15function_traitsISD_E11result_typeE --------------------------
	.section	.nv.info._ZN50_GLOBAL__N__f31458b2_17_RangeFactories_cu_38772b0829elementwise_kernel_with_indexIiZZZN2at6native17linspace_cuda_outERKN3c106ScalarES6_lRNS1_6TensorEENKUlvE_clEvENKUlvE0_clEvEUllE_EEvT_T0_PN15function_traitsISD_E11result_typeE,"",@"SHT_CUDA_INFO"
	.sectionflags	@""
	.align	4


	//----- nvinfo : EIATTR_CUDA_API_VERSION
	.align		4
        /*0000*/ 	.byte	0x04, 0x37
        /*0002*/ 	.short	(.L_1785 - .L_1784)
.L_1784:
        /*0004*/ 	.word	0x00000082


	//----- nvinfo : EIATTR_KPARAM_INFO
	.align		4
.L_1785:
        /*0008*/ 	.byte	0x04, 0x17
        /*000a*/ 	.short	(.L_1787 - .L_1786)
.L_1786:
        /*000c*/ 	.word	0x00000000
        /*0010*/ 	.short	0x0002
        /*0012*/ 	.short	0x0030
        /*0014*/ 	.byte	0x00, 0xf0, 0x21, 0x00


	//----- nvinfo : EIATTR_KPARAM_INFO
	.align		4
.L_1787:
        /*0018*/ 	.byte	0x04, 0x17
        /*001a*/ 	.short	(.L_1789 - .L_1788)
.L_1788:
        /*001c*/ 	.word	0x00000000
        /*0020*/ 	.short	0x0001
        /*0022*/ 	.short	0x0008
        /*0024*/ 	.byte	0x00, 0xf0, 0xa1, 0x00


	//----- nvinfo : EIATTR_KPARAM_INFO
	.align		4
.L_1789:
        /*0028*/ 	.byte	0x04, 0x17
        /*002a*/ 	.short	(.L_1791 - .L_1790)
.L_1790:
        /*002c*/ 	.word	0x00000000
        /*0030*/ 	.short	0x0000
        /*0032*/ 	.short	0x0000
        /*0034*/ 	.byte	0x00, 0xf0, 0x11, 0x00


	//----- nvinfo : EIATTR_SPARSE_MMA_MASK
	.align		4
.L_1791:
        /*0038*/ 	.byte	0x03, 0x50
        /*003a*/ 	.short	0x0000


	//----- nvinfo : EIATTR_MAXREG_COUNT
	.align		4
        /*003c*/ 	.byte	0x03, 0x1b
        /*003e*/ 	.short	0x00ff


	//----- nvinfo : EIATTR_MERCURY_ISA_VERSION
	.align		4
        /*0040*/ 	.byte	0x03, 0x5f
        /*0042*/ 	.short	0x0101


	//----- nvinfo : EIATTR_EXIT_INSTR_OFFSETS
	.align		4
        /*0044*/ 	.byte	0x04, 0x1c
        /*0046*/ 	.short	(.L_1793 - .L_1792)


	//   ....[0]....
.L_1792:
        /*0048*/ 	.word	0x00000060


	//   ....[1]....
        /*004c*/ 	.word	0x00000250


	//----- nvinfo : EIATTR_MAX_THREADS
	.align		4
.L_1793:
        /*0050*/ 	.byte	0x04, 0x05
        /*0052*/ 	.short	(.L_1795 - .L_1794)
.L_1794:
        /*0054*/ 	.word	0x00000040
        /*0058*/ 	.word	0x00000001
        /*005c*/ 	.word	0x00000001


	//----- nvinfo : EIATTR_CRS_STACK_SIZE
	.align		4
.L_1795:
        /*0060*/ 	.byte	0x04, 0x1e
        /*0062*/ 	.short	(.L_1797 - .L_1796)
.L_1796:
        /*0064*/ 	.word	0x00000000


	//----- nvinfo : EIATTR_CBANK_PARAM_SIZE
	.align		4
.L_1797:
        /*0068*/ 	.byte	0x03, 0x19
        /*006a*/ 	.short	0x0038


	//----- nvinfo : EIATTR_PARAM_CBANK
	.align		4
        /*006c*/ 	.byte	0x04, 0x0a
        /*006e*/ 	.short	(.L_1799 - .L_1798)
	.align		4
.L_1798:
        /*0070*/ 	.word	index@(.nv.constant0._ZN50_GLOBAL__N__f31458b2_17_RangeFactories_cu_38772b0829elementwise_kernel_with_indexIiZZZN2at6native17linspace_cuda_outERKN3c106ScalarES6_lRNS1_6TensorEENKUlvE_clEvENKUlvE0_clEvEUllE_EEvT_T0_PN15function_traitsISD_E11result_typeE)
        /*0074*/ 	.short	0x0210
        /*0076*/ 	.short	0x0038


	//----- nvinfo : EIATTR_SW_WAR
	.align		4
.L_1799:
        /*0078*/ 	.byte	0x04, 0x36
        /*007a*/ 	.short	(.L_1801 - .L_1800)
.L_1800:
        /*007c*/ 	.word	0x00000008
.L_1801:


//--------------------- .nv.info._ZN50_GLOBAL__N__f31458b2_17_RangeFactories_cu_38772b0829elementwise_kernel_with_indexIlZZZN2at6native17linspace_cuda_outERKN3c106ScalarES6_lRNS1_6TensorEENKUlvE_clEvENKUlvE_clEvEUllE_EEvT_T0_PN15function_traitsISD_E11result_typeE --------------------------
	.section	.nv.info._ZN50_GLOBAL__N__f31458b2_17_RangeFactories_cu_38772b0829elementwise_kernel_with_indexIlZZZN2at6native17linspace_cuda_outERKN3c106ScalarES6_lRNS1_6TensorEENKUlvE_clEvENKUlvE_clEvEUllE_EEvT_T0_PN15function_traitsISD_E11result_typeE,"",@"SHT_CUDA_INFO"
	.sectionflags	@""
	.align	4


	//----- nvinfo : EIATTR_CUDA_API_VERSION
	.align		4
        /*0000*/ 	.byte	0x04, 0x37
        /*0002*/ 	.short	(.L_1803 - .L_1802)
.L_1802:
        /*0004*/ 	.word	0x00000082


	//----- nvinfo : EIATTR_KPARAM_INFO
	.align		4
.L_1803:
        /*0008*/ 	.byte	0x04, 0x17
        /*000a*/ 	.short	(.L_1805 - .L_1804)
.L_1804:
        /*000c*/ 	.word	0x00000000
        /*0010*/ 	.short	0x0002
        /*0012*/ 	.short	0x0030
        /*0014*/ 	.byte	0x00, 0xf0, 0x21, 0x00


	//----- nvinfo : EIATTR_KPARAM_INFO
	.align		4
.L_1805:
        /*0018*/ 	.byte	0x04, 0x17
        /*001a*/ 	.short	(.L_1807 - .L_1806)
.L_1806:
        /*001c*/ 	.word	0x00000000
        /*0020*/ 	.short	0x0001
        /*0022*/ 	.short	0x0008
        /*0024*/ 	.byte	0x00, 0xf0, 0xa1, 0x00


	//----- nvinfo : EIATTR_KPARAM_INFO
	.align		4
.L_1807:
        /*0028*/ 	.byte	0x04, 0x17
        /*002a*/ 	.short	(.L_1809 - .L_1808)
.L_1808:
        /*002c*/ 	.word	0x00000000
        /*0030*/ 	.short	0x0000
        /*0032*/ 	.short	0x0000
        /*0034*/ 	.byte	0x00, 0xf0, 0x21, 0x00


	//----- nvinfo : EIATTR_SPARSE_MMA_MASK
	.align		4
.L_1809:
        /*0038*/ 	.byte	0x03, 0x50
        /*003a*/ 	.short	0x0000


	//----- nvinfo : EIATTR_MAXREG_COUNT
	.align		4
        /*003c*/ 	.byte	0x03, 0x1b
        /*003e*/ 	.short	0x00ff


	//----- nvinfo : EIATTR_MERCURY_ISA_VERSION
	.align		4
        /*0040*/ 	.byte	0x03, 0x5f
        /*0042*/ 	.short	0x0101


	//----- nvinfo : EIATTR_EXIT_INSTR_OFFSETS
	.align		4
        /*0044*/ 	.byte	0x04, 0x1c
        /*0046*/ 	.short	(.L_1811 - .L_1810)


	//   ....[0]....
.L_1810:
        /*0048*/ 	.word	0x00000070


	//   ....[1]....
        /*004c*/ 	.word	0x00000240


	//----- nvinfo : EIATTR_MAX_THREADS
	.align		4
.L_1811:
        /*0050*/ 	.byte	0x04, 0x05
        /*0052*/ 	.short	(.L_1813 - .L_1812)
.L_1812:
        /*0054*/ 	.word	0x00000040
        /*0058*/ 	.word	0x00000001
        /*005c*/ 	.word	0x00000001


	//----- nvinfo : EIATTR_CRS_STACK_SIZE
	.align		4
.L_1813:
        /*0060*/ 	.byte	0x04, 0x1e
        /*0062*/ 	.short	(.L_1815 - .L_1814)
.L_1814:
        /*0064*/ 	.word	0x00000000


	//----- nvinfo : EIATTR_CBANK_PARAM_SIZE
	.align		4
.L_1815:
        /*0068*/ 	.byte	0x03, 0x19
        /*006a*/ 	.short	0x0038


	//----- nvinfo : EIATTR_PARAM_CBANK
	.align		4
        /*006c*/ 	.byte	0x04, 0x0a
        /*006e*/ 	.short	(.L_1817 - .L_1816)
	.align		4
.L_1816:
        /*0070*/ 	.word	index@(.nv.constant0._ZN50_GLOBAL__N__f31458b2_17_RangeFactories_cu_38772b0829elementwise_kernel_with_indexIlZZZN2at6native17linspace_cuda_outERKN3c106ScalarES6_lRNS1_6TensorEENKUlvE_clEvENKUlvE_clEvEUllE_EEvT_T0_PN15function_traitsISD_E11result_typeE)
        /*0074*/ 	.short	0x0210
        /*0076*/ 	.short	0x0038


	//----- nvinfo : EIATTR_SW_WAR
	.align		4
.L_1817:
        /*0078*/ 	.byte	0x04, 0x36
        /*007a*/ 	.short	(.L_1819 - .L_1818)
.L_1818:
        /*007c*/ 	.word	0x00000008
.L_1819:


//--------------------- .nv.info._ZN50_GLOBAL__N__f31458b2_17_RangeFactories_cu_38772b0829elementwise_kernel_with_indexIiZZZN2at6native17linspace_cuda_outERKN3c106ScalarES6_lRNS1_6TensorEENKUlvE_clEvENKUlvE_clEvEUllE_EEvT_T0_PN15function_traitsISD_E11result_typeE --------------------------
	.section	.nv.info._ZN50_GLOBAL__N__f31458b2_17_RangeFactories_cu_38772b0829elementwise_kernel_with_indexIiZZZN2at6native17linspace_cuda_outERKN3c106ScalarES6_lRNS1_6TensorEENKUlvE_clEvENKUlvE_clEvEUllE_EEvT_T0_PN15function_traitsISD_E11result_typeE,"",@"SHT_CUDA_INFO"
	.sectionflags	@""
	.align	4


	//----- nvinfo : EIATTR_CUDA_API_VERSION
	.align		4
        /*0000*/ 	.byte	0x04, 0x37
        /*0002*/ 	.short	(.L_1821 - .L_1820)
.L_1820:
        /*0004*/ 	.word	0x00000082


	//----- nvinfo : EIATTR_KPARAM_INFO
	.align		4
.L_1821:
        /*0008*/ 	.byte	0x04, 0x17
        /*000a*/ 	.short	(.L_1823 - .L_1822)
.L_1822:
        /*000c*/ 	.word	0x00000000
        /*0010*/ 	.short	0x0002
        /*0012*/ 	.short	0x0030
        /*0014*/ 	.byte	0x00, 0xf0, 0x21, 0x00


	//----- nvinfo : EIATTR_KPARAM_INFO
	.align		4
.L_1823:
        /*0018*/ 	.byte	0x04, 0x17
        /*001a*/ 	.short	(.L_1825 - .L_1824)
.L_1824:
        /*001c*/ 	.word	0x00000000
        /*0020*/ 	.short	0x0001
        /*0022*/ 	.short	0x0008
        /*0024*/ 	.byte	0x00, 0xf0, 0xa1, 0x00


	//----- nvinfo : EIATTR_KPARAM_INFO
	.align		4
.L_1825:
        /*0028*/ 	.byte	0x04, 0x17
        /*002a*/ 	.short	(.L_1827 - .L_1826)
.L_1826:
        /*002c*/ 	.word	0x00000000
        /*0030*/ 	.short	0x0000
        /*0032*/ 	.short	0x0000
        /*0034*/ 	.byte	0x00, 0xf0, 0x11, 0x00


	//----- nvinfo : EIATTR_SPARSE_MMA_MASK
	.align		4
.L_1827:
        /*0038*/ 	.byte	0x03, 0x50
        /*003a*/ 	.short	0x0000


	//----- nvinfo : EIATTR_MAXREG_COUNT
	.align		4
        /*003c*/ 	.byte	0x03, 0x1b
        /*003e*/ 	.short	0x00ff


	//----- nvinfo : EIATTR_MERCURY_ISA_VERSION
	.align		4
        /*0040*/ 	.byte	0x03, 0x5f
        /*0042*/ 	.short	0x0101


	//----- nvinfo : EIATTR_EXIT_INSTR_OFFSETS
	.align		4
        /*0044*/ 	.byte	0x04, 0x1c
        /*0046*/ 	.short	(.L_1829 - .L_1828)


	//   ....[0]....
.L_1828:
        /*0048*/ 	.word	0x00000060


	//   ....[1]....
        /*004c*/ 	.word	0x00000250


	//----- nvinfo : EIATTR_MAX_THREADS
	.align		4
.L_1829:
        /*0050*/ 	.byte	0x04, 0x05
        /*0052*/ 	.short	(.L_1831 - .L_1830)
.L_1830:
        /*0054*/ 	.word	0x00000040
        /*0058*/ 	.word	0x00000001
        /*005c*/ 	.word	0x00000001


	//----- nvinfo : EIATTR_CRS_STACK_SIZE
	.align		4
.L_1831:
        /*0060*/ 	.byte	0x04, 0x1e
        /*0062*/ 	.short	(.L_1833 - .L_1832)
.L_1832:
        /*0064*/ 	.word	0x00000000


	//----- nvinfo : EIATTR_CBANK_PARAM_SIZE
	.align		4
.L_1833:
        /*0068*/ 	.byte	0x03, 0x19
        /*006a*/ 	.short	0x0038


	//----- nvinfo : EIATTR_PARAM_CBANK
	.align		4
        /*006c*/ 	.byte	0x04, 0x0a
        /*006e*/ 	.short	(.L_1835 - .L_1834)
	.align		4
.L_1834:
        /*0070*/ 	.word	index@(.nv.constant0._ZN50_GLOBAL__N__f31458b2_17_RangeFactories_cu_38772b0829elementwise_kernel_with_indexIiZZZN2at6native17linspace_cuda_outERKN3c106ScalarES6_lRNS1_6TensorEENKUlvE_clEvENKUlvE_clEvEUllE_EEvT_T0_PN15function_traitsISD_E11result_typeE)
        /*0074*/ 	.short	0x0210
        /*0076*/ 	.short	0x0038


	//----- nvinfo : EIATTR_SW_WAR
	.align		4
.L_1835:
        /*0078*/ 	.byte	0x04, 0x36
        /*007a*/ 	.short	(.L_1837 - .L_1836)
.L_1836:
        /*007c*/ 	.word	0x00000008
.L_1837:


//--------------------- .nv.callgraph             --------------------------
	.section	.nv.callgraph,"",@"SHT_CUDA_CALLGRAPH"
	.align	4
	.sectionentsize	8
	.align		4
        /*0000*/ 	.word	0x00000000
	.align		4
        /*0004*/ 	.word	0xffffffff
	.align		4
        /*0008*/ 	.word	0x00000000
	.align		4
        /*000c*/ 	.word	0xfffffffe
	.align		4
        /*0010*/ 	.word	0x00000000
	.align		4
        /*0014*/ 	.word	0xfffffffd
	.align		4
        /*0018*/ 	.word	0x00000000
	.align		4
        /*001c*/ 	.word	0xfffffffc


//--------------------- .nv.constant4             --------------------------
	.section	.nv.constant4,"a",@progbits
	.align	8
	.align		8
.nv.constant4:
        /*0000*/ 	.dword	_ZN48_INTERNAL_f31458b2_17_RangeFactories_cu_38772b084cuda3std3__45__cpo5beginE
	.align		8
        /*0008*/ 	.dword	_ZN48_INTERNAL_f31458b2_17_RangeFactories_cu_38772b084cuda3std3__45__cpo3endE
	.align		8
        /*0010*/ 	.dword	_ZN48_INTERNAL_f31458b2_17_RangeFactories_cu_38772b084cuda3std3__45__cpo6cbeginE
	.align		8
        /*0018*/ 	.dword	_ZN48_INTERNAL_f31458b2_17_RangeFactories_cu_38772b084cuda3std3__45__cpo4cendE
	.align		8
        /*0020*/ 	.dword	_ZN48_INTERNAL_f31458b2_17_RangeFactories_cu_38772b084cuda3std3__45__cpo6rbeginE
	.align		8
        /*0028*/ 	.dword	_ZN48_INTERNAL_f31458b2_17_RangeFactories_cu_38772b084cuda3std3__45__cpo4rendE
	.align		8
        /*0030*/ 	.dword	_ZN48_INTERNAL_f31458b2_17_RangeFactories_cu_38772b084cuda3std3__45__cpo7crbeginE
	.align		8
        /*0038*/ 	.dword	_ZN48_INTERNAL_f31458b2_17_RangeFactories_cu_38772b084cuda3std3__45__cpo5crendE
	.align		8
        /*0040*/ 	.dword	_ZN48_INTERNAL_f31458b2_17_RangeFactories_cu_38772b084cuda3std3__450_GLOBAL__N__f31458b2_17_RangeFactories_cu_38772b086ignoreE
	.align		8
        /*0048*/ 	.dword	_ZN48_INTERNAL_f31458b2_17_RangeFactories_cu_38772b084cuda3std3__419piecewise_constructE
	.align		8
        /*0050*/ 	.dword	_ZN48_INTERNAL_f31458b2_17_RangeFactories_cu_38772b084cuda3std3__48in_placeE
	.align		8
        /*0058*/ 	.dword	_ZN48_INTERNAL_f31458b2_17_RangeFactories_cu_38772b084cuda3std3__420unreachable_sentinelE
	.align		8
        /*0060*/ 	.dword	_ZN48_INTERNAL_f31458b2_17_RangeFactories_cu_38772b084cuda3std6ranges3__45__cpo4swapE
	.align		8
        /*0068*/ 	.dword	_ZN48_INTERNAL_f31458b2_17_RangeFactories_cu_38772b084cuda3std6ranges3__45__cpo9iter_moveE
	.align		8
        /*0070*/ 	.dword	_ZN48_INTERNAL_f31458b2_17_RangeFactories_cu_38772b084cuda3std6ranges3__45__cpo5beginE
	.align		8
        /*0078*/ 	.dword	_ZN48_INTERNAL_f31458b2_17_RangeFactories_cu_38772b084cuda3std6ranges3__45__cpo3endE
	.align		8
        /*0080*/ 	.dword	_ZN48_INTERNAL_f31458b2_17_RangeFactories_cu_38772b084cuda3std6ranges3__45__cpo6cbeginE
	.align		8
        /*0088*/ 	.dword	_ZN48_INTERNAL_f31458b2_17_RangeFactories_cu_38772b084cuda3std6ranges3__45__cpo4cendE
	.align		8
        /*0090*/ 	.dword	_ZN48_INTERNAL_f31458b2_17_RangeFactories_cu_38772b084cuda3std6ranges3__45__cpo7advanceE
	.align		8
        /*0098*/ 	.dword	_ZN48_INTERNAL_f31458b2_17_RangeFactories_cu_38772b084cuda3std6ranges3__45__cpo9iter_swapE
	.align		8
        /*00a0*/ 	.dword	_ZN48_INTERNAL_f31458b2_17_RangeFactories_cu_38772b084cuda3std6ranges3__45__cpo4nextE
	.align		8
        /*00a8*/ 	.dword	_ZN48_INTERNAL_f31458b2_17_RangeFactories_cu_38772b084cuda3std6ranges3__45__cpo4prevE
	.align		8
        /*00b0*/ 	.dword	_ZN48_INTERNAL_f31458b2_17_RangeFactories_cu_38772b084cuda3std6ranges3__45__cpo4dataE
	.align		8
        /*00b8*/ 	.dword	_ZN48_INTERNAL_f31458b2_17_RangeFactories_cu_38772b084cuda3std6ranges3__45__cpo5cdataE
	.align		8
        /*00c0*/ 	.dword	_ZN48_INTERNAL_f31458b2_17_RangeFactories_cu_38772b084cuda3std6ranges3__45__cpo4sizeE
	.align		8
        /*00c8*/ 	.dword	_ZN48_INTERNAL_f31458b2_17_RangeFactories_cu_38772b084cuda3std6ranges3__45__cpo5ssizeE
	.align		8
        /*00d0*/ 	.dword	_ZN48_INTERNAL_f31458b2_17_RangeFactories_cu_38772b084cuda3std6ranges3__45__cpo8distanceE
	.align		8
        /*00d8*/ 	.dword	_ZN48_INTERNAL_f31458b2_17_RangeFactories_cu_38772b086thrust23THRUST_300001_SM_900_NS6system6detail10sequential3seqE
	.align		8
        /*00e0*/ 	.dword	__cudart_sin_cos_coeffs
	.align		8
        /*00e8*/ 	.dword	__cudart_i2opi_d


//--------------------- .text._ZN50_GLOBAL__N__f31458b2_17_RangeFactories_cu_38772b0829elementwise_kernel_with_indexIlZZZN2at6native15arange_cuda_outERKN3c106ScalarES6_S6_RNS1_6TensorEENKUlvE_clEvENKUlvE7_clEvEUllE_EEvT_T0_PN15function_traitsISD_E11result_typeE --------------------------
	.section	.text._ZN50_GLOBAL__N__f31458b2_17_RangeFactories_cu_38772b0829elementwise_kernel_with_indexIlZZZN2at6native15arange_cuda_outERKN3c106ScalarES6_S6_RNS1_6TensorEENKUlvE_clEvENKUlvE7_clEvEUllE_EEvT_T0_PN15function_traitsISD_E11result_typeE,"ax",@progbits
	.align	128
.text._ZN50_GLOBAL__N__f31458b2_17_RangeFactories_cu_38772b0829elementwise_kernel_with_indexIlZZZN2at6native15arange_cuda_outERKN3c106ScalarES6_S6_RNS1_6TensorEENKUlvE_clEvENKUlvE7_clEvEUllE_EEvT_T0_PN15function_traitsISD_E11result_typeE:
        .type           _ZN50_GLOBAL__N__f31458b2_17_RangeFactories_cu_38772b0829elementwise_kernel_with_indexIlZZZN2at6native15arange_cuda_outERKN3c106ScalarES6_S6_RNS1_6TensorEENKUlvE_clEvENKUlvE7_clEvEUllE_EEvT_T0_PN15function_traitsISD_E11result_typeE,@function
        .size           _ZN50_GLOBAL__N__f31458b2_17_RangeFactories_cu_38772b0829elementwise_kernel_with_indexIlZZZN2at6native15arange_cuda_outERKN3c106ScalarES6_S6_RNS1_6TensorEENKUlvE_clEvENKUlvE7_clEvEUllE_EEvT_T0_PN15function_traitsISD_E11result_typeE,(.L_x_734 - _ZN50_GLOBAL__N__f31458b2_17_RangeFactories_cu_38772b0829elementwise_kernel_with_indexIlZZZN2at6native15arange_cuda_outERKN3c106ScalarES6_S6_RNS1_6TensorEENKUlvE_clEvENKUlvE7_clEvEUllE_EEvT_T0_PN15function_traitsISD_E11result_typeE)
        .other          _ZN50_GLOBAL__N__f31458b2_17_RangeFactories_cu_38772b0829elementwise_kernel_with_indexIlZZZN2at6native15arange_cuda_outERKN3c106ScalarES6_S6_RNS1_6TensorEENKUlvE_clEvENKUlvE7_clEvEUllE_EEvT_T0_PN15function_traitsISD_E11result_typeE,@"STO_CUDA_ENTRY STV_DEFAULT"
_ZN50_GLOBAL__N__f31458b2_17_RangeFactories_cu_38772b0829elementwise_kernel_with_indexIlZZZN2at6native15arange_cuda_outERKN3c106ScalarES6_S6_RNS1_6TensorEENKUlvE_clEvENKUlvE7_clEvEUllE_EEvT_T0_PN15function_traitsISD_E11result_typeE:
[----:B------:R-:W-:Y:S01]  /*0000*/  LDC R1, c[0x0][0x28] ;  /* 0x00000a00ff017b82 */ /* 0x000fe20000000800 */
[----:B------:R-:W0:Y:S01]  /*0010*/  S2R R0, SR_CTAID.X ;  /* 0x0000000000007919 */ /* 0x000e220000002500 */
[----:B------:R-:W-:Y:S01]  /*0020*/  ULDC.64 UR4, c[0x0][0x210] ;  /* 0x0000840000047ab9 */ /* 0x000fe20000000a00 */
[----:B------:R-:W0:Y:S02]  /*0030*/  S2R R3, SR_TID.X ;  /* 0x0000000000037919 */ /* 0x000e240000002100 */
[----:B0-----:R-:W-:-:S05]  /*0040*/  IMAD R0, R0, 0x40, R3 ;  /* 0x0000004000007824 */ /* 0x001fca00078e0203 */
[----:B------:R-:W-:-:S04]  /*0050*/  ISETP.GE.U32.AND P0, PT, R0, UR4, PT ;  /* 0x0000000400007c0c */ /* 0x000fc8000bf06070 */
[----:B------:R-:W-:-:S13]  /*0060*/  ISETP.GE.AND.EX P0, PT, RZ, UR5, PT, P0 ;  /* 0x00000005ff007c0c */ /* 0x000fda000bf06300 */
[----:B------:R-:W-:Y:S05]  /*0070*/  @P0 EXIT ;  /* 0x000000000000094d */ /* 0x000fea0003800000 */
[----:B------:R-:W0:Y:S01]  /*0080*/  LDC.64 R4, c[0x0][0x218] ;  /* 0x00008600ff047b82 */ /* 0x000e220000000a00 */
[----:B------:R-:W-:Y:S01]  /*0090*/  I2FP.F32.U32 R3, R0 ;  /* 0x0000000000037245 */ /* 0x000fe20000201000 */
[----:B------:R-:W-:Y:S02]  /*00a0*/  ULDC.64 UR4, c[0x0][0x228] ;  /* 0x00008a0000047ab9 */ /* 0x000fe40000000a00 */
[----:B------:R-:W-:Y:S02]  /*00b0*/  LEA R2, P0, R0, UR4, 0x1 ;  /* 0x0000000400027c11 */ /* 0x000fe4000f8008ff */
[----:B0-----:R-:W-:-:S05]  /*00c0*/  FFMA.FTZ R3, R3, R5, R4 ;  /* 0x0000000503037223 */ /* 0x001fca0000010004 */
[----:B------:R-:W-:Y:S02]  /*00d0*/  F2FP.BF16.F32.PACK_AB R4, RZ, R3 ;  /* 0x00000003ff04723e */ /* 0x000fe400000010ff */
[----:B------:R-:W-:Y:S01]  /*00e0*/  LEA.HI.X R3, R0, UR5, RZ, 0x1, P0 ;  /* 0x0000000500037c11 */ /* 0x000fe200080f0cff */
[----:B------:R-:W-:-:S04]  /*00f0*/  ULDC.64 UR4, c[0x0][0x208] ;  /* 0x0000820000047ab9 */ /* 0x000fc80000000a00 */
[----:B------:R-:W-:Y:S01]  /*0100*/  STG.E.U16 desc[UR4][R2.64], R4 ;  /* 0x0000000402007986 */ /* 0x000fe2000c101504 */
[----:B------:R-:W-:Y:S05]  /*0110*/  EXIT ;  /* 0x000000000000794d */ /* 0x000fea0003800000 */
.L_x_0:
[----:B------:R-:W-:-:S00]  /*0120*/  BRA `(.L_x_0) ;  /* 0xfffffffc00fc7947 */ /* 0x000fc0000383ffff */
[----:B------:R-:W-:-:S00]  /*0130*/  NOP ;  /* 0x0000000000007918 */ /* 0x000fc00000000000 */
        /* <DEDUP_REMOVED lines=12> */
.L_x_734:


//--------------------- .text._ZN50_GLOBAL__N__f31458b2_17_RangeFactories_cu_38772b0829elementwise_kernel_with_indexIiZZZN2at6native15arange_cuda_outERKN3c106ScalarES6_S6_RNS1_6TensorEENKUlvE_clEvENKUlvE7_clEvEUllE_EEvT_T0_PN15function_traitsISD_E11result_typeE --------------------------
	.section	.text._ZN50_GLOBAL__N__f31458b2_17_RangeFactories_cu_38772b0829elementwise_kernel_with_indexIiZZZN2at6native15arange_cuda_outERKN3c106ScalarES6_S6_RNS1_6TensorEENKUlvE_clEvENKUlvE7_clEvEUllE_EEvT_T0_PN15function_traitsISD_E11result_typeE,"ax",@progbits
	.align	128
.text._ZN50_GLOBAL__N__f31458b2_17_RangeFactories_cu_38772b0829elementwise_kernel_with_indexIiZZZN2at6native15arange_cuda_outERKN3c106ScalarES6_S6_RNS1_6TensorEENKUlvE_clEvENKUlvE7_clEvEUllE_EEvT_T0_PN15function_traitsISD_E11result_typeE:
        .type           _ZN50_GLOBAL__N__f31458b2_17_RangeFactories_cu_38772b0829elementwise_kernel_with_indexIiZZZN2at6native15arange_cuda_outERKN3c106ScalarES6_S6_RNS1_6TensorEENKUlvE_clEvENKUlvE7_clEvEUllE_EEvT_T0_PN15function_traitsISD_E11result_typeE,@function
        .size           _ZN50_GLOBAL__N__f31458b2_17_RangeFactories_cu_38772b0829elementwise_kernel_with_indexIiZZZN2at6native15arange_cuda_outERKN3c106ScalarES6_S6_RNS1_6TensorEENKUlvE_clEvENKUlvE7_clEvEUllE_EEvT_T0_PN15function_traitsISD_E11result_typeE,(.L_x_735 - _ZN50_GLOBAL__N__f31458b2_17_RangeFactories_cu_38772b0829elementwise_kernel_with_indexIiZZZN2at6native15arange_cuda_outERKN3c106ScalarES6_S6_RNS1_6TensorEENKUlvE_clEvENKUlvE7_clEvEUllE_EEvT_T0_PN15function_traitsISD_E11result_typeE)
        .other          _ZN50_GLOBAL__N__f31458b2_17_RangeFactories_cu_38772b0829elementwise_kernel_with_indexIiZZZN2at6native15arange_cuda_outERKN3c106ScalarES6_S6_RNS1_6TensorEENKUlvE_clEvENKUlvE7_clEvEUllE_EEvT_T0_PN15function_traitsISD_E11result_typeE,@"STO_CUDA_ENTRY STV_DEFAULT"
_ZN50_GLOBAL__N__f31458b2_17_RangeFactories_cu_38772b0829elementwise_kernel_with_indexIiZZZN2at6native15arange_cuda_outERKN3c106ScalarES6_S6_RNS1_6TensorEENKUlvE_clEvENKUlvE7_clEvEUllE_EEvT_T0_PN15function_traitsISD_E11result_typeE:
[----:B------:R-:W-:Y:S01]  /*0000*/  LDC R1, c[0x0][0x28] ;  /* 0x00000a00ff017b82 */ /* 0x000fe20000000800 */
[----:B------:R-:W0:Y:S01]  /*0010*/  S2R R5, SR_CTAID.X ;  /* 0x0000000000057919 */ /* 0x000e220000002500 */
[----:B------:R-:W-:Y:S01]  /*0020*/  ULDC UR4, c[0x0][0x210] ;  /* 0x0000840000047ab9 */ /* 0x000fe20000000800 */
[----:B------:R-:W0:Y:S02]  /*0030*/  S2R R0, SR_TID.X ;  /* 0x0000000000007919 */ /* 0x000e240000002100 */
[----:B0-----:R-:W-:-:S04]  /*0040*/  LEA R5, R5, R0, 0x6 ;  /* 0x0000000005057211 */ /* 0x001fc800078e30ff */
[----:B------:R-:W-:-:S13]  /*0050*/  ISETP.GE.AND P0, PT, R5, UR4, PT ;  /* 0x0000000405007c0c */ /* 0x000fda000bf06270 */
[----:B------:R-:W-:Y:S05]  /*0060*/  @P0 EXIT ;  /* 0x000000000000094d */ /* 0x000fea0003800000 */
[----:B------:R-:W0:Y:S01]  /*0070*/  LDC.64 R8, c[0x0][0x218] ;  /* 0x00008600ff087b82 */ /* 0x000e220000000a00 */
[----:B------:R-:W-:Y:S01]  /*0080*/  I2FP.F32.S32 R7, R5 ;  /* 0x0000000500077245 */ /* 0x000fe20000201400 */
[----:B------:R-:W-:-:S06]  /*0090*/  ULDC.64 UR4, c[0x0][0x208] ;  /* 0x0000820000047ab9 */ /* 0x000fcc0000000a00 */
[----:B------:R-:W1:Y:S01]  /*00a0*/  LDC.64 R2, c[0x0][0x228] ;  /* 0x00008a00ff027b82 */ /* 0x000e620000000a00 */
[----:B0-----:R-:W-:-:S05]  /*00b0*/  FFMA.FTZ R7, R7, R9, R8 ;  /* 0x0000000907077223 */ /* 0x001fca0000010008 */
[----:B------:R-:W-:Y:S01]  /*00c0*/  F2FP.BF16.F32.PACK_AB R7, RZ, R7 ;  /* 0x00000007ff07723e */ /* 0x000fe200000010ff */
[----:B-1----:R-:W-:-:S05]  /*00d0*/  IMAD.WIDE R2, R5, 0x2, R2 ;  /* 0x0000000205027825 */ /* 0x002fca00078e0202 */
[----:B------:R-:W-:Y:S01]  /*00e0*/  STG.E.U16 desc[UR4][R2.64], R7 ;  /* 0x0000000702007986 */ /* 0x000fe2000c101504 */
[----:B------:R-:W-:Y:S05]  /*00f0*/  EXIT ;  /* 0x000000000000794d */ /* 0x000fea0003800000 */
.L_x_1:
        /* <DEDUP_REMOVED lines=16> */
.L_x_735:


//--------------------- .text._ZN50_GLOBAL__N__f31458b2_17_RangeFactories_cu_38772b0829elementwise_kernel_with_indexIlZZZN2at6native15arange_cuda_outERKN3c106ScalarES6_S6_RNS1_6TensorEENKUlvE_clEvENKUlvE6_clEvEUllE_EEvT_T0_PN15function_traitsISD_E11result_typeE --------------------------
	.section	.text._ZN50_GLOBAL__N__f31458b2_17_RangeFactories_cu_38772b0829elementwise_kernel_with_indexIlZZZN2at6native15arange_cuda_outERKN3c106ScalarES6_S6_RNS1_6TensorEENKUlvE_clEvENKUlvE6_clEvEUllE_EEvT_T0_PN15function_traitsISD_E11result_typeE,"ax",@progbits
	.align	128
.text._ZN50_GLOBAL__N__f31458b2_17_RangeFactories_cu_38772b0829elementwise_kernel_with_indexIlZZZN2at6native15arange_cuda_outERKN3c106ScalarES6_S6_RNS1_6TensorEENKUlvE_clEvENKUlvE6_clEvEUllE_EEvT_T0_PN15function_traitsISD_E11result_typeE:
        .type           _ZN50_GLOBAL__N__f31458b2_17_RangeFactories_cu_38772b0829elementwise_kernel_with_indexIlZZZN2at6native15arange_cuda_outERKN3c106ScalarES6_S6_RNS1_6TensorEENKUlvE_clEvENKUlvE6_clEvEUllE_EEvT_T0_PN15function_traitsISD_E11result_typeE,@function
        .size           _ZN50_GLOBAL__N__f31458b2_17_RangeFactories_cu_38772b0829elementwise_kernel_with_indexIlZZZN2at6native15arange_cuda_outERKN3c106ScalarES6_S6_RNS1_6TensorEENKUlvE_clEvENKUlvE6_clEvEUllE_EEvT_T0_PN15function_traitsISD_E11result_typeE,(.L_x_736 - _ZN50_GLOBAL__N__f31458b2_17_RangeFactories_cu_38772b0829elementwise_kernel_with_indexIlZZZN2at6native15arange_cuda_outERKN3c106ScalarES6_S6_RNS1_6TensorEENKUlvE_clEvENKUlvE6_clEvEUllE_EEvT_T0_PN15function_traitsISD_E11result_typeE)
        .other          _ZN50_GLOBAL__N__f31458b2_17_RangeFactories_cu_38772b0829elementwise_kernel_with_indexIlZZZN2at6native15arange_cuda_outERKN3c106ScalarES6_S6_RNS1_6TensorEENKUlvE_clEvENKUlvE6_clEvEUllE_EEvT_T0_PN15function_traitsISD_E11result_typeE,@"STO_CUDA_ENTRY STV_DEFAULT"
_ZN50_GLOBAL__N__f31458b2_17_RangeFactories_cu_38772b0829elementwise_kernel_with_indexIlZZZN2at6native15arange_cuda_outERKN3c106ScalarES6_S6_RNS1_6TensorEENKUlvE_clEvENKUlvE6_clEvEUllE_EEvT_T0_PN15function_traitsISD_E11result_typeE:
        /* <DEDUP_REMOVED lines=13> */
[----:B------:R-:W-:Y:S02]  /*00d0*/  F2FP.F16.F32.PACK_AB R4, RZ, R3 ;  /* 0x00000003ff04723e */ /* 0x000fe400000000ff */
[----:B------:R-:W-:Y:S01]  /*00e0*/  LEA.HI.X R3, R0, UR5, RZ, 0x1, P0 ;  /* 0x0000000500037c11 */ /* 0x000fe200080f0cff */
[----:B------:R-:W-:-:S04]  /*00f0*/  ULDC.64 UR4, c[0x0][0x208] ;  /* 0x0000820000047ab9 */ /* 0x000fc80000000a00 */
[----:B------:R-:W-:Y:S01]  /*0100*/  STG.E.U16 desc[UR4][R2.64], R4 ;  /* 0x0000000402007986 */ /* 0x000fe2000c101504 */
[----:B------:R-:W-:Y:S05]  /*0110*/  EXIT ;  /* 0x000000000000794d */ /* 0x000fea0003800000 */
.L_x_2:
        /* <DEDUP_REMOVED lines=14> */
.L_x_736:


//--------------------- .text._ZN50_GLOBAL__N__f31458b2_17_RangeFactories_cu_38772b0829elementwise_kernel_with_indexIiZZZN2at6native15arange_cuda_outERKN3c106ScalarES6_S6_RNS1_6TensorEENKUlvE_clEvENKUlvE6_clEvEUllE_EEvT_T0_PN15function_traitsISD_E11result_typeE --------------------------
	.section	.text._ZN50_GLOBAL__N__f31458b2_17_RangeFactories_cu_38772b0829elementwise_kernel_with_indexIiZZZN2at6native15arange_cuda_outERKN3c106ScalarES6_S6_RNS1_6TensorEENKUlvE_clEvENKUlvE6_clEvEUllE_EEvT_T0_PN15function_traitsISD_E11result_typeE,"ax",@progbits
	.align	128
.text._ZN50_GLOBAL__N__f31458b2_17_RangeFactories_cu_38772b0829elementwise_kernel_with_indexIiZZZN2at6native15arange_cuda_outERKN3c106ScalarES6_S6_RNS1_6TensorEENKUlvE_clEvENKUlvE6_clEvEUllE_EEvT_T0_PN15function_traitsISD_E11result_typeE:
        .type           _ZN50_GLOBAL__N__f31458b2_17_RangeFactories_cu_38772b0829elementwise_kernel_with_indexIiZZZN2at6native15arange_cuda_outERKN3c106ScalarES6_S6_RNS1_6TensorEENKUlvE_clEvENKUlvE6_clEvEUllE_EEvT_T0_PN15function_traitsISD_E11result_typeE,@function
        .size           _ZN50_GLOBAL__N__f31458b2_17_RangeFactories_cu_38772b0829elementwise_kernel_with_indexIiZZZN2at6native15arange_cuda_outERKN3c106ScalarES6_S6_RNS1_6TensorEENKUlvE_clEvENKUlvE6_clEvEUllE_EEvT_T0_PN15function_traitsISD_E11result_typeE,(.L_x_737 - _ZN50_GLOBAL__N__f31458b2_17_RangeFactories_cu_38772b0829elementwise_kernel_with_indexIiZZZN2at6native15arange_cuda_outERKN3c106ScalarES6_S6_RNS1_6TensorEENKUlvE_clEvENKUlvE6_clEvEUllE_EEvT_T0_PN15function_traitsISD_E11result_typeE)
        .other          _ZN50_GLOBAL__N__f31458b2_17_RangeFactories_cu_38772b0829elementwise_kernel_with_indexIiZZZN2at6native15arange_cuda_outERKN3c106ScalarES6_S6_RNS1_6TensorEENKUlvE_clEvENKUlvE6_clEvEUllE_EEvT_T0_PN15function_traitsISD_E11result_typeE,@"STO_CUDA_ENTRY STV_DEFAULT"
_ZN50_GLOBAL__N__f31458b2_17_RangeFactories_cu_38772b0829elementwise_kernel_with_indexIiZZZN2at6native15arange_cuda_outERKN3c106ScalarES6_S6_RNS1_6TensorEENKUlvE_clEvENKUlvE6_clEvEUllE_EEvT_T0_PN15function_traitsISD_E11result_typeE:
        /* <DEDUP_REMOVED lines=12> */
[----:B------:R-:W-:Y:S01]  /*00c0*/  F2FP.F16.F32.PACK_AB R7, RZ, R7 ;  /* 0x00000007ff07723e */ /* 0x000fe200000000ff */
[----:B-1----:R-:W-:-:S05]  /*00d0*/  IMAD.WIDE R2, R5, 0x2, R2 ;  /* 0x0000000205027825 */ /* 0x002fca00078e0202 */
[----:B------:R-:W-:Y:S01]  /*00e0*/  STG.E.U16 desc[UR4][R2.64], R7 ;  /* 0x0000000702007986 */ /* 0x000fe2000c101504 */
[----:B------:R-:W-:Y:S05]  /*00f0*/  EXIT ;  /* 0x000000000000794d */ /* 0x000fea0003800000 */
.L_x_3:
        /* <DEDUP_REMOVED lines=16> */
.L_x_737:


//--------------------- .text._ZN50_GLOBAL__N__f31458b2_17_RangeFactories_cu_38772b0829elementwise_kernel_with_indexIlZZZN2at6native15arange_cuda_outERKN3c106ScalarES6_S6_RNS1_6TensorEENKUlvE_clEvENKUlvE5_clEvEUllE_EEvT_T0_PN15function_traitsISD_E11result_typeE --------------------------
	.section	.text._ZN50_GLOBAL__N__f31458b2_17_RangeFactories_cu_38772b0829elementwise_kernel_with_indexIlZZZN2at6native15arange_cuda_outERKN3c106ScalarES6_S6_RNS1_6TensorEENKUlvE_clEvENKUlvE5_clEvEUllE_EEvT_T0_PN15function_traitsISD_E11result_typeE,"ax",@progbits
	.align	128
.text._ZN50_GLOBAL__N__f31458b2_17_RangeFactories_cu_38772b0829elementwise_kernel_with_indexIlZZZN2at6native15arange_cuda_outERKN3c106ScalarES6_S6_RNS1_6TensorEENKUlvE_clEvENKUlvE5_clEvEUllE_EEvT_T0_PN15function_traitsISD_E11result_typeE:
        .type           _ZN50_GLOBAL__N__f31458b2_17_RangeFactories_cu_38772b0829elementwise_kernel_with_indexIlZZZN2at6native15arange_cuda_outERKN3c106ScalarES6_S6_RNS1_6TensorEENKUlvE_clEvENKUlvE5_clEvEUllE_EEvT_T0_PN15function_traitsISD_E11result_typeE,@function
        .size           _ZN50_GLOBAL__N__f31458b2_17_RangeFactories_cu_38772b0829elementwise_kernel_with_indexIlZZZN2at6native15arange_cuda_outERKN3c106ScalarES6_S6_RNS1_6TensorEENKUlvE_clEvENKUlvE5_clEvEUllE_EEvT_T0_PN15function_traitsISD_E11result_typeE,(.L_x_738 - _ZN50_GLOBAL__N__f31458b2_17_RangeFactories_cu_38772b0829elementwise_kernel_with_indexIlZZZN2at6native15arange_cuda_outERKN3c106ScalarES6_S6_RNS1_6TensorEENKUlvE_clEvENKUlvE5_clEvEUllE_EEvT_T0_PN15function_traitsISD_E11result_typeE)
        .other          _ZN50_GLOBAL__N__f31458b2_17_RangeFactories_cu_38772b0829elementwise_kernel_with_indexIlZZZN2at6native15arange_cuda_outERKN3c106ScalarES6_S6_RNS1_6TensorEENKUlvE_clEvENKUlvE5_clEvEUllE_EEvT_T0_PN15function_traitsISD_E11result_typeE,@"STO_CUDA_ENTRY STV_DEFAULT"
_ZN50_GLOBAL__N__f31458b2_17_RangeFactories_cu_38772b0829elementwise_kernel_with_indexIlZZZN2at6native15arange_cuda_outERKN3c106ScalarES6_S6_RNS1_6TensorEENKUlvE_clEvENKUlvE5_clEvEUllE_EEvT_T0_PN15function_traitsISD_E11result_typeE:
        /* <DEDUP_REMOVED lines=9> */
[----:B------:R-:W-:Y:S01]  /*0090*/  ULDC.64 UR4, c[0x0][0x228] ;  /* 0x00008a0000047ab9 */ /* 0x000fe20000000a00 */
[----:B------:R-:W-:Y:S02]  /*00a0*/  I2FP.F32.U32 R5, R0 ;  /* 0x0000000000057245 */ /* 0x000fe40000201000 */
[----:B------:R-:W-:-:S04]  /*00b0*/  LEA R2, P0, R0, UR4, 0x2 ;  /* 0x0000000400027c11 */ /* 0x000fc8000f8010ff */
[----:B------:R-:W-:Y:S01]  /*00c0*/  LEA.HI.X R3, R0, UR5, RZ, 0x2, P0 ;  /* 0x0000000500037c11 */ /* 0x000fe200080f14ff */
[----:B------:R-:W-:Y:S01]  /*00d0*/  ULDC.64 UR4, c[0x0][0x208] ;  /* 0x0000820000047ab9 */ /* 0x000fe20000000a00 */
[----:B0-----:R-:W-:-:S05]  /*00e0*/  FFMA.FTZ R5, R5, R7, R6 ;  /* 0x0000000705057223 */ /* 0x001fca0000010006 */
[----:B------:R-:W-:Y:S01]  /*00f0*/  STG.E desc[UR4][R2.64], R5 ;  /* 0x0000000502007986 */ /* 0x000fe2000c101904 */
[----:B------:R-:W-:Y:S05]  /*0100*/  EXIT ;  /* 0x000000000000794d */ /* 0x000fea0003800000 */
.L_x_4:
        /* <DEDUP_REMOVED lines=15> */
.L_x_738:


//--------------------- .text._ZN50_GLOBAL__N__f31458b2_17_RangeFactories_cu_38772b0829elementwise_kernel_with_indexIiZZZN2at6native15arange_cuda_outERKN3c106ScalarES6_S6_RNS1_6TensorEENKUlvE_clEvENKUlvE5_clEvEUllE_EEvT_T0_PN15function_traitsISD_E11result_typeE --------------------------
	.section	.text._ZN50_GLOBAL__N__f31458b2_17_RangeFactories_cu_38772b0829elementwise_kernel_with_indexIiZZZN2at6native15arange_cuda_outERKN3c106ScalarES6_S6_RNS1_6TensorEENKUlvE_clEvENKUlvE5_clEvEUllE_EEvT_T0_PN15function_traitsISD_E11result_typeE,"ax",@progbits
	.align	128
.text._ZN50_GLOBAL__N__f31458b2_17_RangeFactories_cu_38772b0829elementwise_kernel_with_indexIiZZZN2at6native15arange_cuda_outERKN3c106ScalarES6_S6_RNS1_6TensorEENKUlvE_clEvENKUlvE5_clEvEUllE_EEvT_T0_PN15function_traitsISD_E11result_typeE:
        .type           _ZN50_GLOBAL__N__f31458b2_17_RangeFactories_cu_38772b0829elementwise_kernel_with_indexIiZZZN2at6native15arange_cuda_outERKN3c106ScalarES6_S6_RNS1_6TensorEENKUlvE_clEvENKUlvE5_clEvEUllE_EEvT_T0_PN15function_traitsISD_E11result_typeE,@function
        .size           _ZN50_GLOBAL__N__f31458b2_17_RangeFactories_cu_38772b0829elementwise_kernel_with_indexIiZZZN2at6native15arange_cuda_outERKN3c106ScalarES6_S6_RNS1_6TensorEENKUlvE_clEvENKUlvE5_clEvEUllE_EEvT_T0_PN15function_traitsISD_E11result_typeE,(.L_x_739 - _ZN50_GLOBAL__N__f31458b2_17_RangeFactories_cu_38772b0829elementwise_kernel_with_indexIiZZZN2at6native15arange_cuda_outERKN3c106ScalarES6_S6_RNS1_6TensorEENKUlvE_clEvENKUlvE5_clEvEUllE_EEvT_T0_PN15function_traitsISD_E11result_typeE)
        .other          _ZN50_GLOBAL__N__f31458b2_17_RangeFactories_cu_38772b0829elementwise_kernel_with_indexIiZZZN2at6native15arange_cuda_outERKN3c106ScalarES6_S6_RNS1_6TensorEENKUlvE_clEvENKUlvE5_clEvEUllE_EEvT_T0_PN15function_traitsISD_E11result_typeE,@"STO_CUDA_ENTRY STV_DEFAULT"
_ZN50_GLOBAL__N__f31458b2_17_RangeFactories_cu_38772b0829elementwise_kernel_with_indexIiZZZN2at6native15arange_cuda_outERKN3c106ScalarES6_S6_RNS1_6TensorEENKUlvE_clEvENKUlvE5_clEvEUllE_EEvT_T0_PN15function_traitsISD_E11result_typeE:
        /* <DEDUP_REMOVED lines=11> */
[----:B0-----:R-:W-:Y:S01]  /*00b0*/  FFMA.FTZ R7, R7, R9, R8 ;  /* 0x0000000907077223 */ /* 0x001fe20000010008 */
[----:B-1----:R-:W-:-:S05]  /*00c0*/  IMAD.WIDE R2, R5, 0x4, R2 ;  /* 0x0000000405027825 */ /* 0x002fca00078e0202 */
[----:B------:R-:W-:Y:S01]  /*00d0*/  STG.E desc[UR4][R2.64], R7 ;  /* 0x0000000702007986 */ /* 0x000fe2000c101904 */
[----:B------:R-:W-:Y:S05]  /*00e0*/  EXIT ;  /* 0x000000000000794d */ /* 0x000fea0003800000 */
.L_x_5:
        /* <DEDUP_REMOVED lines=9> */
.L_x_739:


//--------------------- .text._ZN50_GLOBAL__N__f31458b2_17_RangeFactories_cu_38772b0829elementwise_kernel_with_indexIlZZZN2at6native15arange_cuda_outERKN3c106ScalarES6_S6_RNS1_6TensorEENKUlvE_clEvENKUlvE4_clEvEUllE_EEvT_T0_PN15function_traitsISD_E11result_typeE --------------------------
	.section	.text._ZN50_GLOBAL__N__f31458b2_17_RangeFactories_cu_38772b0829elementwise_kernel_with_indexIlZZZN2at6native15arange_cuda_outERKN3c106ScalarES6_S6_RNS1_6TensorEENKUlvE_clEvENKUlvE4_clEvEUllE_EEvT_T0_PN15function_traitsISD_E11result_typeE,"ax",@progbits
	.align	128
.text._ZN50_GLOBAL__N__f31458b2_17_RangeFactories_cu_38772b0829elementwise_kernel_with_indexIlZZZN2at6native15arange_cuda_outERKN3c106ScalarES6_S6_RNS1_6TensorEENKUlvE_clEvENKUlvE4_clEvEUllE_EEvT_T0_PN15function_traitsISD_E11result_typeE:
        .type           _ZN50_GLOBAL__N__f31458b2_17_RangeFactories_cu_38772b0829elementwise_kernel_with_indexIlZZZN2at6native15arange_cuda_outERKN3c106ScalarES6_S6_RNS1_6TensorEENKUlvE_clEvENKUlvE4_clEvEUllE_EEvT_T0_PN15function_traitsISD_E11result_typeE,@function
        .size           _ZN50_GLOBAL__N__f31458b2_17_RangeFactories_cu_38772b0829elementwise_kernel_with_indexIlZZZN2at6native15arange_cuda_outERKN3c106ScalarES6_S6_RNS1_6TensorEENKUlvE_clEvENKUlvE4_clEvEUllE_EEvT_T0_PN15function_traitsISD_E11result_typeE,(.L_x_740 - _ZN50_GLOBAL__N__f31458b2_17_RangeFactories_cu_38772b0829elementwise_kernel_with_indexIlZZZN2at6native15arange_cuda_outERKN3c106ScalarES6_S6_RNS1_6TensorEENKUlvE_clEvENKUlvE4_clEvEUllE_EEvT_T0_PN15function_traitsISD_E11result_typeE)
        .other          _ZN50_GLOBAL__N__f31458b2_17_RangeFactories_cu_38772b0829elementwise_kernel_with_indexIlZZZN2at6native15arange_cuda_outERKN3c106ScalarES6_S6_RNS1_6TensorEENKUlvE_clEvENKUlvE4_clEvEUllE_EEvT_T0_PN15function_traitsISD_E11result_typeE,@"STO_CUDA_ENTRY STV_DEFAULT"
_ZN50_GLOBAL__N__f31458b2_17_RangeFactories_cu_38772b0829elementwise_kernel_with_indexIlZZZN2at6native15arange_cuda_outERKN3c106ScalarES6_S6_RNS1_6TensorEENKUlvE_clEvENKUlvE4_clEvEUllE_EEvT_T0_PN15function_traitsISD_E11result_typeE:
        /* <DEDUP_REMOVED lines=9> */
[----:B------:R-:W0:Y:S01]  /*0090*/  I2F.F64.U32 R2, R0 ;  /* 0x0000000000027312 */ /* 0x000e220000201800 */
[----:B------:R-:W-:Y:S01]  /*00a0*/  ULDC.64 UR6, c[0x0][0x230] ;  /* 0x00008c0000067ab9 */ /* 0x000fe20000000a00 */
[----:B------:R-:W-:Y:S01]  /*00b0*/  ULDC.64 UR4, c[0x0][0x220] ;  /* 0x0000880000047ab9 */ /* 0x000fe20000000a00 */
[----:B------:R-:W-:-:S04]  /*00c0*/  LEA R4, P0, R0, UR6, 0x3 ;  /* 0x0000000600047c11 */ /* 0x000fc8000f8018ff */
[----:B------:R-:W-:Y:S01]  /*00d0*/  LEA.HI.X R5, R0, UR7, RZ, 0x3, P0 ;  /* 0x0000000700057c11 */ /* 0x000fe200080f1cff */
[----:B0-----:R-:W-:Y:S01]  /*00e0*/  DFMA R2, R2, UR4, R6 ;  /* 0x0000000402027c2b */ /* 0x001fe20008000006 */
[----:B------:R-:W-:-:S06]  /*00f0*/  ULDC.64 UR4, c[0x0][0x208] ;  /* 0x0000820000047ab9 */ /* 0x000fcc0000000a00 */
[----:B------:R-:W-:Y:S01]  /*0100*/  STG.E.64 desc[UR4][R4.64], R2 ;  /* 0x0000000204007986 */ /* 0x000fe2000c101b04 */
[----:B------:R-:W-:Y:S05]  /*0110*/  EXIT ;  /* 0x000000000000794d */ /* 0x000fea0003800000 */
.L_x_6:
        /* <DEDUP_REMOVED lines=14> */
.L_x_740:


//--------------------- .text._ZN50_GLOBAL__N__f31458b2_17_RangeFactories_cu_38772b0829elementwise_kernel_with_indexIiZZZN2at6native15arange_cuda_outERKN3c106ScalarES6_S6_RNS1_6TensorEENKUlvE_clEvENKUlvE4_clEvEUllE_EEvT_T0_PN15function_traitsISD_E11result_typeE --------------------------
	.section	.text._ZN50_GLOBAL__N__f31458b2_17_RangeFactories_cu_38772b0829elementwise_kernel_with_indexIiZZZN2at6native15arange_cuda_outERKN3c106ScalarES6_S6_RNS1_6TensorEENKUlvE_clEvENKUlvE4_clEvEUllE_EEvT_T0_PN15function_traitsISD_E11result_typeE,"ax",@progbits
	.align	128
.text._ZN50_GLOBAL__N__f31458b2_17_RangeFactories_cu_38772b0829elementwise_kernel_with_indexIiZZZN2at6native15arange_cuda_outERKN3c106ScalarES6_S6_RNS1_6TensorEENKUlvE_clEvENKUlvE4_clEvEUllE_EEvT_T0_PN15function_traitsISD_E11result_typeE:
        .type           _ZN50_GLOBAL__N__f31458b2_17_RangeFactories_cu_38772b0829elementwise_kernel_with_indexIiZZZN2at6native15arange_cuda_outERKN3c106ScalarES6_S6_RNS1_6TensorEENKUlvE_clEvENKUlvE4_clEvEUllE_EEvT_T0_PN15function_traitsISD_E11result_typeE,@function
        .size           _ZN50_GLOBAL__N__f31458b2_17_RangeFactories_cu_38772b0829elementwise_kernel_with_indexIiZZZN2at6native15arange_cuda_outERKN3c106ScalarES6_S6_RNS1_6TensorEENKUlvE_clEvENKUlvE4_clEvEUllE_EEvT_T0_PN15function_traitsISD_E11result_typeE,(.L_x_741 - _ZN50_GLOBAL__N__f31458b2_17_RangeFactories_cu_38772b0829elementwise_kernel_with_indexIiZZZN2at6native15arange_cuda_outERKN3c106ScalarES6_S6_RNS1_6TensorEENKUlvE_clEvENKUlvE4_clEvEUllE_EEvT_T0_PN15function_traitsISD_E11result_typeE)
        .other          _ZN50_GLOBAL__N__f31458b2_17_RangeFactories_cu_38772b0829elementwise_kernel_with_indexIiZZZN2at6native15arange_cuda_outERKN3c106ScalarES6_S6_RNS1_6TensorEENKUlvE_clEvENKUlvE4_clEvEUllE_EEvT_T0_PN15function_traitsISD_E11result_typeE,@"STO_CUDA_ENTRY STV_DEFAULT"
_ZN50_GLOBAL__N__f31458b2_17_RangeFactories_cu_38772b0829elementwise_kernel_with_indexIiZZZN2at6native15arange_cuda_outERKN3c106ScalarES6_S6_RNS1_6TensorEENKUlvE_clEvENKUlvE4_clEvEUllE_EEvT_T0_PN15function_traitsISD_E11result_typeE:
        /* <DEDUP_REMOVED lines=8> */
[----:B------:R-:W0:Y:S01]  /*0080*/  I2F.F64 R2, R9 ;  /* 0x0000000900027312 */ /* 0x000e220000201c00 */
[----:B------:R-:W-:-:S06]  /*0090*/  ULDC.64 UR4, c[0x0][0x220] ;  /* 0x0000880000047ab9 */ /* 0x000fcc0000000a00 */
[----:B------:R-:W1:Y:S01]  /*00a0*/  LDC.64 R6, c[0x0][0x230] ;  /* 0x00008c00ff067b82 */ /* 0x000e620000000a00 */
[----:B0-----:R-:W-:Y:S01]  /*00b0*/  DFMA R2, R2, UR4, R4 ;  /* 0x0000000402027c2b */ /* 0x001fe20008000004 */
[----:B------:R-:W-:Y:S01]  /*00c0*/  ULDC.64 UR4, c[0x0][0x208] ;  /* 0x0000820000047ab9 */ /* 0x000fe20000000a00 */
[----:B-1----:R-:W-:-:S05]  /*00d0*/  IMAD.WIDE R4, R9, 0x8, R6 ;  /* 0x0000000809047825 */ /* 0x002fca00078e0206 */
[----:B------:R-:W-:Y:S01]  /*00e0*/  STG.E.64 desc[UR4][R4.64], R2 ;  /* 0x0000000204007986 */ /* 0x000fe2000c101b04 */
[----:B------:R-:W-:Y:S05]  /*00f0*/  EXIT ;  /* 0x000000000000794d */ /* 0x000fea0003800000 */
.L_x_7:
        /* <DEDUP_REMOVED lines=16> */
.L_x_741:


//--------------------- .text._ZN50_GLOBAL__N__f31458b2_17_RangeFactories_cu_38772b0829elementwise_kernel_with_indexIlZZZN2at6native15arange_cuda_outERKN3c106ScalarES6_S6_RNS1_6TensorEENKUlvE_clEvENKUlvE3_clEvEUllE_EEvT_T0_PN15function_traitsISD_E11result_typeE --------------------------
	.section	.text._ZN50_GLOBAL__N__f31458b2_17_RangeFactories_cu_38772b0829elementwise_kernel_with_indexIlZZZN2at6native15arange_cuda_outERKN3c106ScalarES6_S6_RNS1_6TensorEENKUlvE_clEvENKUlvE3_clEvEUllE_EEvT_T0_PN15function_traitsISD_E11result_typeE,"ax",@progbits
	.align	128
.text._ZN50_GLOBAL__N__f31458b2_17_RangeFactories_cu_38772b0829elementwise_kernel_with_indexIlZZZN2at6native15arange_cuda_outERKN3c106ScalarES6_S6_RNS1_6TensorEENKUlvE_clEvENKUlvE3_clEvEUllE_EEvT_T0_PN15function_traitsISD_E11result_typeE:
        .type           _ZN50_GLOBAL__N__f31458b2_17_RangeFactories_cu_38772b0829elementwise_kernel_with_indexIlZZZN2at6native15arange_cuda_outERKN3c106ScalarES6_S6_RNS1_6TensorEENKUlvE_clEvENKUlvE3_clEvEUllE_EEvT_T0_PN15function_traitsISD_E11result_typeE,@function
        .size           _ZN50_GLOBAL__N__f31458b2_17_RangeFactories_cu_38772b0829elementwise_kernel_with_indexIlZZZN2at6native15arange_cuda_outERKN3c106ScalarES6_S6_RNS1_6TensorEENKUlvE_clEvENKUlvE3_clEvEUllE_EEvT_T0_PN15function_traitsISD_E11result_typeE,(.L_x_742 - _ZN50_GLOBAL__N__f31458b2_17_RangeFactories_cu_38772b0829elementwise_kernel_with_indexIlZZZN2at6native15arange_cuda_outERKN3c106ScalarES6_S6_RNS1_6TensorEENKUlvE_clEvENKUlvE3_clEvEUllE_EEvT_T0_PN15function_traitsISD_E11result_typeE)
        .other          _ZN50_GLOBAL__N__f31458b2_17_RangeFactories_cu_38772b0829elementwise_kernel_with_indexIlZZZN2at6native15arange_cuda_outERKN3c106ScalarES6_S6_RNS1_6TensorEENKUlvE_clEvENKUlvE3_clEvEUllE_EEvT_T0_PN15function_traitsISD_E11result_typeE,@"STO_CUDA_ENTRY STV_DEFAULT"
_ZN50_GLOBAL__N__f31458b2_17_RangeFactories_cu_38772b0829elementwise_kernel_with_indexIlZZZN2at6native15arange_cuda_outERKN3c106ScalarES6_S6_RNS1_6TensorEENKUlvE_clEvENKUlvE3_clEvEUllE_EEvT_T0_PN15function_traitsISD_E11result_typeE:
        /* <DEDUP_REMOVED lines=8> */
[----:B------:R-:W0:Y:S01]  /*0080*/  LDC R5, c[0x0][0x218] ;  /* 0x00008600ff057b82 */ /* 0x000e220000000800 */
[----:B------:R-:W-:Y:S02]  /*0090*/  ULDC.64 UR4, c[0x0][0x230] ;  /* 0x00008c0000047ab9 */ /* 0x000fe40000000a00 */
[----:B------:R-:W-:Y:S01]  /*00a0*/  LEA R2, P0, R0, UR4, 0x1 ;  /* 0x0000000400027c11 */ /* 0x000fe2000f8008ff */
[----:B------:R-:W-:-:S03]  /*00b0*/  ULDC UR4, c[0x0][0x220] ;  /* 0x0000880000047ab9 */ /* 0x000fc60000000800 */
[C---:B------:R-:W-:Y:S01]  /*00c0*/  LEA.HI.X R3, R0.reuse, UR5, RZ, 0x1, P0 ;  /* 0x0000000500037c11 */ /* 0x040fe200080f0cff */
[----:B0-----:R-:W-:Y:S01]  /*00d0*/  IMAD R5, R0, UR4, R5 ;  /* 0x0000000400057c24 */ /* 0x001fe2000f8e0205 */
[----:B------:R-:W-:-:S04]  /*00e0*/  ULDC.64 UR4, c[0x0][0x208] ;  /* 0x0000820000047ab9 */ /* 0x000fc80000000a00 */
[----:B------:R-:W-:Y:S01]  /*00f0*/  STG.E.U16 desc[UR4][R2.64], R5 ;  /* 0x0000000502007986 */ /* 0x000fe2000c101504 */
[----:B------:R-:W-:Y:S05]  /*0100*/  EXIT ;  /* 0x000000000000794d */ /* 0x000fea0003800000 */
.L_x_8:
        /* <DEDUP_REMOVED lines=15> */
.L_x_742:


//--------------------- .text._ZN50_GLOBAL__N__f31458b2_17_RangeFactories_cu_38772b0829elementwise_kernel_with_indexIiZZZN2at6native15arange_cuda_outERKN3c106ScalarES6_S6_RNS1_6TensorEENKUlvE_clEvENKUlvE3_clEvEUllE_EEvT_T0_PN15function_traitsISD_E11result_typeE --------------------------
	.section	.text._ZN50_GLOBAL__N__f31458b2_17_RangeFactories_cu_38772b0829elementwise_kernel_with_indexIiZZZN2at6native15arange_cuda_outERKN3c106ScalarES6_S6_RNS1_6TensorEENKUlvE_clEvENKUlvE3_clEvEUllE_EEvT_T0_PN15function_traitsISD_E11result_typeE,"ax",@progbits
	.align	128
.text._ZN50_GLOBAL__N__f31458b2_17_RangeFactories_cu_38772b0829elementwise_kernel_with_indexIiZZZN2at6native15arange_cuda_outERKN3c106ScalarES6_S6_RNS1_6TensorEENKUlvE_clEvENKUlvE3_clEvEUllE_EEvT_T0_PN15function_traitsISD_E11result_typeE:
        .type           _ZN50_GLOBAL__N__f31458b2_17_RangeFactories_cu_38772b0829elementwise_kernel_with_indexIiZZZN2at6native15arange_cuda_outERKN3c106ScalarES6_S6_RNS1_6TensorEENKUlvE_clEvENKUlvE3_clEvEUllE_EEvT_T0_PN15function_traitsISD_E11result_typeE,@function
        .size           _ZN50_GLOBAL__N__f31458b2_17_RangeFactories_cu_38772b0829elementwise_kernel_with_indexIiZZZN2at6native15arange_cuda_outERKN3c106ScalarES6_S6_RNS1_6TensorEENKUlvE_clEvENKUlvE3_clEvEUllE_EEvT_T0_PN15function_traitsISD_E11result_typeE,(.L_x_743 - _ZN50_GLOBAL__N__f31458b2_17_RangeFactories_cu_38772b0829elementwise_kernel_with_indexIiZZZN2at6native15arange_cuda_outERKN3c106ScalarES6_S6_RNS1_6TensorEENKUlvE_clEvENKUlvE3_clEvEUllE_EEvT_T0_PN15function_traitsISD_E11result_typeE)
        .other          _ZN50_GLOBAL__N__f31458b2_17_RangeFactories_cu_38772b0829elementwise_kernel_with_indexIiZZZN2at6native15arange_cuda_outERKN3c106ScalarES6_S6_RNS1_6TensorEENKUlvE_clEvENKUlvE3_clEvEUllE_EEvT_T0_PN15function_traitsISD_E11result_typeE,@"STO_CUDA_ENTRY STV_DEFAULT"
_ZN50_GLOBAL__N__f31458b2_17_RangeFactories_cu_38772b0829elementwise_kernel_with_indexIiZZZN2at6native15arange_cuda_outERKN3c106ScalarES6_S6_RNS1_6TensorEENKUlvE_clEvENKUlvE3_clEvEUllE_EEvT_T0_PN15function_traitsISD_E11result_typeE:
[----:B------:R-:W-:Y:S01]  /*0000*/  LDC R1, c[0x0][0x28] ;  /* 0x00000a00ff017b82 */ /* 0x000fe20000000800 */
[----:B------:R-:W0:Y:S01]  /*0010*/  S2R R5, SR_CTAID.X ;  /* 0x0000000000057919 */ /* 0x000e220000002500 */
[----:B------:R-:W-:Y:S01]  /*0020*/  ULDC UR4, c[0x0][0x210] ;  /* 0x0000840000047ab9 */ /* 0x000fe20000000800 */
[----:B------:R-:W0:Y:S02]  /*0030*/  S2R R0, SR_TID.X ;  /* 0x0000000000007919 */ /* 0x000e240000002100 */
[----:B0-----:R-:W-:-:S04]  /*0040*/  LEA R5, R5, R0, 0x6 ;  /* 0x0000000005057211 */ /* 0x001fc800078e30ff */
[----:B------:R-:W-:-:S13]  /*0050*/  ISETP.GE.AND P0, PT, R5, UR4, PT ;  /* 0x0000000405007c0c */ /* 0x000fda000bf06270 */
[----:B------:R-:W-:Y:S05]  /*0060*/  @P0 EXIT ;  /* 0x000000000000094d */ /* 0x000fea0003800000 */
[----:B------:R-:W0:Y:S01]  /*0070*/  LDC R0, c[0x0][0x218] ;  /* 0x00008600ff007b82 */ /* 0x000e220000000800 */
[----:B------:R-:W-:-:S07]  /*0080*/  ULDC UR4, c[0x0][0x220] ;  /* 0x0000880000047ab9 */ /* 0x000fce0000000800 */
[----:B------:R-:W1:Y:S01]  /*0090*/  LDC.64 R2, c[0x0][0x230] ;  /* 0x00008c00ff027b82 */ /* 0x000e620000000a00 */
[C---:B0-----:R-:W-:Y:S01]  /*00a0*/  IMAD R7, R5.reuse, UR4, R0 ;  /* 0x0000000405077c24 */ /* 0x041fe2000f8e0200 */
[----:B------:R-:W-:Y:S01]  /*00b0*/  ULDC.64 UR4, c[0x0][0x208] ;  /* 0x0000820000047ab9 */ /* 0x000fe20000000a00 */
[----:B-1----:R-:W-:-:S05]  /*00c0*/  IMAD.WIDE R2, R5, 0x2, R2 ;  /* 0x0000000205027825 */ /* 0x002fca00078e0202 */
[----:B------:R-:W-:Y:S01]  /*00d0*/  STG.E.U16 desc[UR4][R2.64], R7 ;  /* 0x0000000702007986 */ /* 0x000fe2000c101504 */
[----:B------:R-:W-:Y:S05]  /*00e0*/  EXIT ;  /* 0x000000000000794d */ /* 0x000fea0003800000 */
.L_x_9:
        /* <DEDUP_REMOVED lines=9> */
.L_x_743:


//--------------------- .text._ZN50_GLOBAL__N__f31458b2_17_RangeFactories_cu_38772b0829elementwise_kernel_with_indexIlZZZN2at6native15arange_cuda_outERKN3c106ScalarES6_S6_RNS1_6TensorEENKUlvE_clEvENKUlvE2_clEvEUllE_EEvT_T0_PN15function_traitsISD_E11result_typeE --------------------------
	.section	.text._ZN50_GLOBAL__N__f31458b2_17_RangeFactories_cu_38772b0829elementwise_kernel_with_indexIlZZZN2at6native15arange_cuda_outERKN3c106ScalarES6_S6_RNS1_6TensorEENKUlvE_clEvENKUlvE2_clEvEUllE_EEvT_T0_PN15function_traitsISD_E11result_typeE,"ax",@progbits
	.align	128
.text._ZN50_GLOBAL__N__f31458b2_17_RangeFactories_cu_38772b0829elementwise_kernel_with_indexIlZZZN2at6native15arange_cuda_outERKN3c106ScalarES6_S6_RNS1_6TensorEENKUlvE_clEvENKUlvE2_clEvEUllE_EEvT_T0_PN15function_traitsISD_E11result_typeE:
        .type           _ZN50_GLOBAL__N__f31458b2_17_RangeFactories_cu_38772b0829elementwise_kernel_with_indexIlZZZN2at6native15arange_cuda_outERKN3c106ScalarES6_S6_RNS1_6TensorEENKUlvE_clEvENKUlvE2_clEvEUllE_EEvT_T0_PN15function_traitsISD_E11result_typeE,@function
        .size           _ZN50_GLOBAL__N__f31458b2_17_RangeFactories_cu_38772b0829elementwise_kernel_with_indexIlZZZN2at6native15arange_cuda_outERKN3c106ScalarES6_S6_RNS1_6TensorEENKUlvE_clEvENKUlvE2_clEvEUllE_EEvT_T0_PN15function_traitsISD_E11result_typeE,(.L_x_744 - _ZN50_GLOBAL__N__f31458b2_17_RangeFactories_cu_38772b0829elementwise_kernel_with_indexIlZZZN2at6native15arange_cuda_outERKN3c106ScalarES6_S6_RNS1_6TensorEENKUlvE_clEvENKUlvE2_clEvEUllE_EEvT_T0_PN15function_traitsISD_E11result_typeE)
        .other          _ZN50_GLOBAL__N__f31458b2_17_RangeFactories_cu_38772b0829elementwise_kernel_with_indexIlZZZN2at6native15arange_cuda_outERKN3c106ScalarES6_S6_RNS1_6TensorEENKUlvE_clEvENKUlvE2_clEvEUllE_EEvT_T0_PN15function_traitsISD_E11result_typeE,@"STO_CUDA_ENTRY STV_DEFAULT"
_ZN50_GLOBAL__N__f31458b2_17_RangeFactories_cu_38772b0829elementwise_kernel_with_indexIlZZZN2at6native15arange_cuda_outERKN3c106ScalarES6_S6_RNS1_6TensorEENKUlvE_clEvENKUlvE2_clEvEUllE_EEvT_T0_PN15function_traitsISD_E11result_typeE:
        /* <DEDUP_REMOVED lines=10> */
[----:B------:R-:W-:Y:S02]  /*00a0*/  ULDC.64 UR6, c[0x0][0x230] ;  /* 0x00008c0000067ab9 */ /* 0x000fe40000000a00 */
[C---:B------:R-:W-:Y:S01]  /*00b0*/  LEA R4, P0, R5.reuse, UR6, 0x3 ;  /* 0x0000000605047c11 */ /* 0x040fe2000f8018ff */
[----:B0-----:R-:W-:-:S04]  /*00c0*/  IMAD.WIDE.U32 R2, R5, UR4, R2 ;  /* 0x0000000405027c25 */ /* 0x001fc8000f8e0002 */
[C---:B------:R-:W-:Y:S01]  /*00d0*/  IMAD R3, R5.reuse, UR5, R3 ;  /* 0x0000000505037c24 */ /* 0x040fe2000f8e0203 */
[----:B------:R-:W-:Y:S01]  /*00e0*/  LEA.HI.X R5, R5, UR7, RZ, 0x3, P0 ;  /* 0x0000000705057c11 */ /* 0x000fe200080f1cff */
[----:B------:R-:W-:-:S04]  /*00f0*/  ULDC.64 UR4, c[0x0][0x208] ;  /* 0x0000820000047ab9 */ /* 0x000fc80000000a00 */
[----:B------:R-:W-:Y:S01]  /*0100*/  STG.E.64 desc[UR4][R4.64], R2 ;  /* 0x0000000204007986 */ /* 0x000fe2000c101b04 */
[----:B------:R-:W-:Y:S05]  /*0110*/  EXIT ;  /* 0x000000000000794d */ /* 0x000fea0003800000 */
.L_x_10:
        /* <DEDUP_REMOVED lines=14> */
.L_x_744:


//--------------------- .text._ZN50_GLOBAL__N__f31458b2_17_RangeFactories_cu_38772b0829elementwise_kernel_with_indexIiZZZN2at6native15arange_cuda_outERKN3c106ScalarES6_S6_RNS1_6TensorEENKUlvE_clEvENKUlvE2_clEvEUllE_EEvT_T0_PN15function_traitsISD_E11result_typeE --------------------------
	.section	.text._ZN50_GLOBAL__N__f31458b2_17_RangeFactories_cu_38772b0829elementwise_kernel_with_indexIiZZZN2at6native15arange_cuda_outERKN3c106ScalarES6_S6_RNS1_6TensorEENKUlvE_clEvENKUlvE2_clEvEUllE_EEvT_T0_PN15function_traitsISD_E11result_typeE,"ax",@progbits
	.align	128
.text._ZN50_GLOBAL__N__f31458b2_17_RangeFactories_cu_38772b0829elementwise_kernel_with_indexIiZZZN2at6native15arange_cuda_outERKN3c106ScalarES6_S6_RNS1_6TensorEENKUlvE_clEvENKUlvE2_clEvEUllE_EEvT_T0_PN15function_traitsISD_E11result_typeE:
        .type           _ZN50_GLOBAL__N__f31458b2_17_RangeFactories_cu_38772b0829elementwise_kernel_with_indexIiZZZN2at6native15arange_cuda_outERKN3c106ScalarES6_S6_RNS1_6TensorEENKUlvE_clEvENKUlvE2_clEvEUllE_EEvT_T0_PN15function_traitsISD_E11result_typeE,@function
        .size           _ZN50_GLOBAL__N__f31458b2_17_RangeFactories_cu_38772b0829elementwise_kernel_with_indexIiZZZN2at6native15arange_cuda_outERKN3c106ScalarES6_S6_RNS1_6TensorEENKUlvE_clEvENKUlvE2_clEvEUllE_EEvT_T0_PN15function_traitsISD_E11result_typeE,(.L_x_745 - _ZN50_GLOBAL__N__f31458b2_17_RangeFactories_cu_38772b0829elementwise_kernel_with_indexIiZZZN2at6native15arange_cuda_outERKN3c106ScalarES6_S6_RNS1_6TensorEENKUlvE_clEvENKUlvE2_clEvEUllE_EEvT_T0_PN15function_traitsISD_E11result_typeE)
        .other          _ZN50_GLOBAL__N__f31458b2_17_RangeFactories_cu_38772b0829elementwise_kernel_with_indexIiZZZN2at6native15arange_cuda_outERKN3c106ScalarES6_S6_RNS1_6TensorEENKUlvE_clEvENKUlvE2_clEvEUllE_EEvT_T0_PN15function_traitsISD_E11result_typeE,@"STO_CUDA_ENTRY STV_DEFAULT"
_ZN50_GLOBAL__N__f31458b2_17_RangeFactories_cu_38772b0829elementwise_kernel_with_indexIiZZZN2at6native15arange_cuda_outERKN3c106ScalarES6_S6_RNS1_6TensorEENKUlvE_clEvENKUlvE2_clEvEUllE_EEvT_T0_PN15function_traitsISD_E11result_typeE:
        /* <DEDUP_REMOVED lines=8> */
[----:B------:R-:W-:Y:S01]  /*0080*/  SHF.R.S32.HI R0, RZ, 0x1f, R7 ;  /* 0x0000001fff007819 */ /* 0x000fe20000011407 */
[----:B------:R-:W-:-:S04]  /*0090*/  ULDC.64 UR4, c[0x0][0x220] ;  /* 0x0000880000047ab9 */ /* 0x000fc80000000a00 */
[----:B------:R-:W-:Y:S02]  /*00a0*/  IMAD R0, R0, UR4, RZ ;  /* 0x0000000400007c24 */ /* 0x000fe4000f8e02ff */
[----:B------:R-:W1:Y:S02]  /*00b0*/  LDC.64 R2, c[0x0][0x230] ;  /* 0x00008c00ff027b82 */ /* 0x000e640000000a00 */
[C---:B------:R-:W-:Y:S02]  /*00c0*/  IMAD R9, R7.reuse, UR5, R0 ;  /* 0x0000000507097c24 */ /* 0x040fe4000f8e0200 */
[----:B0-----:R-:W-:Y:S01]  /*00d0*/  IMAD.WIDE.U32 R4, R7, UR4, R4 ;  /* 0x0000000407047c25 */ /* 0x001fe2000f8e0004 */
[----:B------:R-:W-:-:S04]  /*00e0*/  ULDC.64 UR4, c[0x0][0x208] ;  /* 0x0000820000047ab9 */ /* 0x000fc80000000a00 */
[----:B------:R-:W-:Y:S01]  /*00f0*/  IADD3 R5, R5, R9, RZ ;  /* 0x0000000905057210 */ /* 0x000fe20007ffe0ff */
[----:B-1----:R-:W-:-:S05]  /*0100*/  IMAD.WIDE R2, R7, 0x8, R2 ;  /* 0x0000000807027825 */ /* 0x002fca00078e0202 */
[----:B------:R-:W-:Y:S01]  /*0110*/  STG.E.64 desc[UR4][R2.64], R4 ;  /* 0x0000000402007986 */ /* 0x000fe2000c101b04 */
[----:B------:R-:W-:Y:S05]  /*0120*/  EXIT ;  /* 0x000000000000794d */ /* 0x000fea0003800000 */
.L_x_11:
        /* <DEDUP_REMOVED lines=13> */
.L_x_745:


//--------------------- .text._ZN50_GLOBAL__N__f31458b2_17_RangeFactories_cu_38772b0829elementwise_kernel_with_indexIlZZZN2at6native15arange_cuda_outERKN3c106ScalarES6_S6_RNS1_6TensorEENKUlvE_clEvENKUlvE1_clEvEUllE_EEvT_T0_PN15function_traitsISD_E11result_typeE --------------------------
	.section	.text._ZN50_GLOBAL__N__f31458b2_17_RangeFactories_cu_38772b0829elementwise_kernel_with_indexIlZZZN2at6native15arange_cuda_outERKN3c106ScalarES6_S6_RNS1_6TensorEENKUlvE_clEvENKUlvE1_clEvEUllE_EEvT_T0_PN15function_traitsISD_E11result_typeE,"ax",@progbits
	.align	128
.text._ZN50_GLOBAL__N__f31458b2_17_RangeFactories_cu_38772b0829elementwise_kernel_with_indexIlZZZN2at6native15arange_cuda_outERKN3c106ScalarES6_S6_RNS1_6TensorEENKUlvE_clEvENKUlvE1_clEvEUllE_EEvT_T0_PN15function_traitsISD_E11result_typeE:
        .type           _ZN50_GLOBAL__N__f31458b2_17_RangeFactories_cu_38772b0829elementwise_kernel_with_indexIlZZZN2at6native15arange_cuda_outERKN3c106ScalarES6_S6_RNS1_6TensorEENKUlvE_clEvENKUlvE1_clEvEUllE_EEvT_T0_PN15function_traitsISD_E11result_typeE,@function
        .size           _ZN50_GLOBAL__N__f31458b2_17_RangeFactories_cu_38772b0829elementwise_kernel_with_indexIlZZZN2at6native15arange_cuda_outERKN3c106ScalarES6_S6_RNS1_6TensorEENKUlvE_clEvENKUlvE1_clEvEUllE_EEvT_T0_PN15function_traitsISD_E11result_typeE,(.L_x_746 - _ZN50_GLOBAL__N__f31458b2_17_RangeFactories_cu_38772b0829elementwise_kernel_with_indexIlZZZN2at6native15arange_cuda_outERKN3c106ScalarES6_S6_RNS1_6TensorEENKUlvE_clEvENKUlvE1_clEvEUllE_EEvT_T0_PN15function_traitsISD_E11result_typeE)
        .other          _ZN50_GLOBAL__N__f31458b2_17_RangeFactories_cu_38772b0829elementwise_kernel_with_indexIlZZZN2at6native15arange_cuda_outERKN3c106ScalarES6_S6_RNS1_6TensorEENKUlvE_clEvENKUlvE1_clEvEUllE_EEvT_T0_PN15function_traitsISD_E11result_typeE,@"STO_CUDA_ENTRY STV_DEFAULT"
_ZN50_GLOBAL__N__f31458b2_17_RangeFactories_cu_38772b0829elementwise_kernel_with_indexIlZZZN2at6native15arange_cuda_outERKN3c106ScalarES6_S6_RNS1_6TensorEENKUlvE_clEvENKUlvE1_clEvEUllE_EEvT_T0_PN15function_traitsISD_E11result_typeE:
        /* <DEDUP_REMOVED lines=15> */
[----:B------:R-:W-:Y:S01]  /*00f0*/  STG.E desc[UR4][R2.64], R5 ;  /* 0x0000000502007986 */ /* 0x000fe2000c101904 */
[----:B------:R-:W-:Y:S05]  /*0100*/  EXIT ;  /* 0x000000000000794d */ /* 0x000fea0003800000 */
.L_x_12:
        /* <DEDUP_REMOVED lines=15> */
.L_x_746:


//--------------------- .text._ZN50_GLOBAL__N__f31458b2_17_RangeFactories_cu_38772b0829elementwise_kernel_with_indexIiZZZN2at6native15arange_cuda_outERKN3c106ScalarES6_S6_RNS1_6TensorEENKUlvE_clEvENKUlvE1_clEvEUllE_EEvT_T0_PN15function_traitsISD_E11result_typeE --------------------------
	.section	.text._ZN50_GLOBAL__N__f31458b2_17_RangeFactories_cu_38772b0829elementwise_kernel_with_indexIiZZZN2at6native15arange_cuda_outERKN3c106ScalarES6_S6_RNS1_6TensorEENKUlvE_clEvENKUlvE1_clEvEUllE_EEvT_T0_PN15function_traitsISD_E11result_typeE,"ax",@progbits
	.align	128
.text._ZN50_GLOBAL__N__f31458b2_17_RangeFactories_cu_38772b0829elementwise_kernel_with_indexIiZZZN2at6native15arange_cuda_outERKN3c106ScalarES6_S6_RNS1_6TensorEENKUlvE_clEvENKUlvE1_clEvEUllE_EEvT_T0_PN15function_traitsISD_E11result_typeE:
        .type           _ZN50_GLOBAL__N__f31458b2_17_RangeFactories_cu_38772b0829elementwise_kernel_with_indexIiZZZN2at6native15arange_cuda_outERKN3c106ScalarES6_S6_RNS1_6TensorEENKUlvE_clEvENKUlvE1_clEvEUllE_EEvT_T0_PN15function_traitsISD_E11result_typeE,@function
        .size           _ZN50_GLOBAL__N__f31458b2_17_RangeFactories_cu_38772b0829elementwise_kernel_with_indexIiZZZN2at6native15arange_cuda_outERKN3c106ScalarES6_S6_RNS1_6TensorEENKUlvE_clEvENKUlvE1_clEvEUllE_EEvT_T0_PN15function_traitsISD_E11result_typeE,(.L_x_747 - _ZN50_GLOBAL__N__f31458b2_17_RangeFactories_cu_38772b0829elementwise_kernel_with_indexIiZZZN2at6native15arange_cuda_outERKN3c106ScalarES6_S6_RNS1_6TensorEENKUlvE_clEvENKUlvE1_clEvEUllE_EEvT_T0_PN15function_traitsISD_E11result_typeE)
        .other          _ZN50_GLOBAL__N__f31458b2_17_RangeFactories_cu_38772b0829elementwise_kernel_with_indexIiZZZN2at6native15arange_cuda_outERKN3c106ScalarES6_S6_RNS1_6TensorEENKUlvE_clEvENKUlvE1_clEvEUllE_EEvT_T0_PN15function_traitsISD_E11result_typeE,@"STO_CUDA_ENTRY STV_DEFAULT"
_ZN50_GLOBAL__N__f31458b2_17_RangeFactories_cu_38772b0829elementwise_kernel_with_indexIiZZZN2at6native15arange_cuda_outERKN3c106ScalarES6_S6_RNS1_6TensorEENKUlvE_clEvENKUlvE1_clEvEUllE_EEvT_T0_PN15function_traitsISD_E11result_typeE:
        /* <DEDUP_REMOVED lines=13> */
[----:B------:R-:W-:Y:S01]  /*00d0*/  STG.E desc[UR4][R2.64], R7 ;  /* 0x0000000702007986 */ /* 0x000fe2000c101904 */
[----:B------:R-:W-:Y:S05]  /*00e0*/  EXIT ;  /* 0x000000000000794d */ /* 0x000fea0003800000 */
.L_x_13:
        /* <DEDUP_REMOVED lines=9> */
.L_x_747:


//--------------------- .text._ZN50_GLOBAL__N__f31458b2_17_RangeFactories_cu_38772b0829elementwise_kernel_with_indexIlZZZN2at6native15arange_cuda_outERKN3c106ScalarES6_S6_RNS1_6TensorEENKUlvE_clEvENKUlvE0_clEvEUllE_EEvT_T0_PN15function_traitsISD_E11result_typeE --------------------------
	.section	.text._ZN50_GLOBAL__N__f31458b2_17_RangeFactories_cu_38772b0829elementwise_kernel_with_indexIlZZZN2at6native15arange_cuda_outERKN3c106ScalarES6_S6_RNS1_6TensorEENKUlvE_clEvENKUlvE0_clEvEUllE_EEvT_T0_PN15function_traitsISD_E11result_typeE,"ax",@progbits
	.align	128
.text._ZN50_GLOBAL__N__f31458b2_17_RangeFactories_cu_38772b0829elementwise_kernel_with_indexIlZZZN2at6native15arange_cuda_outERKN3c106ScalarES6_S6_RNS1_6TensorEENKUlvE_clEvENKUlvE0_clEvEUllE_EEvT_T0_PN15function_traitsISD_E11result_typeE:
        .type           _ZN50_GLOBAL__N__f31458b2_17_RangeFactories_cu_38772b0829elementwise_kernel_with_indexIlZZZN2at6native15arange_cuda_outERKN3c106ScalarES6_S6_RNS1_6TensorEENKUlvE_clEvENKUlvE0_clEvEUllE_EEvT_T0_PN15function_traitsISD_E11result_typeE,@function
        .size           _ZN50_GLOBAL__N__f31458b2_17_RangeFactories_cu_38772b0829elementwise_kernel_with_indexIlZZZN2at6native15arange_cuda_outERKN3c106ScalarES6_S6_RNS1_6TensorEENKUlvE_clEvENKUlvE0_clEvEUllE_EEvT_T0_PN15function_traitsISD_E11result_typeE,(.L_x_748 - _ZN50_GLOBAL__N__f31458b2_17_RangeFactories_cu_38772b0829elementwise_kernel_with_indexIlZZZN2at6native15arange_cuda_outERKN3c106ScalarES6_S6_RNS1_6TensorEENKUlvE_clEvENKUlvE0_clEvEUllE_EEvT_T0_PN15function_traitsISD_E11result_typeE)
        .other          _ZN50_GLOBAL__N__f31458b2_17_RangeFactories_cu_38772b0829elementwise_kernel_with_indexIlZZZN2at6native15arange_cuda_outERKN3c106ScalarES6_S6_RNS1_6TensorEENKUlvE_clEvENKUlvE0_clEvEUllE_EEvT_T0_PN15function_traitsISD_E11result_typeE,@"STO_CUDA_ENTRY STV_DEFAULT"
_ZN50_GLOBAL__N__f31458b2_17_RangeFactories_cu_38772b0829elementwise_kernel_with_indexIlZZZN2at6native15arange_cuda_outERKN3c106ScalarES6_S6_RNS1_6TensorEENKUlvE_clEvENKUlvE0_clEvEUllE_EEvT_T0_PN15function_traitsISD_E11result_typeE:
        /* <DEDUP_REMOVED lines=10> */
[----:B------:R-:W-:Y:S01]  /*00a0*/  IADD3 R2, P0, R0, UR4, RZ ;  /* 0x0000000400027c10 */ /* 0x000fe2000ff1e0ff */
[----:B------:R-:W-:-:S04]  /*00b0*/  ULDC UR4, c[0x0][0x220] ;  /* 0x0000880000047ab9 */ /* 0x000fc80000000800 */
[----:B------:R-:W-:Y:S02]  /*00c0*/  IMAD.X R3, RZ, RZ, UR5, P0 ;  /* 0x00000005ff037e24 */ /* 0x000fe400080e06ff */
[----:B0-----:R-:W-:Y:S01]  /*00d0*/  IMAD R5, R0, UR4, R5 ;  /* 0x0000000400057c24 */ /* 0x001fe2000f8e0205 */
[----:B------:R-:W-:-:S04]  /*00e0*/  ULDC.64 UR4, c[0x0][0x208] ;  /* 0x0000820000047ab9 */ /* 0x000fc80000000a00 */
[----:B------:R-:W-:Y:S01]  /*00f0*/  STG.E.U8 desc[UR4][R2.64], R5 ;  /* 0x0000000502007986 */ /* 0x000fe2000c101104 */
[----:B------:R-:W-:Y:S05]  /*0100*/  EXIT ;  /* 0x000000000000794d */ /* 0x000fea0003800000 */
.L_x_14:
        /* <DEDUP_REMOVED lines=15> */
.L_x_748:


//--------------------- .text._ZN50_GLOBAL__N__f31458b2_17_RangeFactories_cu_38772b0829elementwise_kernel_with_indexIiZZZN2at6native15arange_cuda_outERKN3c106ScalarES6_S6_RNS1_6TensorEENKUlvE_clEvENKUlvE0_clEvEUllE_EEvT_T0_PN15function_traitsISD_E11result_typeE --------------------------
	.section	.text._ZN50_GLOBAL__N__f31458b2_17_RangeFactories_cu_38772b0829elementwise_kernel_with_indexIiZZZN2at6native15arange_cuda_outERKN3c106ScalarES6_S6_RNS1_6TensorEENKUlvE_clEvENKUlvE0_clEvEUllE_EEvT_T0_PN15function_traitsISD_E11result_typeE,"ax",@progbits
	.align	128
.text._ZN50_GLOBAL__N__f31458b2_17_RangeFactories_cu_38772b0829elementwise_kernel_with_indexIiZZZN2at6native15arange_cuda_outERKN3c106ScalarES6_S6_RNS1_6TensorEENKUlvE_clEvENKUlvE0_clEvEUllE_EEvT_T0_PN15function_traitsISD_E11result_typeE:
        .type           _ZN50_GLOBAL__N__f31458b2_17_RangeFactories_cu_38772b0829elementwise_kernel_with_indexIiZZZN2at6native15arange_cuda_outERKN3c106ScalarES6_S6_RNS1_6TensorEENKUlvE_clEvENKUlvE0_clEvEUllE_EEvT_T0_PN15function_traitsISD_E11result_typeE,@function
        .size           _ZN50_GLOBAL__N__f31458b2_17_RangeFactories_cu_38772b0829elementwise_kernel_with_indexIiZZZN2at6native15arange_cuda_outERKN3c106ScalarES6_S6_RNS1_6TensorEENKUlvE_clEvENKUlvE0_clEvEUllE_EEvT_T0_PN15function_traitsISD_E11result_typeE,(.L_x_749 - _ZN50_GLOBAL__N__f31458b2_17_RangeFactories_cu_38772b0829elementwise_kernel_with_indexIiZZZN2at6native15arange_cuda_outERKN3c106ScalarES6_S6_RNS1_6TensorEENKUlvE_clEvENKUlvE0_clEvEUllE_EEvT_T0_PN15function_traitsISD_E11result_typeE)
        .other          _ZN50_GLOBAL__N__f31458b2_17_RangeFactories_cu_38772b0829elementwise_kernel_with_indexIiZZZN2at6native15arange_cuda_outERKN3c106ScalarES6_S6_RNS1_6TensorEENKUlvE_clEvENKUlvE0_clEvEUllE_EEvT_T0_PN15function_traitsISD_E11result_typeE,@"STO_CUDA_ENTRY STV_DEFAULT"
_ZN50_GLOBAL__N__f31458b2_17_RangeFactories_cu_38772b0829elementwise_kernel_with_indexIiZZZN2at6native15arange_cuda_outERKN3c106ScalarES6_S6_RNS1_6TensorEENKUlvE_clEvENKUlvE0_clEvEUllE_EEvT_T0_PN15function_traitsISD_E11result_typeE:
[----:B------:R-:W-:Y:S01]  /*0000*/  LDC R1, c[0x0][0x28] ;  /* 0x00000a00ff017b82 */ /* 0x000fe20000000800 */
[----:B------:R-:W0:Y:S01]  /*0010*/  S2R R0, SR_CTAID.X ;  /* 0x0000000000007919 */ /* 0x000e220000002500 */
[----:B------:R-:W-:Y:S01]  /*0020*/  ULDC UR4, c[0x0][0x210] ;  /* 0x0000840000047ab9 */ /* 0x000fe20000000800 */
[----:B------:R-:W0:Y:S02]  /*0030*/  S2R R3, SR_TID.X ;  /* 0x0000000000037919 */ /* 0x000e240000002100 */
[----:B0-----:R-:W-:-:S05]  /*0040*/  IMAD R0, R0, 0x40, R3 ;  /* 0x0000004000007824 */ /* 0x001fca00078e0203 */
[----:B------:R-:W-:-:S13]  /*0050*/  ISETP.GE.AND P0, PT, R0, UR4, PT ;  /* 0x0000000400007c0c */ /* 0x000fda000bf06270 */
[----:B------:R-:W-:Y:S05]  /*0060*/  @P0 EXIT ;  /* 0x000000000000094d */ /* 0x000fea0003800000 */
[----:B------:R-:W0:Y:S01]  /*0070*/  LDC R5, c[0x0][0x218] ;  /* 0x00008600ff057b82 */ /* 0x000e220000000800 */
[----:B------:R-:W-:Y:S02]  /*0080*/  ULDC.64 UR4, c[0x0][0x230] ;  /* 0x00008c0000047ab9 */ /* 0x000fe40000000a00 */
[----:B------:R-:W-:Y:S01]  /*0090*/  IADD3 R2, P0, R0, UR4, RZ ;  /* 0x0000000400027c10 */ /* 0x000fe2000ff1e0ff */
[----:B------:R-:W-:-:S03]  /*00a0*/  ULDC UR4, c[0x0][0x220] ;  /* 0x0000880000047ab9 */ /* 0x000fc60000000800 */
[C---:B------:R-:W-:Y:S01]  /*00b0*/  LEA.HI.X.SX32 R3, R0.reuse, UR5, 0x1, P0 ;  /* 0x0000000500037c11 */ /* 0x040fe200080f0eff */
[----:B0-----:R-:W-:Y:S01]  /*00c0*/  IMAD R5, R0, UR4, R5 ;  /* 0x0000000400057c24 */ /* 0x001fe2000f8e0205 */
[----:B------:R-:W-:-:S04]  /*00d0*/  ULDC.64 UR4, c[0x0][0x208] ;  /* 0x0000820000047ab9 */ /* 0x000fc80000000a00 */
[----:B------:R-:W-:Y:S01]  /*00e0*/  STG.E.U8 desc[UR4][R2.64], R5 ;  /* 0x0000000502007986 */ /* 0x000fe2000c101104 */
[----:B------:R-:W-:Y:S05]  /*00f0*/  EXIT ;  /* 0x000000000000794d */ /* 0x000fea0003800000 */
.L_x_15:
        /* <DEDUP_REMOVED lines=16> */
.L_x_749:


//--------------------- .text._ZN50_GLOBAL__N__f31458b2_17_RangeFactories_cu_38772b0829elementwise_kernel_with_indexIlZZZN2at6native15arange_cuda_outERKN3c106ScalarES6_S6_RNS1_6TensorEENKUlvE_clEvENKUlvE_clEvEUllE_EEvT_T0_PN15function_traitsISD_E11result_typeE --------------------------
	.section	.text._ZN50_GLOBAL__N__f31458b2_17_RangeFactories_cu_38772b0829elementwise_kernel_with_indexIlZZZN2at6native15arange_cuda_outERKN3c106ScalarES6_S6_RNS1_6TensorEENKUlvE_clEvENKUlvE_clEvEUllE_EEvT_T0_PN15function_traitsISD_E11result_typeE,"ax",@progbits
	.align	128
.text._ZN50_GLOBAL__N__f31458b2_17_RangeFactories_cu_38772b0829elementwise_kernel_with_indexIlZZZN2at6native15arange_cuda_outERKN3c106ScalarES6_S6_RNS1_6TensorEENKUlvE_clEvENKUlvE_clEvEUllE_EEvT_T0_PN15function_traitsISD_E11result_typeE:
        .type           _ZN50_GLOBAL__N__f31458b2_17_RangeFactories_cu_38772b0829elementwise_kernel_with_indexIlZZZN2at6native15arange_cuda_outERKN3c106ScalarES6_S6_RNS1_6TensorEENKUlvE_clEvENKUlvE_clEvEUllE_EEvT_T0_PN15function_traitsISD_E11result_typeE,@function
        .size           _ZN50_GLOBAL__N__f31458b2_17_RangeFactories_cu_38772b0829elementwise_kernel_with_indexIlZZZN2at6native15arange_cuda_outERKN3c106ScalarES6_S6_RNS1_6TensorEENKUlvE_clEvENKUlvE_clEvEUllE_EEvT_T0_PN15function_traitsISD_E11result_typeE,(.L_x_750 - _ZN50_GLOBAL__N__f31458b2_17_RangeFactories_cu_38772b0829elementwise_kernel_with_indexIlZZZN2at6native15arange_cuda_outERKN3c106ScalarES6_S6_RNS1_6TensorEENKUlvE_clEvENKUlvE_clEvEUllE_EEvT_T0_PN15function_traitsISD_E11result_typeE)
        .other          _ZN50_GLOBAL__N__f31458b2_17_RangeFactories_cu_38772b0829elementwise_kernel_with_indexIlZZZN2at6native15arange_cuda_outERKN3c106ScalarES6_S6_RNS1_6TensorEENKUlvE_clEvENKUlvE_clEvEUllE_EEvT_T0_PN15function_traitsISD_E11result_typeE,@"STO_CUDA_ENTRY STV_DEFAULT"
_ZN50_GLOBAL__N__f31458b2_17_RangeFactories_cu_38772b0829elementwise_kernel_with_indexIlZZZN2at6native15arange_cuda_outERKN3c106ScalarES6_S6_RNS1_6TensorEENKUlvE_clEvENKUlvE_clEvEUllE_EEvT_T0_PN15function_traitsISD_E11result_typeE:
        /* <DEDUP_REMOVED lines=17> */
.L_x_16:
        /* <DEDUP_REMOVED lines=15> */
.L_x_750:


//--------------------- .text._ZN50_GLOBAL__N__f31458b2_17_RangeFactories_cu_38772b0829elementwise_kernel_with_indexIiZZZN2at6native15arange_cuda_outERKN3c106ScalarES6_S6_RNS1_6TensorEENKUlvE_clEvENKUlvE_clEvEUllE_EEvT_T0_PN15function_traitsISD_E11result_typeE --------------------------
	.section	.text._ZN50_GLOBAL__N__f31458b2_17_RangeFactories_cu_38772b0829elementwise_kernel_with_indexIiZZZN2at6native15arange_cuda_outERKN3c106ScalarES6_S6_RNS1_6TensorEENKUlvE_clEvENKUlvE_clEvEUllE_EEvT_T0_PN15function_traitsISD_E11result_typeE,"ax",@progbits
	.align	128
.text._ZN50_GLOBAL__N__f31458b2_17_RangeFactories_cu_38772b0829elementwise_kernel_with_indexIiZZZN2at6native15arange_cuda_outERKN3c106ScalarES6_S6_RNS1_6TensorEENKUlvE_clEvENKUlvE_clEvEUllE_EEvT_T0_PN15function_traitsISD_E11result_typeE:
        .type           _ZN50_GLOBAL__N__f31458b2_17_RangeFactories_cu_38772b0829elementwise_kernel_with_indexIiZZZN2at6native15arange_cuda_outERKN3c106ScalarES6_S6_RNS1_6TensorEENKUlvE_clEvENKUlvE_clEvEUllE_EEvT_T0_PN15function_traitsISD_E11result_typeE,@function
        .size           _ZN50_GLOBAL__N__f31458b2_17_RangeFactories_cu_38772b0829elementwise_kernel_with_indexIiZZZN2at6native15arange_cuda_outERKN3c106ScalarES6_S6_RNS1_6TensorEENKUlvE_clEvENKUlvE_clEvEUllE_EEvT_T0_PN15function_traitsISD_E11result_typeE,(.L_x_751 - _ZN50_GLOBAL__N__f31458b2_17_RangeFactories_cu_38772b0829elementwise_kernel_with_indexIiZZZN2at6native15arange_cuda_outERKN3c106ScalarES6_S6_RNS1_6TensorEENKUlvE_clEvENKUlvE_clEvEUllE_EEvT_T0_PN15function_traitsISD_E11result_typeE)
        .other          _ZN50_GLOBAL__N__f31458b2_17_RangeFactories_cu_38772b0829elementwise_kernel_with_indexIiZZZN2at6native15arange_cuda_outERKN3c106ScalarES6_S6_RNS1_6TensorEENKUlvE_clEvENKUlvE_clEvEUllE_EEvT_T0_PN15function_traitsISD_E11result_typeE,@"STO_CUDA_ENTRY STV_DEFAULT"
_ZN50_GLOBAL__N__f31458b2_17_RangeFactories_cu_38772b0829elementwise_kernel_with_indexIiZZZN2at6native15arange_cuda_outERKN3c106ScalarES6_S6_RNS1_6TensorEENKUlvE_clEvENKUlvE_clEvEUllE_EEvT_T0_PN15function_traitsISD_E11result_typeE:
        /* <DEDUP_REMOVED lines=16> */
.L_x_17:
        /* <DEDUP_REMOVED lines=16> */
.L_x_751:


//--------------------- .text._ZN50_GLOBAL__N__f31458b2_17_RangeFactories_cu_38772b0829elementwise_kernel_with_indexIlZZZN2at6native14range_cuda_outERKN3c106ScalarES6_S6_RNS1_6TensorEENKUlvE_clEvENKUlvE6_clEvEUllE_EEvT_T0_PN15function_traitsISD_E11result_typeE --------------------------
	.section	.text._ZN50_GLOBAL__N__f31458b2_17_RangeFactories_cu_38772b0829elementwise_kernel_with_indexIlZZZN2at6native14range_cuda_outERKN3c106ScalarES6_S6_RNS1_6TensorEENKUlvE_clEvENKUlvE6_clEvEUllE_EEvT_T0_PN15function_traitsISD_E11result_typeE,"ax",@progbits
	.align	128
.text._ZN50_GLOBAL__N__f31458b2_17_RangeFactories_cu_38772b0829elementwise_kernel_with_indexIlZZZN2at6native14range_cuda_outERKN3c106ScalarES6_S6_RNS1_6TensorEENKUlvE_clEvENKUlvE6_clEvEUllE_EEvT_T0_PN15function_traitsISD_E11result_typeE:
        .type           _ZN50_GLOBAL__N__f31458b2_17_RangeFactories_cu_38772b0829elementwise_kernel_with_indexIlZZZN2at6native14range_cuda_outERKN3c106ScalarES6_S6_RNS1_6TensorEENKUlvE_clEvENKUlvE6_clEvEUllE_EEvT_T0_PN15function_traitsISD_E11result_typeE,@function
        .size           _ZN50_GLOBAL__N__f31458b2_17_RangeFactories_cu_38772b0829elementwise_kernel_with_indexIlZZZN2at6native14range_cuda_outERKN3c106ScalarES6_S6_RNS1_6TensorEENKUlvE_clEvENKUlvE6_clEvEUllE_EEvT_T0_PN15function_traitsISD_E11result_typeE,(.L_x_752 - _ZN50_GLOBAL__N__f31458b2_17_RangeFactories_cu_38772b0829elementwise_kernel_with_indexIlZZZN2at6native14range_cuda_outERKN3c106ScalarES6_S6_RNS1_6TensorEENKUlvE_clEvENKUlvE6_clEvEUllE_EEvT_T0_PN15function_traitsISD_E11result_typeE)
        .other          _ZN50_GLOBAL__N__f31458b2_17_RangeFactories_cu_38772b0829elementwise_kernel_with_indexIlZZZN2at6native14range_cuda_outERKN3c106ScalarES6_S6_RNS1_6TensorEENKUlvE_clEvENKUlvE6_clEvEUllE_EEvT_T0_PN15function_traitsISD_E11result_typeE,@"STO_CUDA_ENTRY STV_DEFAULT"
_ZN50_GLOBAL__N__f31458b2_17_RangeFactories_cu_38772b0829elementwise_kernel_with_indexIlZZZN2at6native14range_cuda_outERKN3c106ScalarES6_S6_RNS1_6TensorEENKUlvE_clEvENKUlvE6_clEvEUllE_EEvT_T0_PN15function_traitsISD_E11result_typeE:
        /* <DEDUP_REMOVED lines=18> */
.L_x_18:
        /* <DEDUP_REMOVED lines=14> */
.L_x_752:


//--------------------- .text._ZN50_GLOBAL__N__f31458b2_17_RangeFactories_cu_38772b0829elementwise_kernel_with_indexIiZZZN2at6native14range_cuda_outERKN3c106ScalarES6_S6_RNS1_6TensorEENKUlvE_clEvENKUlvE6_clEvEUllE_EEvT_T0_PN15function_traitsISD_E11result_typeE --------------------------
	.section	.text._ZN50_GLOBAL__N__f31458b2_17_RangeFactories_cu_38772b0829elementwise_kernel_with_indexIiZZZN2at6native14range_cuda_outERKN3c106ScalarES6_S6_RNS1_6TensorEENKUlvE_clEvENKUlvE6_clEvEUllE_EEvT_T0_PN15function_traitsISD_E11result_typeE,"ax",@progbits
	.align	128
.text._ZN50_GLOBAL__N__f31458b2_17_RangeFactories_cu_38772b0829elementwise_kernel_with_indexIiZZZN2at6native14range_cuda_outERKN3c106ScalarES6_S6_RNS1_6TensorEENKUlvE_clEvENKUlvE6_clEvEUllE_EEvT_T0_PN15function_traitsISD_E11result_typeE:
        .type           _ZN50_GLOBAL__N__f31458b2_17_RangeFactories_cu_38772b0829elementwise_kernel_with_indexIiZZZN2at6native14range_cuda_outERKN3c106ScalarES6_S6_RNS1_6TensorEENKUlvE_clEvENKUlvE6_clEvEUllE_EEvT_T0_PN15function_traitsISD_E11result_typeE,@function
        .size           _ZN50_GLOBAL__N__f31458b2_17_RangeFactories_cu_38772b0829elementwise_kernel_with_indexIiZZZN2at6native14range_cuda_outERKN3c106ScalarES6_S6_RNS1_6TensorEENKUlvE_clEvENKUlvE6_clEvEUllE_EEvT_T0_PN15function_traitsISD_E11result_typeE,(.L_x_753 - _ZN50_GLOBAL__N__f31458b2_17_RangeFactories_cu_38772b0829elementwise_kernel_with_indexIiZZZN2at6native14range_cuda_outERKN3c106ScalarES6_S6_RNS1_6TensorEENKUlvE_clEvENKUlvE6_clEvEUllE_EEvT_T0_PN15function_traitsISD_E11result_typeE)
        .other          _ZN50_GLOBAL__N__f31458b2_17_RangeFactories_cu_38772b0829elementwise_kernel_with_indexIiZZZN2at6native14range_cuda_outERKN3c106ScalarES6_S6_RNS1_6TensorEENKUlvE_clEvENKUlvE6_clEvEUllE_EEvT_T0_PN15function_traitsISD_E11result_typeE,@"STO_CUDA_ENTRY STV_DEFAULT"
_ZN50_GLOBAL__N__f31458b2_17_RangeFactories_cu_38772b0829elementwise_kernel_with_indexIiZZZN2at6native14range_cuda_outERKN3c106ScalarES6_S6_RNS1_6TensorEENKUlvE_clEvENKUlvE6_clEvEUllE_EEvT_T0_PN15function_traitsISD_E11result_typeE:
        /* <DEDUP_REMOVED lines=16> */
.L_x_19:
        /* <DEDUP_REMOVED lines=16> */
.L_x_753:


//--------------------- .text._ZN50_GLOBAL__N__f31458b2_17_RangeFactories_cu_38772b0829elementwise_kernel_with_indexIlZZZN2at6native14range_cuda_outERKN3c106ScalarES6_S6_RNS1_6TensorEENKUlvE_clEvENKUlvE5_clEvEUllE_EEvT_T0_PN15function_traitsISD_E11result_typeE --------------------------
	.section	.text._ZN50_GLOBAL__N__f31458b2_17_RangeFactories_cu_38772b0829elementwise_kernel_with_indexIlZZZN2at6native14range_cuda_outERKN3c106ScalarES6_S6_RNS1_6TensorEENKUlvE_clEvENKUlvE5_clEvEUllE_EEvT_T0_PN15function_traitsISD_E11result_typeE,"ax",@progbits
	.align	128
.text._ZN50_GLOBAL__N__f31458b2_17_RangeFactories_cu_38772b0829elementwise_kernel_with_indexIlZZZN2at6native14range_cuda_outERKN3c106ScalarES6_S6_RNS1_6TensorEENKUlvE_clEvENKUlvE5_clEvEUllE_EEvT_T0_PN15function_traitsISD_E11result_typeE:
        .type           _ZN50_GLOBAL__N__f31458b2_17_RangeFactories_cu_38772b0829elementwise_kernel_with_indexIlZZZN2at6native14range_cuda_outERKN3c106ScalarES6_S6_RNS1_6TensorEENKUlvE_clEvENKUlvE5_clEvEUllE_EEvT_T0_PN15function_traitsISD_E11result_typeE,@function
        .size           _ZN50_GLOBAL__N__f31458b2_17_RangeFactories_cu_38772b0829elementwise_kernel_with_indexIlZZZN2at6native14range_cuda_outERKN3c106ScalarES6_S6_RNS1_6TensorEENKUlvE_clEvENKUlvE5_clEvEUllE_EEvT_T0_PN15function_traitsISD_E11result_typeE,(.L_x_754 - _ZN50_GLOBAL__N__f31458b2_17_RangeFactories_cu_38772b0829elementwise_kernel_with_indexIlZZZN2at6native14range_cuda_outERKN3c106ScalarES6_S6_RNS1_6TensorEENKUlvE_clEvENKUlvE5_clEvEUllE_EEvT_T0_PN15function_traitsISD_E11result_typeE)
        .other          _ZN50_GLOBAL__N__f31458b2_17_RangeFactories_cu_38772b0829elementwise_kernel_with_indexIlZZZN2at6native14range_cuda_outERKN3c106ScalarES6_S6_RNS1_6TensorEENKUlvE_clEvENKUlvE5_clEvEUllE_EEvT_T0_PN15function_traitsISD_E11result_typeE,@"STO_CUDA_ENTRY STV_DEFAULT"
_ZN50_GLOBAL__N__f31458b2_17_RangeFactories_cu_38772b0829elementwise_kernel_with_indexIlZZZN2at6native14range_cuda_outERKN3c106ScalarES6_S6_RNS1_6TensorEENKUlvE_clEvENKUlvE5_clEvEUllE_EEvT_T0_PN15function_traitsISD_E11result_typeE:
        /* <DEDUP_REMOVED lines=17> */
.L_x_20:
        /* <DEDUP_REMOVED lines=15> */
.L_x_754:


//--------------------- .text._ZN50_GLOBAL__N__f31458b2_17_RangeFactories_cu_38772b0829elementwise_kernel_with_indexIiZZZN2at6native14range_cuda_outERKN3c106ScalarES6_S6_RNS1_6TensorEENKUlvE_clEvENKUlvE5_clEvEUllE_EEvT_T0_PN15function_traitsISD_E11result_typeE --------------------------
	.section	.text._ZN50_GLOBAL__N__f31458b2_17_RangeFactories_cu_38772b0829elementwise_kernel_with_indexIiZZZN2at6native14range_cuda_outERKN3c106ScalarES6_S6_RNS1_6TensorEENKUlvE_clEvENKUlvE5_clEvEUllE_EEvT_T0_PN15function_traitsISD_E11result_typeE,"ax",@progbits
	.align	128
.text._ZN50_GLOBAL__N__f31458b2_17_RangeFactories_cu_38772b0829elementwise_kernel_with_indexIiZZZN2at6native14range_cuda_outERKN3c106ScalarES6_S6_RNS1_6TensorEENKUlvE_clEvENKUlvE5_clEvEUllE_EEvT_T0_PN15function_traitsISD_E11result_typeE:
        .type           _ZN50_GLOBAL__N__f31458b2_17_RangeFactories_cu_38772b0829elementwise_kernel_with_indexIiZZZN2at6native14range_cuda_outERKN3c106ScalarES6_S6_RNS1_6TensorEENKUlvE_clEvENKUlvE5_clEvEUllE_EEvT_T0_PN15function_traitsISD_E11result_typeE,@function
        .size           _ZN50_GLOBAL__N__f31458b2_17_RangeFactories_cu_38772b0829elementwise_kernel_with_indexIiZZZN2at6native14range_cuda_outERKN3c106ScalarES6_S6_RNS1_6TensorEENKUlvE_clEvENKUlvE5_clEvEUllE_EEvT_T0_PN15function_traitsISD_E11result_typeE,(.L_x_755 - _ZN50_GLOBAL__N__f31458b2_17_RangeFactories_cu_38772b0829elementwise_kernel_with_indexIiZZZN2at6native14range_cuda_outERKN3c106ScalarES6_S6_RNS1_6TensorEENKUlvE_clEvENKUlvE5_clEvEUllE_EEvT_T0_PN15function_traitsISD_E11result_typeE)
        .other          _ZN50_GLOBAL__N__f31458b2_17_RangeFactories_cu_38772b0829elementwise_kernel_with_indexIiZZZN2at6native14range_cuda_outERKN3c106ScalarES6_S6_RNS1_6TensorEENKUlvE_clEvENKUlvE5_clEvEUllE_EEvT_T0_PN15function_traitsISD_E11result_typeE,@"STO_CUDA_ENTRY STV_DEFAULT"
_ZN50_GLOBAL__N__f31458b2_17_RangeFactories_cu_38772b0829elementwise_kernel_with_indexIiZZZN2at6native14range_cuda_outERKN3c106ScalarES6_S6_RNS1_6TensorEENKUlvE_clEvENKUlvE5_clEvEUllE_EEvT_T0_PN15function_traitsISD_E11result_typeE:
        /* <DEDUP_REMOVED lines=15> */
.L_x_21:
        /* <DEDUP_REMOVED lines=9> */
.L_x_755:


//--------------------- .text._ZN50_GLOBAL__N__f31458b2_17_RangeFactories_cu_38772b0829elementwise_kernel_with_indexIlZZZN2at6native14range_cuda_outERKN3c106ScalarES6_S6_RNS1_6TensorEENKUlvE_clEvENKUlvE4_clEvEUllE_EEvT_T0_PN15function_traitsISD_E11result_typeE --------------------------
	.section	.text._ZN50_GLOBAL__N__f31458b2_17_RangeFactories_cu_38772b0829elementwise_kernel_with_indexIlZZZN2at6native14range_cuda_outERKN3c106ScalarES6_S6_RNS1_6TensorEENKUlvE_clEvENKUlvE4_clEvEUllE_EEvT_T0_PN15function_traitsISD_E11result_typeE,"ax",@progbits
	.align	128
.text._ZN50_GLOBAL__N__f31458b2_17_RangeFactories_cu_38772b0829elementwise_kernel_with_indexIlZZZN2at6native14range_cuda_outERKN3c106ScalarES6_S6_RNS1_6TensorEENKUlvE_clEvENKUlvE4_clEvEUllE_EEvT_T0_PN15function_traitsISD_E11result_typeE:
        .type           _ZN50_GLOBAL__N__f31458b2_17_RangeFactories_cu_38772b0829elementwise_kernel_with_indexIlZZZN2at6native14range_cuda_outERKN3c106ScalarES6_S6_RNS1_6TensorEENKUlvE_clEvENKUlvE4_clEvEUllE_EEvT_T0_PN15function_traitsISD_E11result_typeE,@function
        .size           _ZN50_GLOBAL__N__f31458b2_17_RangeFactories_cu_38772b0829elementwise_kernel_with_indexIlZZZN2at6native14range_cuda_outERKN3c106ScalarES6_S6_RNS1_6TensorEENKUlvE_clEvENKUlvE4_clEvEUllE_EEvT_T0_PN15function_traitsISD_E11result_typeE,(.L_x_756 - _ZN50_GLOBAL__N__f31458b2_17_RangeFactories_cu_38772b0829elementwise_kernel_with_indexIlZZZN2at6native14range_cuda_outERKN3c106ScalarES6_S6_RNS1_6TensorEENKUlvE_clEvENKUlvE4_clEvEUllE_EEvT_T0_PN15function_traitsISD_E11result_typeE)
        .other          _ZN50_GLOBAL__N__f31458b2_17_RangeFactories_cu_38772b0829elementwise_kernel_with_indexIlZZZN2at6native14range_cuda_outERKN3c106ScalarES6_S6_RNS1_6TensorEENKUlvE_clEvENKUlvE4_clEvEUllE_EEvT_T0_PN15function_traitsISD_E11result_typeE,@"STO_CUDA_ENTRY STV_DEFAULT"
_ZN50_GLOBAL__N__f31458b2_17_RangeFactories_cu_38772b0829elementwise_kernel_with_indexIlZZZN2at6native14range_cuda_outERKN3c106ScalarES6_S6_RNS1_6TensorEENKUlvE_clEvENKUlvE4_clEvEUllE_EEvT_T0_PN15function_traitsISD_E11result_typeE:
        /* <DEDUP_REMOVED lines=18> */
.L_x_22:
        /* <DEDUP_REMOVED lines=14> */
.L_x_756:


//--------------------- .text._ZN50_GLOBAL__N__f31458b2_17_RangeFactories_cu_38772b0829elementwise_kernel_with_indexIiZZZN2at6native14range_cuda_outERKN3c106ScalarES6_S6_RNS1_6TensorEENKUlvE_clEvENKUlvE4_clEvEUllE_EEvT_T0_PN15function_traitsISD_E11result_typeE --------------------------
	.section	.text._ZN50_GLOBAL__N__f31458b2_17_RangeFactories_cu_38772b0829elementwise_kernel_with_indexIiZZZN2at6native14range_cuda_outERKN3c106ScalarES6_S6_RNS1_6TensorEENKUlvE_clEvENKUlvE4_clEvEUllE_EEvT_T0_PN15function_traitsISD_E11result_typeE,"ax",@progbits
	.align	128
.text._ZN50_GLOBAL__N__f31458b2_17_RangeFactories_cu_38772b0829elementwise_kernel_with_indexIiZZZN2at6native14range_cuda_outERKN3c106ScalarES6_S6_RNS1_6TensorEENKUlvE_clEvENKUlvE4_clEvEUllE_EEvT_T0_PN15function_traitsISD_E11result_typeE:
        .type           _ZN50_GLOBAL__N__f31458b2_17_RangeFactories_cu_38772b0829elementwise_kernel_with_indexIiZZZN2at6native14range_cuda_outERKN3c106ScalarES6_S6_RNS1_6TensorEENKUlvE_clEvENKUlvE4_clEvEUllE_EEvT_T0_PN15function_traitsISD_E11result_typeE,@function
        .size           _ZN50_GLOBAL__N__f31458b2_17_RangeFactories_cu_38772b0829elementwise_kernel_with_indexIiZZZN2at6native14range_cuda_outERKN3c106ScalarES6_S6_RNS1_6TensorEENKUlvE_clEvENKUlvE4_clEvEUllE_EEvT_T0_PN15function_traitsISD_E11result_typeE,(.L_x_757 - _ZN50_GLOBAL__N__f31458b2_17_RangeFactories_cu_38772b0829elementwise_kernel_with_indexIiZZZN2at6native14range_cuda_outERKN3c106ScalarES6_S6_RNS1_6TensorEENKUlvE_clEvENKUlvE4_clEvEUllE_EEvT_T0_PN15function_traitsISD_E11result_typeE)
        .other          _ZN50_GLOBAL__N__f31458b2_17_RangeFactories_cu_38772b0829elementwise_kernel_with_indexIiZZZN2at6native14range_cuda_outERKN3c106ScalarES6_S6_RNS1_6TensorEENKUlvE_clEvENKUlvE4_clEvEUllE_EEvT_T0_PN15function_traitsISD_E11result_typeE,@"STO_CUDA_ENTRY STV_DEFAULT"
_ZN50_GLOBAL__N__f31458b2_17_RangeFactories_cu_38772b0829elementwise_kernel_with_indexIiZZZN2at6native14range_cuda_outERKN3c106ScalarES6_S6_RNS1_6TensorEENKUlvE_clEvENKUlvE4_clEvEUllE_EEvT_T0_PN15function_traitsISD_E11result_typeE:
        /* <DEDUP_REMOVED lines=16> */
.L_x_23:
        /* <DEDUP_REMOVED lines=16> */
.L_x_757:


//--------------------- .text._ZN50_GLOBAL__N__f31458b2_17_RangeFactories_cu_38772b0829elementwise_kernel_with_indexIlZZZN2at6native14range_cuda_outERKN3c106ScalarES6_S6_RNS1_6TensorEENKUlvE_clEvENKUlvE3_clEvEUllE_EEvT_T0_PN15function_traitsISD_E11result_typeE --------------------------
	.section	.text._ZN50_GLOBAL__N__f31458b2_17_RangeFactories_cu_38772b0829elementwise_kernel_with_indexIlZZZN2at6native14range_cuda_outERKN3c106ScalarES6_S6_RNS1_6TensorEENKUlvE_clEvENKUlvE3_clEvEUllE_EEvT_T0_PN15function_traitsISD_E11result_typeE,"ax",@progbits
	.align	128
.text._ZN50_GLOBAL__N__f31458b2_17_RangeFactories_cu_38772b0829elementwise_kernel_with_indexIlZZZN2at6native14range_cuda_outERKN3c106ScalarES6_S6_RNS1_6TensorEENKUlvE_clEvENKUlvE3_clEvEUllE_EEvT_T0_PN15function_traitsISD_E11result_typeE:
        .type           _ZN50_GLOBAL__N__f31458b2_17_RangeFactories_cu_38772b0829elementwise_kernel_with_indexIlZZZN2at6native14range_cuda_outERKN3c106ScalarES6_S6_RNS1_6TensorEENKUlvE_clEvENKUlvE3_clEvEUllE_EEvT_T0_PN15function_traitsISD_E11result_typeE,@function
        .size           _ZN50_GLOBAL__N__f31458b2_17_RangeFactories_cu_38772b0829elementwise_kernel_with_indexIlZZZN2at6native14range_cuda_outERKN3c106ScalarES6_S6_RNS1_6TensorEENKUlvE_clEvENKUlvE3_clEvEUllE_EEvT_T0_PN15function_traitsISD_E11result_typeE,(.L_x_758 - _ZN50_GLOBAL__N__f31458b2_17_RangeFactories_cu_38772b0829elementwise_kernel_with_indexIlZZZN2at6native14range_cuda_outERKN3c106ScalarES6_S6_RNS1_6TensorEENKUlvE_clEvENKUlvE3_clEvEUllE_EEvT_T0_PN15function_traitsISD_E11result_typeE)
        .other          _ZN50_GLOBAL__N__f31458b2_17_RangeFactories_cu_38772b0829elementwise_kernel_with_indexIlZZZN2at6native14range_cuda_outERKN3c106ScalarES6_S6_RNS1_6TensorEENKUlvE_clEvENKUlvE3_clEvEUllE_EEvT_T0_PN15function_traitsISD_E11result_typeE,@"STO_CUDA_ENTRY STV_DEFAULT"
_ZN50_GLOBAL__N__f31458b2_17_RangeFactories_cu_38772b0829elementwise_kernel_with_indexIlZZZN2at6native14range_cuda_outERKN3c106ScalarES6_S6_RNS1_6TensorEENKUlvE_clEvENKUlvE3_clEvEUllE_EEvT_T0_PN15function_traitsISD_E11result_typeE:
        /* <DEDUP_REMOVED lines=17> */
.L_x_24:
        /* <DEDUP_REMOVED lines=15> */
.L_x_758:


//--------------------- .text._ZN50_GLOBAL__N__f31458b2_17_RangeFactories_cu_38772b0829elementwise_kernel_with_indexIiZZZN2at6native14range_cuda_outERKN3c106ScalarES6_S6_RNS1_6TensorEENKUlvE_clEvENKUlvE3_clEvEUllE_EEvT_T0_PN15function_traitsISD_E11result_typeE --------------------------
	.section	.text._ZN50_GLOBAL__N__f31458b2_17_RangeFactories_cu_38772b0829elementwise_kernel_with_indexIiZZZN2at6native14range_cuda_outERKN3c106ScalarES6_S6_RNS1_6TensorEENKUlvE_clEvENKUlvE3_clEvEUllE_EEvT_T0_PN15function_traitsISD_E11result_typeE,"ax",@progbits
	.align	128
.text._ZN50_GLOBAL__N__f31458b2_17_RangeFactories_cu_38772b0829elementwise_kernel_with_indexIiZZZN2at6native14range_cuda_outERKN3c106ScalarES6_S6_RNS1_6TensorEENKUlvE_clEvENKUlvE3_clEvEUllE_EEvT_T0_PN15function_traitsISD_E11result_typeE:
        .type           _ZN50_GLOBAL__N__f31458b2_17_RangeFactories_cu_38772b0829elementwise_kernel_with_indexIiZZZN2at6native14range_cuda_outERKN3c106ScalarES6_S6_RNS1_6TensorEENKUlvE_clEvENKUlvE3_clEvEUllE_EEvT_T0_PN15function_traitsISD_E11result_typeE,@function
        .size           _ZN50_GLOBAL__N__f31458b2_17_RangeFactories_cu_38772b0829elementwise_kernel_with_indexIiZZZN2at6native14range_cuda_outERKN3c106ScalarES6_S6_RNS1_6TensorEENKUlvE_clEvENKUlvE3_clEvEUllE_EEvT_T0_PN15function_traitsISD_E11result_typeE,(.L_x_759 - _ZN50_GLOBAL__N__f31458b2_17_RangeFactories_cu_38772b0829elementwise_kernel_with_indexIiZZZN2at6native14range_cuda_outERKN3c106ScalarES6_S6_RNS1_6TensorEENKUlvE_clEvENKUlvE3_clEvEUllE_EEvT_T0_PN15function_traitsISD_E11result_typeE)
        .other          _ZN50_GLOBAL__N__f31458b2_17_RangeFactories_cu_38772b0829elementwise_kernel_with_indexIiZZZN2at6native14range_cuda_outERKN3c106ScalarES6_S6_RNS1_6TensorEENKUlvE_clEvENKUlvE3_clEvEUllE_EEvT_T0_PN15function_traitsISD_E11result_typeE,@"STO_CUDA_ENTRY STV_DEFAULT"
_ZN50_GLOBAL__N__f31458b2_17_RangeFactories_cu_38772b0829elementwise_kernel_with_indexIiZZZN2at6native14range_cuda_outERKN3c106ScalarES6_S6_RNS1_6TensorEENKUlvE_clEvENKUlvE3_clEvEUllE_EEvT_T0_PN15function_traitsISD_E11result_typeE:
        /* <DEDUP_REMOVED lines=15> */
.L_x_25:
        /* <DEDUP_REMOVED lines=9> */
.L_x_759:


//--------------------- .text._ZN50_GLOBAL__N__f31458b2_17_RangeFactories_cu_38772b0829elementwise_kernel_with_indexIlZZZN2at6native14range_cuda_outERKN3c106ScalarES6_S6_RNS1_6TensorEENKUlvE_clEvENKUlvE2_clEvEUllE_EEvT_T0_PN15function_traitsISD_E11result_typeE --------------------------
	.section	.text._ZN50_GLOBAL__N__f31458b2_17_RangeFactories_cu_38772b0829elementwise_kernel_with_indexIlZZZN2at6native14range_cuda_outERKN3c106ScalarES6_S6_RNS1_6TensorEENKUlvE_clEvENKUlvE2_clEvEUllE_EEvT_T0_PN15function_traitsISD_E11result_typeE,"ax",@progbits
	.align	128
.text._ZN50_GLOBAL__N__f31458b2_17_RangeFactories_cu_38772b0829elementwise_kernel_with_indexIlZZZN2at6native14range_cuda_outERKN3c106ScalarES6_S6_RNS1_6TensorEENKUlvE_clEvENKUlvE2_clEvEUllE_EEvT_T0_PN15function_traitsISD_E11result_typeE:
        .type           _ZN50_GLOBAL__N__f31458b2_17_RangeFactories_cu_38772b0829elementwise_kernel_with_indexIlZZZN2at6native14range_cuda_outERKN3c106ScalarES6_S6_RNS1_6TensorEENKUlvE_clEvENKUlvE2_clEvEUllE_EEvT_T0_PN15function_traitsISD_E11result_typeE,@function
        .size           _ZN50_GLOBAL__N__f31458b2_17_RangeFactories_cu_38772b0829elementwise_kernel_with_indexIlZZZN2at6native14range_cuda_outERKN3c106ScalarES6_S6_RNS1_6TensorEENKUlvE_clEvENKUlvE2_clEvEUllE_EEvT_T0_PN15function_traitsISD_E11result_typeE,(.L_x_760 - _ZN50_GLOBAL__N__f31458b2_17_RangeFactories_cu_38772b0829elementwise_kernel_with_indexIlZZZN2at6native14range_cuda_outERKN3c106ScalarES6_S6_RNS1_6TensorEENKUlvE_clEvENKUlvE2_clEvEUllE_EEvT_T0_PN15function_traitsISD_E11result_typeE)
        .other          _ZN50_GLOBAL__N__f31458b2_17_RangeFactories_cu_38772b0829elementwise_kernel_with_indexIlZZZN2at6native14range_cuda_outERKN3c106ScalarES6_S6_RNS1_6TensorEENKUlvE_clEvENKUlvE2_clEvEUllE_EEvT_T0_PN15function_traitsISD_E11result_typeE,@"STO_CUDA_ENTRY STV_DEFAULT"
_ZN50_GLOBAL__N__f31458b2_17_RangeFactories_cu_38772b0829elementwise_kernel_with_indexIlZZZN2at6native14range_cuda_outERKN3c106ScalarES6_S6_RNS1_6TensorEENKUlvE_clEvENKUlvE2_clEvEUllE_EEvT_T0_PN15function_traitsISD_E11result_typeE:
        /* <DEDUP_REMOVED lines=18> */
.L_x_26:
        /* <DEDUP_REMOVED lines=14> */
.L_x_760:


//--------------------- .text._ZN50_GLOBAL__N__f31458b2_17_RangeFactories_cu_38772b0829elementwise_kernel_with_indexIiZZZN2at6native14range_cuda_outERKN3c106ScalarES6_S6_RNS1_6TensorEENKUlvE_clEvENKUlvE2_clEvEUllE_EEvT_T0_PN15function_traitsISD_E11result_typeE --------------------------
	.section	.text._ZN50_GLOBAL__N__f31458b2_17_RangeFactories_cu_38772b0829elementwise_kernel_with_indexIiZZZN2at6native14range_cuda_outERKN3c106ScalarES6_S6_RNS1_6TensorEENKUlvE_clEvENKUlvE2_clEvEUllE_EEvT_T0_PN15function_traitsISD_E11result_typeE,"ax",@progbits
	.align	128
.text._ZN50_GLOBAL__N__f31458b2_17_RangeFactories_cu_38772b0829elementwise_kernel_with_indexIiZZZN2at6native14range_cuda_outERKN3c106ScalarES6_S6_RNS1_6TensorEENKUlvE_clEvENKUlvE2_clEvEUllE_EEvT_T0_PN15function_traitsISD_E11result_typeE:
        .type           _ZN50_GLOBAL__N__f31458b2_17_RangeFactories_cu_38772b0829elementwise_kernel_with_indexIiZZZN2at6native14range_cuda_outERKN3c106ScalarES6_S6_RNS1_6TensorEENKUlvE_clEvENKUlvE2_clEvEUllE_EEvT_T0_PN15function_traitsISD_E11result_typeE,@function
        .size           _ZN50_GLOBAL__N__f31458b2_17_RangeFactories_cu_38772b0829elementwise_kernel_with_indexIiZZZN2at6native14range_cuda_outERKN3c106ScalarES6_S6_RNS1_6TensorEENKUlvE_clEvENKUlvE2_clEvEUllE_EEvT_T0_PN15function_traitsISD_E11result_typeE,(.L_x_761 - _ZN50_GLOBAL__N__f31458b2_17_RangeFactories_cu_38772b0829elementwise_kernel_with_indexIiZZZN2at6native14range_cuda_outERKN3c106ScalarES6_S6_RNS1_6TensorEENKUlvE_clEvENKUlvE2_clEvEUllE_EEvT_T0_PN15function_traitsISD_E11result_typeE)
        .other          _ZN50_GLOBAL__N__f31458b2_17_RangeFactories_cu_38772b0829elementwise_kernel_with_indexIiZZZN2at6native14range_cuda_outERKN3c106ScalarES6_S6_RNS1_6TensorEENKUlvE_clEvENKUlvE2_clEvEUllE_EEvT_T0_PN15function_traitsISD_E11result_typeE,@"STO_CUDA_ENTRY STV_DEFAULT"
_ZN50_GLOBAL__N__f31458b2_17_RangeFactories_cu_38772b0829elementwise_kernel_with_indexIiZZZN2at6native14range_cuda_outERKN3c106ScalarES6_S6_RNS1_6TensorEENKUlvE_clEvENKUlvE2_clEvEUllE_EEvT_T0_PN15function_traitsISD_E11result_typeE:
        /* <DEDUP_REMOVED lines=19> */
.L_x_27:
        /* <DEDUP_REMOVED lines=13> */
.L_x_761:


//--------------------- .text._ZN50_GLOBAL__N__f31458b2_17_RangeFactories_cu_38772b0829elementwise_kernel_with_indexIlZZZN2at6native14range_cuda_outERKN3c106ScalarES6_S6_RNS1_6TensorEENKUlvE_clEvENKUlvE1_clEvEUllE_EEvT_T0_PN15function_traitsISD_E11result_typeE --------------------------
	.section	.text._ZN50_GLOBAL__N__f31458b2_17_RangeFactories_cu_38772b0829elementwise_kernel_with_indexIlZZZN2at6native14range_cuda_outERKN3c106ScalarES6_S6_RNS1_6TensorEENKUlvE_clEvENKUlvE1_clEvEUllE_EEvT_T0_PN15function_traitsISD_E11result_typeE,"ax",@progbits
	.align	128
.text._ZN50_GLOBAL__N__f31458b2_17_RangeFactories_cu_38772b0829elementwise_kernel_with_indexIlZZZN2at6native14range_cuda_outERKN3c106ScalarES6_S6_RNS1_6TensorEENKUlvE_clEvENKUlvE1_clEvEUllE_EEvT_T0_PN15function_traitsISD_E11result_typeE:
        .type           _ZN50_GLOBAL__N__f31458b2_17_RangeFactories_cu_38772b0829elementwise_kernel_with_indexIlZZZN2at6native14range_cuda_outERKN3c106ScalarES6_S6_RNS1_6TensorEENKUlvE_clEvENKUlvE1_clEvEUllE_EEvT_T0_PN15function_traitsISD_E11result_typeE,@function
        .size           _ZN50_GLOBAL__N__f31458b2_17_RangeFactories_cu_38772b0829elementwise_kernel_with_indexIlZZZN2at6native14range_cuda_outERKN3c106ScalarES6_S6_RNS1_6TensorEENKUlvE_clEvENKUlvE1_clEvEUllE_EEvT_T0_PN15function_traitsISD_E11result_typeE,(.L_x_762 - _ZN50_GLOBAL__N__f31458b2_17_RangeFactories_cu_38772b0829elementwise_kernel_with_indexIlZZZN2at6native14range_cuda_outERKN3c106ScalarES6_S6_RNS1_6TensorEENKUlvE_clEvENKUlvE1_clEvEUllE_EEvT_T0_PN15function_traitsISD_E11result_typeE)
        .other          _ZN50_GLOBAL__N__f31458b2_17_RangeFactories_cu_38772b0829elementwise_kernel_with_indexIlZZZN2at6native14range_cuda_outERKN3c106ScalarES6_S6_RNS1_6TensorEENKUlvE_clEvENKUlvE1_clEvEUllE_EEvT_T0_PN15function_traitsISD_E11result_typeE,@"STO_CUDA_ENTRY STV_DEFAULT"
_ZN50_GLOBAL__N__f31458b2_17_RangeFactories_cu_38772b0829elementwise_kernel_with_indexIlZZZN2at6native14range_cuda_outERKN3c106ScalarES6_S6_RNS1_6TensorEENKUlvE_clEvENKUlvE1_clEvEUllE_EEvT_T0_PN15function_traitsISD_E11result_typeE:
        /* <DEDUP_REMOVED lines=17> */
.L_x_28:
        /* <DEDUP_REMOVED lines=15> */
.L_x_762:


//--------------------- .text._ZN50_GLOBAL__N__f31458b2_17_RangeFactories_cu_38772b0829elementwise_kernel_with_indexIiZZZN2at6native14range_cuda_outERKN3c106ScalarES6_S6_RNS1_6TensorEENKUlvE_clEvENKUlvE1_clEvEUllE_EEvT_T0_PN15function_traitsISD_E11result_typeE --------------------------
	.section	.text._ZN50_GLOBAL__N__f31458b2_17_RangeFactories_cu_38772b0829elementwise_kernel_with_indexIiZZZN2at6native14range_cuda_outERKN3c106ScalarES6_S6_RNS1_6TensorEENKUlvE_clEvENKUlvE1_clEvEUllE_EEvT_T0_PN15function_traitsISD_E11result_typeE,"ax",@progbits
	.align	128
.text._ZN50_GLOBAL__N__f31458b2_17_RangeFactories_cu_38772b0829elementwise_kernel_with_indexIiZZZN2at6native14range_cuda_outERKN3c106ScalarES6_S6_RNS1_6TensorEENKUlvE_clEvENKUlvE1_clEvEUllE_EEvT_T0_PN15function_traitsISD_E11result_typeE:
        .type           _ZN50_GLOBAL__N__f31458b2_17_RangeFactories_cu_38772b0829elementwise_kernel_with_indexIiZZZN2at6native14range_cuda_outERKN3c106ScalarES6_S6_RNS1_6TensorEENKUlvE_clEvENKUlvE1_clEvEUllE_EEvT_T0_PN15function_traitsISD_E11result_typeE,@function
        .size           _ZN50_GLOBAL__N__f31458b2_17_RangeFactories_cu_38772b0829elementwise_kernel_with_indexIiZZZN2at6native14range_cuda_outERKN3c106ScalarES6_S6_RNS1_6TensorEENKUlvE_clEvENKUlvE1_clEvEUllE_EEvT_T0_PN15function_traitsISD_E11result_typeE,(.L_x_763 - _ZN50_GLOBAL__N__f31458b2_17_RangeFactories_cu_38772b0829elementwise_kernel_with_indexIiZZZN2at6native14range_cuda_outERKN3c106ScalarES6_S6_RNS1_6TensorEENKUlvE_clEvENKUlvE1_clEvEUllE_EEvT_T0_PN15function_traitsISD_E11result_typeE)
        .other          _ZN50_GLOBAL__N__f31458b2_17_RangeFactories_cu_38772b0829elementwise_kernel_with_indexIiZZZN2at6native14range_cuda_outERKN3c106ScalarES6_S6_RNS1_6TensorEENKUlvE_clEvENKUlvE1_clEvEUllE_EEvT_T0_PN15function_traitsISD_E11result_typeE,@"STO_CUDA_ENTRY STV_DEFAULT"
_ZN50_GLOBAL__N__f31458b2_17_RangeFactories_cu_38772b0829elementwise_kernel_with_indexIiZZZN2at6native14range_cuda_outERKN3c106ScalarES6_S6_RNS1_6TensorEENKUlvE_clEvENKUlvE1_clEvEUllE_EEvT_T0_PN15function_traitsISD_E11result_typeE:
        /* <DEDUP_REMOVED lines=15> */
.L_x_29:
        /* <DEDUP_REMOVED lines=9> */
.L_x_763:


//--------------------- .text._ZN50_GLOBAL__N__f31458b2_17_RangeFactories_cu_38772b0829elementwise_kernel_with_indexIlZZZN2at6native14range_cuda_outERKN3c106ScalarES6_S6_RNS1_6TensorEENKUlvE_clEvENKUlvE0_clEvEUllE_EEvT_T0_PN15function_traitsISD_E11result_typeE --------------------------
	.section	.text._ZN50_GLOBAL__N__f31458b2_17_RangeFactories_cu_38772b0829elementwise_kernel_with_indexIlZZZN2at6native14range_cuda_outERKN3c106ScalarES6_S6_RNS1_6TensorEENKUlvE_clEvENKUlvE0_clEvEUllE_EEvT_T0_PN15function_traitsISD_E11result_typeE,"ax",@progbits
	.align	128
.text._ZN50_GLOBAL__N__f31458b2_17_RangeFactories_cu_38772b0829elementwise_kernel_with_indexIlZZZN2at6native14range_cuda_outERKN3c106ScalarES6_S6_RNS1_6TensorEENKUlvE_clEvENKUlvE0_clEvEUllE_EEvT_T0_PN15function_traitsISD_E11result_typeE:
        .type           _ZN50_GLOBAL__N__f31458b2_17_RangeFactories_cu_38772b0829elementwise_kernel_with_indexIlZZZN2at6native14range_cuda_outERKN3c106ScalarES6_S6_RNS1_6TensorEENKUlvE_clEvENKUlvE0_clEvEUllE_EEvT_T0_PN15function_traitsISD_E11result_typeE,@function
        .size           _ZN50_GLOBAL__N__f31458b2_17_RangeFactories_cu_38772b0829elementwise_kernel_with_indexIlZZZN2at6native14range_cuda_outERKN3c106ScalarES6_S6_RNS1_6TensorEENKUlvE_clEvENKUlvE0_clEvEUllE_EEvT_T0_PN15function_traitsISD_E11result_typeE,(.L_x_764 - _ZN50_GLOBAL__N__f31458b2_17_RangeFactories_cu_38772b0829elementwise_kernel_with_indexIlZZZN2at6native14range_cuda_outERKN3c106ScalarES6_S6_RNS1_6TensorEENKUlvE_clEvENKUlvE0_clEvEUllE_EEvT_T0_PN15function_traitsISD_E11result_typeE)
        .other          _ZN50_GLOBAL__N__f31458b2_17_RangeFactories_cu_38772b0829elementwise_kernel_with_indexIlZZZN2at6native14range_cuda_outERKN3c106ScalarES6_S6_RNS1_6TensorEENKUlvE_clEvENKUlvE0_clEvEUllE_EEvT_T0_PN15function_traitsISD_E11result_typeE,@"STO_CUDA_ENTRY STV_DEFAULT"
_ZN50_GLOBAL__N__f31458b2_17_RangeFactories_cu_38772b0829elementwise_kernel_with_indexIlZZZN2at6native14range_cuda_outERKN3c106ScalarES6_S6_RNS1_6TensorEENKUlvE_clEvENKUlvE0_clEvEUllE_EEvT_T0_PN15function_traitsISD_E11result_typeE:
        /* <DEDUP_REMOVED lines=17> */
.L_x_30:
        /* <DEDUP_REMOVED lines=15> */
.L_x_764:


//--------------------- .text._ZN50_GLOBAL__N__f31458b2_17_RangeFactories_cu_38772b0829elementwise_kernel_with_indexIiZZZN2at6native14range_cuda_outERKN3c106ScalarES6_S6_RNS1_6TensorEENKUlvE_clEvENKUlvE0_clEvEUllE_EEvT_T0_PN15function_traitsISD_E11result_typeE --------------------------
	.section	.text._ZN50_GLOBAL__N__f31458b2_17_RangeFactories_cu_38772b0829elementwise_kernel_with_indexIiZZZN2at6native14range_cuda_outERKN3c106ScalarES6_S6_RNS1_6TensorEENKUlvE_clEvENKUlvE0_clEvEUllE_EEvT_T0_PN15function_traitsISD_E11result_typeE,"ax",@progbits
	.align	128
.text._ZN50_GLOBAL__N__f31458b2_17_RangeFactories_cu_38772b0829elementwise_kernel_with_indexIiZZZN2at6native14range_cuda_outERKN3c106ScalarES6_S6_RNS1_6TensorEENKUlvE_clEvENKUlvE0_clEvEUllE_EEvT_T0_PN15function_traitsISD_E11result_typeE:
        .type           _ZN50_GLOBAL__N__f31458b2_17_RangeFactories_cu_38772b0829elementwise_kernel_with_indexIiZZZN2at6native14range_cuda_outERKN3c106ScalarES6_S6_RNS1_6TensorEENKUlvE_clEvENKUlvE0_clEvEUllE_EEvT_T0_PN15function_traitsISD_E11result_typeE,@function
        .size           _ZN50_GLOBAL__N__f31458b2_17_RangeFactories_cu_38772b0829elementwise_kernel_with_indexIiZZZN2at6native14range_cuda_outERKN3c106ScalarES6_S6_RNS1_6TensorEENKUlvE_clEvENKUlvE0_clEvEUllE_EEvT_T0_PN15function_traitsISD_E11result_typeE,(.L_x_765 - _ZN50_GLOBAL__N__f31458b2_17_RangeFactories_cu_38772b0829elementwise_kernel_with_indexIiZZZN2at6native14range_cuda_outERKN3c106ScalarES6_S6_RNS1_6TensorEENKUlvE_clEvENKUlvE0_clEvEUllE_EEvT_T0_PN15function_traitsISD_E11result_typeE)
        .other          _ZN50_GLOBAL__N__f31458b2_17_RangeFactories_cu_38772b0829elementwise_kernel_with_indexIiZZZN2at6native14range_cuda_outERKN3c106ScalarES6_S6_RNS1_6TensorEENKUlvE_clEvENKUlvE0_clEvEUllE_EEvT_T0_PN15function_traitsISD_E11result_typeE,@"STO_CUDA_ENTRY STV_DEFAULT"
_ZN50_GLOBAL__N__f31458b2_17_RangeFactories_cu_38772b0829elementwise_kernel_with_indexIiZZZN2at6native14range_cuda_outERKN3c106ScalarES6_S6_RNS1_6TensorEENKUlvE_clEvENKUlvE0_clEvEUllE_EEvT_T0_PN15function_traitsISD_E11result_typeE:
        /* <DEDUP_REMOVED lines=16> */
.L_x_31:
        /* <DEDUP_REMOVED lines=16> */
.L_x_765:


//--------------------- .text._ZN50_GLOBAL__N__f31458b2_17_RangeFactories_cu_38772b0829elementwise_kernel_with_indexIlZZZN2at6native14range_cuda_outERKN3c106ScalarES6_S6_RNS1_6TensorEENKUlvE_clEvENKUlvE_clEvEUllE_EEvT_T0_PN15function_traitsISD_E11result_typeE --------------------------
	.section	.text._ZN50_GLOBAL__N__f31458b2_17_RangeFactories_cu_38772b0829elementwise_kernel_with_indexIlZZZN2at6native14range_cuda_outERKN3c106ScalarES6_S6_RNS1_6TensorEENKUlvE_clEvENKUlvE_clEvEUllE_EEvT_T0_PN15function_traitsISD_E11result_typeE,"ax",@progbits
	.align	128
.text._ZN50_GLOBAL__N__f31458b2_17_RangeFactories_cu_38772b0829elementwise_kernel_with_indexIlZZZN2at6native14range_cuda_outERKN3c106ScalarES6_S6_RNS1_6TensorEENKUlvE_clEvENKUlvE_clEvEUllE_EEvT_T0_PN15function_traitsISD_E11result_typeE:
        .type           _ZN50_GLOBAL__N__f31458b2_17_RangeFactories_cu_38772b0829elementwise_kernel_with_indexIlZZZN2at6native14range_cuda_outERKN3c106ScalarES6_S6_RNS1_6TensorEENKUlvE_clEvENKUlvE_clEvEUllE_EEvT_T0_PN15function_traitsISD_E11result_typeE,@function
        .size           _ZN50_GLOBAL__N__f31458b2_17_RangeFactories_cu_38772b0829elementwise_kernel_with_indexIlZZZN2at6native14range_cuda_outERKN3c106ScalarES6_S6_RNS1_6TensorEENKUlvE_clEvENKUlvE_clEvEUllE_EEvT_T0_PN15function_traitsISD_E11result_typeE,(.L_x_766 - _ZN50_GLOBAL__N__f31458b2_17_RangeFactories_cu_38772b0829elementwise_kernel_with_indexIlZZZN2at6native14range_cuda_outERKN3c106ScalarES6_S6_RNS1_6TensorEENKUlvE_clEvENKUlvE_clEvEUllE_EEvT_T0_PN15function_traitsISD_E11result_typeE)
        .other          _ZN50_GLOBAL__N__f31458b2_17_RangeFactories_cu_38772b0829elementwise_kernel_with_indexIlZZZN2at6native14range_cuda_outERKN3c106ScalarES6_S6_RNS1_6TensorEENKUlvE_clEvENKUlvE_clEvEUllE_EEvT_T0_PN15function_traitsISD_E11result_typeE,@"STO_CUDA_ENTRY STV_DEFAULT"
_ZN50_GLOBAL__N__f31458b2_17_RangeFactories_cu_38772b0829elementwise_kernel_with_indexIlZZZN2at6native14range_cuda_outERKN3c106ScalarES6_S6_RNS1_6TensorEENKUlvE_clEvENKUlvE_clEvEUllE_EEvT_T0_PN15function_traitsISD_E11result_typeE:
        /* <DEDUP_REMOVED lines=17> */
.L_x_32:
        /* <DEDUP_REMOVED lines=15> */
.L_x_766:


//--------------------- .text._ZN50_GLOBAL__N__f31458b2_17_RangeFactories_cu_38772b0829elementwise_kernel_with_indexIiZZZN2at6native14range_cuda_outERKN3c106ScalarES6_S6_RNS1_6TensorEENKUlvE_clEvENKUlvE_clEvEUllE_EEvT_T0_PN15function_traitsISD_E11result_typeE --------------------------
	.section	.text._ZN50_GLOBAL__N__f31458b2_17_RangeFactories_cu_38772b0829elementwise_kernel_with_indexIiZZZN2at6native14range_cuda_outERKN3c106ScalarES6_S6_RNS1_6TensorEENKUlvE_clEvENKUlvE_clEvEUllE_EEvT_T0_PN15function_traitsISD_E11result_typeE,"ax",@progbits
	.align	128
.text._ZN50_GLOBAL__N__f31458b2_17_RangeFactories_cu_38772b0829elementwise_kernel_with_indexIiZZZN2at6native14range_cuda_outERKN3c106ScalarES6_S6_RNS1_6TensorEENKUlvE_clEvENKUlvE_clEvEUllE_EEvT_T0_PN15function_traitsISD_E11result_typeE:
        .type           _ZN50_GLOBAL__N__f31458b2_17_RangeFactories_cu_38772b0829elementwise_kernel_with_indexIiZZZN2at6native14range_cuda_outERKN3c106ScalarES6_S6_RNS1_6TensorEENKUlvE_clEvENKUlvE_clEvEUllE_EEvT_T0_PN15function_traitsISD_E11result_typeE,@function
        .size           _ZN50_GLOBAL__N__f31458b2_17_RangeFactories_cu_38772b0829elementwise_kernel_with_indexIiZZZN2at6native14range_cuda_outERKN3c106ScalarES6_S6_RNS1_6TensorEENKUlvE_clEvENKUlvE_clEvEUllE_EEvT_T0_PN15function_traitsISD_E11result_typeE,(.L_x_767 - _ZN50_GLOBAL__N__f31458b2_17_RangeFactories_cu_38772b0829elementwise_kernel_with_indexIiZZZN2at6native14range_cuda_outERKN3c106ScalarES6_S6_RNS1_6TensorEENKUlvE_clEvENKUlvE_clEvEUllE_EEvT_T0_PN15function_traitsISD_E11result_typeE)
        .other          _ZN50_GLOBAL__N__f31458b2_17_RangeFactories_cu_38772b0829elementwise_kernel_with_indexIiZZZN2at6native14range_cuda_outERKN3c106ScalarES6_S6_RNS1_6TensorEENKUlvE_clEvENKUlvE_clEvEUllE_EEvT_T0_PN15function_traitsISD_E11result_typeE,@"STO_CUDA_ENTRY STV_DEFAULT"
_ZN50_GLOBAL__N__f31458b2_17_RangeFactories_cu_38772b0829elementwise_kernel_with_indexIiZZZN2at6native14range_cuda_outERKN3c106ScalarES6_S6_RNS1_6TensorEENKUlvE_clEvENKUlvE_clEvEUllE_EEvT_T0_PN15function_traitsISD_E11result_typeE:
        /* <DEDUP_REMOVED lines=16> */
.L_x_33:
        /* <DEDUP_REMOVED lines=16> */
.L_x_767:


//--------------------- .text._ZN50_GLOBAL__N__f31458b2_17_RangeFactories_cu_38772b0829elementwise_kernel_with_indexIlZZZN2at6native17logspace_cuda_outERKN3c106ScalarES6_ldRNS1_6TensorEENKUlvE0_clEvENKUlvE4_clEvEUllE_EEvT_T0_PN15function_traitsISD_E11result_typeE --------------------------
	.section	.text._ZN50_GLOBAL__N__f31458b2_17_RangeFactories_cu_38772b0829elementwise_kernel_with_indexIlZZZN2at6native17logspace_cuda_outERKN3c106ScalarES6_ldRNS1_6TensorEENKUlvE0_clEvENKUlvE4_clEvEUllE_EEvT_T0_PN15function_traitsISD_E11result_typeE,"ax",@progbits
	.align	128
.text._ZN50_GLOBAL__N__f31458b2_17_RangeFactories_cu_38772b0829elementwise_kernel_with_indexIlZZZN2at6native17logspace_cuda_outERKN3c106ScalarES6_ldRNS1_6TensorEENKUlvE0_clEvENKUlvE4_clEvEUllE_EEvT_T0_PN15function_traitsISD_E11result_typeE:
        .type           _ZN50_GLOBAL__N__f31458b2_17_RangeFactories_cu_38772b0829elementwise_kernel_with_indexIlZZZN2at6native17logspace_cuda_outERKN3c106ScalarES6_ldRNS1_6TensorEENKUlvE0_clEvENKUlvE4_clEvEUllE_EEvT_T0_PN15function_traitsISD_E11result_typeE,@function
        .size           _ZN50_GLOBAL__N__f31458b2_17_RangeFactories_cu_38772b0829elementwise_kernel_with_indexIlZZZN2at6native17logspace_cuda_outERKN3c106ScalarES6_ldRNS1_6TensorEENKUlvE0_clEvENKUlvE4_clEvEUllE_EEvT_T0_PN15function_traitsISD_E11result_typeE,(.L_x_768 - _ZN50_GLOBAL__N__f31458b2_17_RangeFactories_cu_38772b0829elementwise_kernel_with_indexIlZZZN2at6native17logspace_cuda_outERKN3c106ScalarES6_ldRNS1_6TensorEENKUlvE0_clEvENKUlvE4_clEvEUllE_EEvT_T0_PN15function_traitsISD_E11result_typeE)
        .other          _ZN50_GLOBAL__N__f31458b2_17_RangeFactories_cu_38772b0829elementwise_kernel_with_indexIlZZZN2at6native17logspace_cuda_outERKN3c106ScalarES6_ldRNS1_6TensorEENKUlvE0_clEvENKUlvE4_clEvEUllE_EEvT_T0_PN15function_traitsISD_E11result_typeE,@"STO_CUDA_ENTRY STV_DEFAULT"
_ZN50_GLOBAL__N__f31458b2_17_RangeFactories_cu_38772b0829elementwise_kernel_with_indexIlZZZN2at6native17logspace_cuda_outERKN3c106ScalarES6_ldRNS1_6TensorEENKUlvE0_clEvENKUlvE4_clEvEUllE_EEvT_T0_PN15function_traitsISD_E11result_typeE:
        /* <DEDUP_REMOVED lines=8> */
[----:B------:R-:W-:Y:S01]  /*0080*/  ULDC.64 UR4, c[0x0][0x230] ;  /* 0x00008c0000047ab9 */ /* 0x000fe20000000a00 */
[----:B------:R-:W-:Y:S01]  /*0090*/  ULDC.U16 UR6, c[0x0][0x218] ;  /* 0x0000860000067ab9 */ /* 0x000fe20000000400 */
[----:B------:R-:W-:Y:S01]  /*00a0*/  ISETP.GE.U32.AND P0, PT, R0, UR4, PT ;  /* 0x0000000400007c0c */ /* 0x000fe2000bf06070 */
[----:B------:R-:W-:Y:S01]  /*00b0*/  ULDC.U16 UR4, c[0x0][0x21c] ;  /* 0x0000870000047ab9 */ /* 0x000fe20000000400 */
[----:B------:R-:W-:Y:S01]  /*00c0*/  ULDC.U16 UR7, c[0x0][0x228] ;  /* 0x00008a0000077ab9 */ /* 0x000fe20000000400 */
[----:B------:R-:W-:Y:S01]  /*00d0*/  USHF.L.U32 UR4, UR4, 0x10, URZ ;  /* 0x0000001004047899 */ /* 0x000fe2000800063f */
[----:B------:R-:W-:Y:S01]  /*00e0*/  ISETP.GE.AND.EX P0, PT, RZ, UR5, PT, P0 ;  /* 0x00000005ff007c0c */ /* 0x000fe2000bf06300 */
[----:B------:R-:W-:Y:S01]  /*00f0*/  ULDC.64 UR8, c[0x0][0x208] ;  /* 0x0000820000087ab9 */ /* 0x000fe20000000a00 */
[----:B------:R-:W-:Y:S11]  /*0100*/  BSSY B0, `(.L_x_34) ;  /* 0x0000026000007945 */ /* 0x000ff60003800000 */
[----:B------:R-:W-:Y:S05]  /*0110*/  @!P0 BRA `(.L_x_35) ;  /* 0x0000000000548947 */ /* 0x000fea0003800000 */
[----:B------:R-:W0:Y:S01]  /*0120*/  LDC.64 R4, c[0x0][0x220] ;  /* 0x00008800ff047b82 */ /* 0x000e220000000a00 */
[----:B------:R-:W-:Y:S01]  /*0130*/  LOP3.LUT R3, RZ, R0, RZ, 0x33, !PT ;  /* 0x00000000ff037212 */ /* 0x000fe200078e33ff */
[----:B------:R-:W-:-:S03]  /*0140*/  USHF.L.U32 UR5, UR7, 0x10, URZ ;  /* 0x0000001007057899 */ /* 0x000fc6000800063f */
[----:B0-----:R-:W-:-:S04]  /*0150*/  IADD3 R2, P0, R3, R4, RZ ;  /* 0x0000000403027210 */ /* 0x001fc80007f1e0ff */
[----:B------:R-:W-:-:S04]  /*0160*/  IADD3.X R3, R5, -0x1, RZ, P0, !PT ;  /* 0xffffffff05037810 */ /* 0x000fc800007fe4ff */
[----:B------:R0:W1:Y:S08]  /*0170*/  I2F.S64 R2, R2 ;  /* 0x0000000200027312 */ /* 0x0000700000301400 */
[----:B0-----:R-:W-:Y:S08]  /*0180*/  MUFU.LG2 R3, UR4 ;  /* 0x0000000400037d08 */ /* 0x001ff00008000c00 */
[----:B-1----:R-:W0:Y:S02]  /*0190*/  F2F.BF16.F32 R4, R2 ;  /* 0x0000000200047304 */ /* 0x002e240000202000 */
[----:B0-----:R-:W-:-:S04]  /*01a0*/  IMAD.U32 R4, R4, 0x10000, RZ ;  /* 0x0001000004047824 */ /* 0x001fc800078e00ff */
[----:B------:R-:W-:Y:S01]  /*01b0*/  FMUL.FTZ R4, R4, UR5 ;  /* 0x0000000504047c20 */ /* 0x000fe20008410000 */
[----:B------:R-:W-:Y:S02]  /*01c0*/  ULDC.U16 UR5, c[0x0][0x21a] ;  /* 0x0000868000057ab9 */ /* 0x000fe40000000400 */
[----:B------:R-:W-:-:S03]  /*01d0*/  USHF.L.U32 UR5, UR5, 0x10, URZ ;  /* 0x0000001005057899 */ /* 0x000fc6000800063f */
[----:B------:R-:W0:Y:S02]  /*01e0*/  F2F.BF16.F32 R4, R4 ;  /* 0x0000000400047304 */ /* 0x000e240000202000 */
[----:B0-----:R-:W-:-:S04]  /*01f0*/  IMAD.U32 R5, R4, 0x10000, RZ ;  /* 0x0001000004057824 */ /* 0x001fc800078e00ff */
[----:B------:R-:W-:-:S06]  /*0200*/  FADD.FTZ R5, -R5, UR5 ;  /* 0x0000000505057e21 */ /* 0x000fcc0008010100 */
[----:B------:R-:W0:Y:S02]  /*0210*/  F2F.BF16.F32 R5, R5 ;  /* 0x0000000500057304 */ /* 0x000e240000202000 */
[----:B0-----:R-:W-:-:S05]  /*0220*/  SHF.L.U32 R2, R5, 0x10, RZ ;  /* 0x0000001005027819 */ /* 0x001fca00000006ff */
[----:B------:R-:W-:-:S06]  /*0230*/  FMUL.FTZ R2, R2, R3 ;  /* 0x0000000302027220 */ /* 0x000fcc0000410000 */
[----:B------:R-:W0:Y:S02]  /*0240*/  MUFU.EX2 R2, R2 ;  /* 0x0000000200027308 */ /* 0x000e240000000800 */
[----:B0-----:R-:W-:Y:S01]  /*0250*/  F2FP.BF16.F32.PACK_AB R6, RZ, R2 ;  /* 0x00000002ff06723e */ /* 0x001fe200000010ff */
[----:B------:R-:W-:Y:S06]  /*0260*/  BRA `(.L_x_36) ;  /* 0x00000000003c7947 */ /* 0x000fec0003800000 */
.L_x_35:
[----:B------:R-:W-:Y:S01]  /*0270*/  I2FP.F32.U32 R2, R0 ;  /* 0x0000000000027245 */ /* 0x000fe20000201000 */
[----:B------:R-:W-:Y:S01]  /*0280*/  USHF.L.U32 UR5, UR7, 0x10, URZ ;  /* 0x0000001007057899 */ /* 0x000fe2000800063f */
[----:B------:R-:W-:Y:S08]  /*0290*/  MUFU.LG2 R6, UR4 ;  /* 0x0000000400067d08 */ /* 0x000ff00008000c00 */
[----:B------:R-:W0:Y:S02]  /*02a0*/  F2F.BF16.F32 R2, R2 ;  /* 0x0000000200027304 */ /* 0x000e240000202000 */
[----:B0-----:R-:W-:-:S04]  /*02b0*/  IMAD.U32 R3, R2, 0x10000, RZ ;  /* 0x0001000002037824 */ /* 0x001fc800078e00ff */
[----:B------:R-:W-:Y:S01]  /*02c0*/  FMUL.FTZ R3, R3, UR5 ;  /* 0x0000000503037c20 */ /* 0x000fe20008410000 */
[----:B------:R-:W-:-:S05]  /*02d0*/  USHF.L.U32 UR5, UR6, 0x10, URZ ;  /* 0x0000001006057899 */ /* 0x000fca000800063f */
[----:B------:R-:W0:Y:S02]  /*02e0*/  F2F.BF16.F32 R3, R3 ;  /* 0x0000000300037304 */ /* 0x000e240000202000 */
[----:B0-----:R-:W-:-:S04]  /*02f0*/  IMAD.U32 R4, R3, 0x10000, RZ ;  /* 0x0001000003047824 */ /* 0x001fc800078e00ff */
[----:B------:R-:W-:-:S06]  /*0300*/  FADD.FTZ R4, R4, UR5 ;  /* 0x0000000504047e21 */ /* 0x000fcc0008010000 */
[----:B------:R-:W0:Y:S02]  /*0310*/  F2F.BF16.F32 R4, R4 ;  /* 0x0000000400047304 */ /* 0x000e240000202000 */
[----:B0-----:R-:W-:-:S05]  /*0320*/  SHF.L.U32 R5, R4, 0x10, RZ ;  /* 0x0000001004057819 */ /* 0x001fca00000006ff */
[----:B------:R-:W-:-:S06]  /*0330*/  FMUL.FTZ R5, R5, R6 ;  /* 0x0000000605057220 */ /* 0x000fcc0000410000 */
[----:B------:R-:W0:Y:S02]  /*0340*/  MUFU.EX2 R5, R5 ;  /* 0x0000000500057308 */ /* 0x000e240000000800 */
[----:B0-----:R-:W-:-:S07]  /*0350*/  F2FP.BF16.F32.PACK_AB R6, RZ, R5 ;  /* 0x00000005ff06723e */ /* 0x001fce00000010ff */
.L_x_36:
[----:B------:R-:W-:Y:S05]  /*0360*/  BSYNC B0 ;  /* 0x0000000000007941 */ /* 0x000fea0003800000 */
.L_x_34:
[----:B------:R-:W-:Y:S02]  /*0370*/  ULDC.64 UR10, c[0x0][0x240] ;  /* 0x00009000000a7ab9 */ /* 0x000fe40000000a00 */
[----:B------:R-:W-:-:S04]  /*0380*/  LEA R2, P0, R0, UR10, 0x1 ;  /* 0x0000000a00027c11 */ /* 0x000fc8000f8008ff */
[----:B------:R-:W-:-:S05]  /*0390*/  LEA.HI.X R3, R0, UR11, RZ, 0x1, P0 ;  /* 0x0000000b00037c11 */ /* 0x000fca00080f0cff */
[----:B------:R-:W-:Y:S01]  /*03a0*/  STG.E.U16 desc[UR8][R2.64], R6 ;  /* 0x0000000602007986 */ /* 0x000fe2000c101508 */
[----:B------:R-:W-:Y:S05]  /*03b0*/  EXIT ;  /* 0x000000000000794d */ /* 0x000fea0003800000 */
.L_x_37:
        /* <DEDUP_REMOVED lines=12> */
.L_x_768:


//--------------------- .text._ZN50_GLOBAL__N__f31458b2_17_RangeFactories_cu_38772b0829elementwise_kernel_with_indexIiZZZN2at6native17logspace_cuda_outERKN3c106ScalarES6_ldRNS1_6TensorEENKUlvE0_clEvENKUlvE4_clEvEUllE_EEvT_T0_PN15function_traitsISD_E11result_typeE --------------------------
	.section	.text._ZN50_GLOBAL__N__f31458b2_17_RangeFactories_cu_38772b0829elementwise_kernel_with_indexIiZZZN2at6native17logspace_cuda_outERKN3c106ScalarES6_ldRNS1_6TensorEENKUlvE0_clEvENKUlvE4_clEvEUllE_EEvT_T0_PN15function_traitsISD_E11result_typeE,"ax",@progbits
	.align	128
.text._ZN50_GLOBAL__N__f31458b2_17_RangeFactories_cu_38772b0829elementwise_kernel_with_indexIiZZZN2at6native17logspace_cuda_outERKN3c106ScalarES6_ldRNS1_6TensorEENKUlvE0_clEvENKUlvE4_clEvEUllE_EEvT_T0_PN15function_traitsISD_E11result_typeE:
        .type           _ZN50_GLOBAL__N__f31458b2_17_RangeFactories_cu_38772b0829elementwise_kernel_with_indexIiZZZN2at6native17logspace_cuda_outERKN3c106ScalarES6_ldRNS1_6TensorEENKUlvE0_clEvENKUlvE4_clEvEUllE_EEvT_T0_PN15function_traitsISD_E11result_typeE,@function
        .size           _ZN50_GLOBAL__N__f31458b2_17_RangeFactories_cu_38772b0829elementwise_kernel_with_indexIiZZZN2at6native17logspace_cuda_outERKN3c106ScalarES6_ldRNS1_6TensorEENKUlvE0_clEvENKUlvE4_clEvEUllE_EEvT_T0_PN15function_traitsISD_E11result_typeE,(.L_x_769 - _ZN50_GLOBAL__N__f31458b2_17_RangeFactories_cu_38772b0829elementwise_kernel_with_indexIiZZZN2at6native17logspace_cuda_outERKN3c106ScalarES6_ldRNS1_6TensorEENKUlvE0_clEvENKUlvE4_clEvEUllE_EEvT_T0_PN15function_traitsISD_E11result_typeE)
        .other          _ZN50_GLOBAL__N__f31458b2_17_RangeFactories_cu_38772b0829elementwise_kernel_with_indexIiZZZN2at6native17logspace_cuda_outERKN3c106ScalarES6_ldRNS1_6TensorEENKUlvE0_clEvENKUlvE4_clEvEUllE_EEvT_T0_PN15function_traitsISD_E11result_typeE,@"STO_CUDA_ENTRY STV_DEFAULT"
_ZN50_GLOBAL__N__f31458b2_17_RangeFactories_cu_38772b0829elementwise_kernel_with_indexIiZZZN2at6native17logspace_cuda_outERKN3c106ScalarES6_ldRNS1_6TensorEENKUlvE0_clEvENKUlvE4_clEvEUllE_EEvT_T0_PN15function_traitsISD_E11result_typeE:
[----:B------:R-:W-:Y:S01]  /*0000*/  LDC R1, c[0x0][0x28] ;  /* 0x00000a00ff017b82 */ /* 0x000fe20000000800 */
[----:B------:R-:W0:Y:S01]  /*0010*/  S2R R0, SR_CTAID.X ;  /* 0x0000000000007919 */ /* 0x000e220000002500 */
[----:B------:R-:W-:Y:S01]  /*0020*/  ULDC UR4, c[0x0][0x210] ;  /* 0x0000840000047ab9 */ /* 0x000fe20000000800 */
[----:B------:R-:W0:Y:S02]  /*0030*/  S2R R3, SR_TID.X ;  /* 0x0000000000037919 */ /* 0x000e240000002100 */
[----:B0-----:R-:W-:-:S05]  /*0040*/  IMAD R0, R0, 0x40, R3 ;  /* 0x0000004000007824 */ /* 0x001fca00078e0203 */
[----:B------:R-:W-:-:S13]  /*0050*/  ISETP.GE.AND P0, PT, R0, UR4, PT ;  /* 0x0000000400007c0c */ /* 0x000fda000bf06270 */
[----:B------:R-:W-:Y:S05]  /*0060*/  @P0 EXIT ;  /* 0x000000000000094d */ /* 0x000fea0003800000 */
[----:B------:R-:W-:Y:S01]  /*0070*/  ULDC.64 UR4, c[0x0][0x230] ;  /* 0x00008c0000047ab9 */ /* 0x000fe20000000a00 */
[----:B------:R-:W-:Y:S01]  /*0080*/  SHF.R.S32.HI R3, RZ, 0x1f, R0 ;  /* 0x0000001fff037819 */ /* 0x000fe20000011400 */
[----:B------:R-:W-:Y:S01]  /*0090*/  ULDC.U16 UR6, c[0x0][0x218] ;  /* 0x0000860000067ab9 */ /* 0x000fe20000000400 */
[----:B------:R-:W-:Y:S01]  /*00a0*/  ISETP.GE.U32.AND P0, PT, R0, UR4, PT ;  /* 0x0000000400007c0c */ /* 0x000fe2000bf06070 */
[----:B------:R-:W-:Y:S01]  /*00b0*/  ULDC.U16 UR4, c[0x0][0x21c] ;  /* 0x0000870000047ab9 */ /* 0x000fe20000000400 */
[----:B------:R-:W-:Y:S01]  /*00c0*/  ULDC.U16 UR7, c[0x0][0x228] ;  /* 0x00008a0000077ab9 */ /* 0x000fe20000000400 */
[----:B------:R-:W-:Y:S01]  /*00d0*/  USHF.L.U32 UR4, UR4, 0x10, URZ ;  /* 0x0000001004047899 */ /* 0x000fe2000800063f */
[----:B------:R-:W-:Y:S01]  /*00e0*/  ISETP.GE.AND.EX P0, PT, R3, UR5, PT, P0 ;  /* 0x0000000503007c0c */ /* 0x000fe2000bf06300 */
[----:B------:R-:W-:Y:S01]  /*00f0*/  ULDC.64 UR8, c[0x0][0x208] ;  /* 0x0000820000087ab9 */ /* 0x000fe20000000a00 */
[----:B------:R-:W-:Y:S11]  /*0100*/  BSSY B0, `(.L_x_38) ;  /* 0x0000027000007945 */ /* 0x000ff60003800000 */
[----:B------:R-:W-:Y:S05]  /*0110*/  @!P0 BRA `(.L_x_39) ;  /* 0x0000000000588947 */ /* 0x000fea0003800000 */
[----:B------:R-:W-:Y:S01]  /*0120*/  LOP3.LUT R4, RZ, R0, RZ, 0x33, !PT ;  /* 0x00000000ff047212 */ /* 0x000fe200078e33ff */
[----:B------:R-:W-:Y:S01]  /*0130*/  ULDC.64 UR10, c[0x0][0x220] ;  /* 0x00008800000a7ab9 */ /* 0x000fe20000000a00 */
[----:B------:R-:W-:Y:S01]  /*0140*/  LOP3.LUT R2, RZ, R3, RZ, 0x33, !PT ;  /* 0x00000003ff027212 */ /* 0x000fe200078e33ff */
[----:B------:R-:W-:Y:S01]  /*0150*/  USHF.L.U32 UR5, UR7, 0x10, URZ ;  /* 0x0000001007057899 */ /* 0x000fe2000800063f */
[----:B------:R-:W-:-:S04]  /*0160*/  IADD3 R4, P0, R4, UR10, RZ ;  /* 0x0000000a04047c10 */ /* 0x000fc8000ff1e0ff */
[----:B------:R-:W-:-:S04]  /*0170*/  IADD3.X R5, R2, UR11, RZ, P0, !PT ;  /* 0x0000000b02057c10 */ /* 0x000fc800087fe4ff */
        /* <DEDUP_REMOVED lines=11> */
[----:B0-----:R-:W-:-:S04]  /*0230*/  IMAD.U32 R4, R6, 0x10000, RZ ;  /* 0x0001000006047824 */ /* 0x001fc800078e00ff */
[----:B------:R-:W-:-:S06]  /*0240*/  FMUL.FTZ R4, R4, R5 ;  /* 0x0000000504047220 */ /* 0x000fcc0000410000 */
[----:B------:R-:W0:Y:S02]  /*0250*/  MUFU.EX2 R4, R4 ;  /* 0x0000000400047308 */ /* 0x000e240000000800 */
[----:B0-----:R-:W-:Y:S01]  /*0260*/  F2FP.BF16.F32.PACK_AB R7, RZ, R4 ;  /* 0x00000004ff07723e */ /* 0x001fe200000010ff */
[----:B------:R-:W-:Y:S06]  /*0270*/  BRA `(.L_x_40) ;  /* 0x00000000003c7947 */ /* 0x000fec0003800000 */
.L_x_39:
[----:B------:R-:W-:Y:S01]  /*0280*/  I2FP.F32.S32 R2, R0 ;  /* 0x0000000000027245 */ /* 0x000fe20000201400 */
        /* <DEDUP_REMOVED lines=10> */
[----:B0-----:R-:W-:-:S04]  /*0330*/  IMAD.U32 R6, R5, 0x10000, RZ ;  /* 0x0001000005067824 */ /* 0x001fc800078e00ff */
[----:B------:R-:W-:-:S06]  /*0340*/  FMUL.FTZ R6, R6, R7 ;  /* 0x0000000706067220 */ /* 0x000fcc0000410000 */
[----:B------:R-:W0:Y:S02]  /*0350*/  MUFU.EX2 R6, R6 ;  /* 0x0000000600067308 */ /* 0x000e240000000800 */
[----:B0-----:R-:W-:-:S07]  /*0360*/  F2FP.BF16.F32.PACK_AB R7, RZ, R6 ;  /* 0x00000006ff07723e */ /* 0x001fce00000010ff */
.L_x_40:
[----:B------:R-:W-:Y:S05]  /*0370*/  BSYNC B0 ;  /* 0x0000000000007941 */ /* 0x000fea0003800000 */
.L_x_38:
[----:B------:R-:W-:Y:S02]  /*0380*/  ULDC.64 UR10, c[0x0][0x240] ;  /* 0x00009000000a7ab9 */ /* 0x000fe40000000a00 */
[----:B------:R-:W-:-:S04]  /*0390*/  LEA R2, P0, R0, UR10, 0x1 ;  /* 0x0000000a00027c11 */ /* 0x000fc8000f8008ff */
[----:B------:R-:W-:-:S05]  /*03a0*/  LEA.HI.X R3, R0, UR11, R3, 0x1, P0 ;  /* 0x0000000b00037c11 */ /* 0x000fca00080f0c03 */
[----:B------:R-:W-:Y:S01]  /*03b0*/  STG.E.U16 desc[UR8][R2.64], R7 ;  /* 0x0000000702007986 */ /* 0x000fe2000c101508 */
[----:B------:R-:W-:Y:S05]  /*03c0*/  EXIT ;  /* 0x000000000000794d */ /* 0x000fea0003800000 */
.L_x_41:
        /* <DEDUP_REMOVED lines=11> */
.L_x_769:


//--------------------- .text._ZN50_GLOBAL__N__f31458b2_17_RangeFactories_cu_38772b0829elementwise_kernel_with_indexIlZZZN2at6native17logspace_cuda_outERKN3c106ScalarES6_ldRNS1_6TensorEENKUlvE0_clEvENKUlvE3_clEvEUllE_EEvT_T0_PN15function_traitsISD_E11result_typeE --------------------------
	.section	.text._ZN50_GLOBAL__N__f31458b2_17_RangeFactories_cu_38772b0829elementwise_kernel_with_indexIlZZZN2at6native17logspace_cuda_outERKN3c106ScalarES6_ldRNS1_6TensorEENKUlvE0_clEvENKUlvE3_clEvEUllE_EEvT_T0_PN15function_traitsISD_E11result_typeE,"ax",@progbits
	.align	128
.text._ZN50_GLOBAL__N__f31458b2_17_RangeFactories_cu_38772b0829elementwise_kernel_with_indexIlZZZN2at6native17logspace_cuda_outERKN3c106ScalarES6_ldRNS1_6TensorEENKUlvE0_clEvENKUlvE3_clEvEUllE_EEvT_T0_PN15function_traitsISD_E11result_typeE:
        .type           _ZN50_GLOBAL__N__f31458b2_17_RangeFactories_cu_38772b0829elementwise_kernel_with_indexIlZZZN2at6native17logspace_cuda_outERKN3c106ScalarES6_ldRNS1_6TensorEENKUlvE0_clEvENKUlvE3_clEvEUllE_EEvT_T0_PN15function_traitsISD_E11result_typeE,@function
        .size           _ZN50_GLOBAL__N__f31458b2_17_RangeFactories_cu_38772b0829elementwise_kernel_with_indexIlZZZN2at6native17logspace_cuda_outERKN3c106ScalarES6_ldRNS1_6TensorEENKUlvE0_clEvENKUlvE3_clEvEUllE_EEvT_T0_PN15function_traitsISD_E11result_typeE,(.L_x_770 - _ZN50_GLOBAL__N__f31458b2_17_RangeFactories_cu_38772b0829elementwise_kernel_with_indexIlZZZN2at6native17logspace_cuda_outERKN3c106ScalarES6_ldRNS1_6TensorEENKUlvE0_clEvENKUlvE3_clEvEUllE_EEvT_T0_PN15function_traitsISD_E11result_typeE)
        .other          _ZN50_GLOBAL__N__f31458b2_17_RangeFactories_cu_38772b0829elementwise_kernel_with_indexIlZZZN2at6native17logspace_cuda_outERKN3c106ScalarES6_ldRNS1_6TensorEENKUlvE0_clEvENKUlvE3_clEvEUllE_EEvT_T0_PN15function_traitsISD_E11result_typeE,@"STO_CUDA_ENTRY STV_DEFAULT"
_ZN50_GLOBAL__N__f31458b2_17_RangeFactories_cu_38772b0829elementwise_kernel_with_indexIlZZZN2at6native17logspace_cuda_outERKN3c106ScalarES6_ldRNS1_6TensorEENKUlvE0_clEvENKUlvE3_clEvEUllE_EEvT_T0_PN15function_traitsISD_E11result_typeE:
[----:B------:R-:W-:Y:S01]  /*0000*/  LDC R1, c[0x0][0x28] ;  /* 0x00000a00ff017b82 */ /* 0x000fe20000000800 */
[----:B------:R-:W0:Y:S01]  /*0010*/  S2R R0, SR_CTAID.X ;  /* 0x0000000000007919 */ /* 0x000e220000002500 */
[----:B------:R-:W-:Y:S01]  /*0020*/  ULDC.64 UR4, c[0x0][0x210] ;  /* 0x0000840000047ab9 */ /* 0x000fe20000000a00 */
[----:B------:R-:W0:Y:S02]  /*0030*/  S2R R3, SR_TID.X ;  /* 0x0000000000037919 */ /* 0x000e240000002100 */
[----:B0-----:R-:W-:-:S04]  /*0040*/  LEA R0, R0, R3, 0x6 ;  /* 0x0000000300007211 */ /* 0x001fc800078e30ff */
[----:B------:R-:W-:-:S04]  /*0050*/  ISETP.GE.U32.AND P0, PT, R0, UR4, PT ;  /* 0x0000000400007c0c */ /* 0x000fc8000bf06070 */
[----:B------:R-:W-:-:S13]  /*0060*/  ISETP.GE.AND.EX P0, PT, RZ, UR5, PT, P0 ;  /* 0x00000005ff007c0c */ /* 0x000fda000bf06300 */
[----:B------:R-:W-:Y:S05]  /*0070*/  @P0 EXIT ;  /* 0x000000000000094d */ /* 0x000fea0003800000 */
[----:B------:R-:W0:Y:S01]  /*0080*/  LDC.U16 R4, c[0x0][0x21c] ;  /* 0x00008700ff047b82 */ /* 0x000e220000000400 */
[----:B------:R-:W-:Y:S01]  /*0090*/  ULDC.64 UR4, c[0x0][0x230] ;  /* 0x00008c0000047ab9 */ /* 0x000fe20000000a00 */
[----:B------:R-:W-:Y:S01]  /*00a0*/  BSSY B0, `(.L_x_42) ;  /* 0x000002d000007945 */ /* 0x000fe20003800000 */
[----:B------:R-:W-:-:S04]  /*00b0*/  ISETP.GE.U32.AND P0, PT, R0, UR4, PT ;  /* 0x0000000400007c0c */ /* 0x000fc8000bf06070 */
[----:B------:R-:W-:Y:S01]  /*00c0*/  ISETP.GE.AND.EX P0, PT, RZ, UR5, PT, P0 ;  /* 0x00000005ff007c0c */ /* 0x000fe2000bf06300 */
[----:B------:R-:W-:Y:S01]  /*00d0*/  ULDC.64 UR4, c[0x0][0x208] ;  /* 0x0000820000047ab9 */ /* 0x000fe20000000a00 */
[----:B0-----:R-:W-:-:S11]  /*00e0*/  HADD2.F32 R4, -RZ, R4.H0_H0 ;  /* 0x20000004ff047230 */ /* 0x001fd60000004100 */
[----:B------:R-:W-:Y:S05]  /*00f0*/  @!P0 BRA `(.L_x_43) ;  /* 0x0000000000588947 */ /* 0x000fea0003800000 */
[----:B------:R-:W0:Y:S01]  /*0100*/  LDC.64 R6, c[0x0][0x220] ;  /* 0x00008800ff067b82 */ /* 0x000e220000000a00 */
[----:B------:R-:W-:Y:S01]  /*0110*/  LOP3.LUT R3, RZ, R0, RZ, 0x33, !PT ;  /* 0x00000000ff037212 */ /* 0x000fe200078e33ff */
[----:B------:R-:W1:Y:S06]  /*0120*/  MUFU.LG2 R4, R4 ;  /* 0x0000000400047308 */ /* 0x000e6c0000000c00 */
[----:B------:R-:W2:Y:S01]  /*0130*/  LDC.U16 R5, c[0x0][0x228] ;  /* 0x00008a00ff057b82 */ /* 0x000ea20000000400 */
[----:B0-----:R-:W-:-:S04]  /*0140*/  IADD3 R2, P0, R3, R6, RZ ;  /* 0x0000000603027210 */ /* 0x001fc80007f1e0ff */
[----:B------:R-:W-:-:S03]  /*0150*/  IADD3.X R3, R7, -0x1, RZ, P0, !PT ;  /* 0xffffffff07037810 */ /* 0x000fc600007fe4ff */
[----:B------:R-:W0:Y:S01]  /*0160*/  LDC.U16 R7, c[0x0][0x21a] ;  /* 0x00008680ff077b82 */ /* 0x000e220000000400 */
[----:B------:R-:W3:Y:S01]  /*0170*/  I2F.S64 R2, R2 ;  /* 0x0000000200027312 */ /* 0x000ee20000301400 */
[----:B--2---:R-:W-:Y:S01]  /*0180*/  HADD2.F32 R5, -RZ, R5.H0_H0 ;  /* 0x20000005ff057230 */ /* 0x004fe20000004100 */
[----:B---3--:R-:W-:-:S05]  /*0190*/  F2FP.F16.F32.PACK_AB R3, RZ, R2 ;  /* 0x00000002ff03723e */ /* 0x008fca00000000ff */
[----:B------:R-:W-:-:S05]  /*01a0*/  HADD2.F32 R6, -RZ, R3.H0_H0 ;  /* 0x20000003ff067230 */ /* 0x000fca0000004100 */
[----:B------:R-:W-:Y:S01]  /*01b0*/  FMUL.FTZ R5, R5, R6 ;  /* 0x0000000605057220 */ /* 0x000fe20000410000 */
[----:B0-----:R-:W-:-:S04]  /*01c0*/  HADD2.F32 R6, -RZ, R7.H0_H0 ;  /* 0x20000007ff067230 */ /* 0x001fc80000004100 */
[----:B------:R-:W-:-:S05]  /*01d0*/  F2FP.F16.F32.PACK_AB R5, RZ, R5 ;  /* 0x00000005ff05723e */ /* 0x000fca00000000ff */
[----:B------:R-:W-:-:S05]  /*01e0*/  HADD2.F32 R5, -RZ, R5.H0_H0 ;  /* 0x20000005ff057230 */ /* 0x000fca0000004100 */
[----:B------:R-:W-:-:S05]  /*01f0*/  FADD.FTZ R5, R6, -R5 ;  /* 0x8000000506057221 */ /* 0x000fca0000010000 */
[----:B------:R-:W-:-:S05]  /*0200*/  F2FP.F16.F32.PACK_AB R5, RZ, R5 ;  /* 0x00000005ff05723e */ /* 0x000fca00000000ff */
[----:B------:R-:W-:-:S05]  /*0210*/  HADD2.F32 R5, -RZ, R5.H0_H0 ;  /* 0x20000005ff057230 */ /* 0x000fca0000004100 */
[----:B-1----:R-:W-:-:S06]  /*0220*/  FMUL.FTZ R2, R5, R4 ;  /* 0x0000000405027220 */ /* 0x002fcc0000410000 */
[----:B------:R-:W0:Y:S02]  /*0230*/  MUFU.EX2 R2, R2 ;  /* 0x0000000200027308 */ /* 0x000e240000000800 */
[----:B0-----:R-:W-:Y:S01]  /*0240*/  F2FP.F16.F32.PACK_AB R5, RZ, R2 ;  /* 0x00000002ff05723e */ /* 0x001fe200000000ff */
[----:B------:R-:W-:Y:S06]  /*0250*/  BRA `(.L_x_44) ;  /* 0x0000000000447947 */ /* 0x000fec0003800000 */
.L_x_43:
[----:B------:R-:W0:Y:S01]  /*0260*/  LDC.U16 R5, c[0x0][0x228] ;  /* 0x00008a00ff057b82 */ /* 0x000e220000000400 */
[----:B------:R-:W-:-:S04]  /*0270*/  I2FP.F32.U32 R2, R0 ;  /* 0x0000000000027245 */ /* 0x000fc80000201000 */
[----:B------:R-:W-:-:S03]  /*0280*/  F2FP.F16.F32.PACK_AB R2, RZ, R2 ;  /* 0x00000002ff02723e */ /* 0x000fc600000000ff */
[----:B------:R-:W1:Y:S02]  /*0290*/  LDC.U16 R3, c[0x0][0x218] ;  /* 0x00008600ff037b82 */ /* 0x000e640000000400 */
[----:B------:R-:W-:Y:S02]  /*02a0*/  HADD2.F32 R2, -RZ, R2.H0_H0 ;  /* 0x20000002ff027230 */ /* 0x000fe40000004100 */
[----:B0-----:R-:W-:-:S05]  /*02b0*/  HADD2.F32 R5, -RZ, R5.H0_H0 ;  /* 0x20000005ff057230 */ /* 0x001fca0000004100 */
[----:B------:R-:W-:Y:S02]  /*02c0*/  FMUL.FTZ R2, R2, R5 ;  /* 0x0000000502027220 */ /* 0x000fe40000410000 */
[----:B------:R-:W0:Y:S01]  /*02d0*/  MUFU.LG2 R5, R4 ;  /* 0x0000000400057308 */ /* 0x000e220000000c00 */
[----:B-1----:R-:W-:Y:S02]  /*02e0*/  HADD2.F32 R3, -RZ, R3.H0_H0 ;  /* 0x20000003ff037230 */ /* 0x002fe40000004100 */
[----:B------:R-:W-:-:S05]  /*02f0*/  F2FP.F16.F32.PACK_AB R2, RZ, R2 ;  /* 0x00000002ff02723e */ /* 0x000fca00000000ff */
[----:B------:R-:W-:-:S05]  /*0300*/  HADD2.F32 R2, -RZ, R2.H0_H0 ;  /* 0x20000002ff027230 */ /* 0x000fca0000004100 */
[----:B------:R-:W-:-:S05]  /*0310*/  FADD.FTZ R2, R3, R2 ;  /* 0x0000000203027221 */ /* 0x000fca0000010000 */
[----:B------:R-:W-:-:S05]  /*0320*/  F2FP.F16.F32.PACK_AB R2, RZ, R2 ;  /* 0x00000002ff02723e */ /* 0x000fca00000000ff */
[----:B------:R-:W-:-:S05]  /*0330*/  HADD2.F32 R2, -RZ, R2.H0_H0 ;  /* 0x20000002ff027230 */ /* 0x000fca0000004100 */
[----:B0-----:R-:W-:-:S06]  /*0340*/  FMUL.FTZ R2, R2, R5 ;  /* 0x0000000502027220 */ /* 0x001fcc0000410000 */
[----:B------:R-:W0:Y:S02]  /*0350*/  MUFU.EX2 R2, R2 ;  /* 0x0000000200027308 */ /* 0x000e240000000800 */
[----:B0-----:R-:W-:-:S07]  /*0360*/  F2FP.F16.F32.PACK_AB R5, RZ, R2 ;  /* 0x00000002ff05723e */ /* 0x001fce00000000ff */
.L_x_44:
[----:B------:R-:W-:Y:S05]  /*0370*/  BSYNC B0 ;  /* 0x0000000000007941 */ /* 0x000fea0003800000 */
.L_x_42:
[----:B------:R-:W-:Y:S02]  /*0380*/  ULDC.64 UR6, c[0x0][0x240] ;  /* 0x0000900000067ab9 */ /* 0x000fe40000000a00 */
[----:B------:R-:W-:-:S04]  /*0390*/  LEA R2, P0, R0, UR6, 0x1 ;  /* 0x0000000600027c11 */ /* 0x000fc8000f8008ff */
[----:B------:R-:W-:-:S05]  /*03a0*/  LEA.HI.X R3, R0, UR7, RZ, 0x1, P0 ;  /* 0x0000000700037c11 */ /* 0x000fca00080f0cff */
[----:B------:R-:W-:Y:S01]  /*03b0*/  STG.E.U16 desc[UR4][R2.64], R5 ;  /* 0x0000000502007986 */ /* 0x000fe2000c101504 */
[----:B------:R-:W-:Y:S05]  /*03c0*/  EXIT ;  /* 0x000000000000794d */ /* 0x000fea0003800000 */
.L_x_45:
        /* <DEDUP_REMOVED lines=11> */
.L_x_770:


//--------------------- .text._ZN50_GLOBAL__N__f31458b2_17_RangeFactories_cu_38772b0829elementwise_kernel_with_indexIiZZZN2at6native17logspace_cuda_outERKN3c106ScalarES6_ldRNS1_6TensorEENKUlvE0_clEvENKUlvE3_clEvEUllE_EEvT_T0_PN15function_traitsISD_E11result_typeE --------------------------
	.section	.text._ZN50_GLOBAL__N__f31458b2_17_RangeFactories_cu_38772b0829elementwise_kernel_with_indexIiZZZN2at6native17logspace_cuda_outERKN3c106ScalarES6_ldRNS1_6TensorEENKUlvE0_clEvENKUlvE3_clEvEUllE_EEvT_T0_PN15function_traitsISD_E11result_typeE,"ax",@progbits
	.align	128
.text._ZN50_GLOBAL__N__f31458b2_17_RangeFactories_cu_38772b0829elementwise_kernel_with_indexIiZZZN2at6native17logspace_cuda_outERKN3c106ScalarES6_ldRNS1_6TensorEENKUlvE0_clEvENKUlvE3_clEvEUllE_EEvT_T0_PN15function_traitsISD_E11result_typeE:
        .type           _ZN50_GLOBAL__N__f31458b2_17_RangeFactories_cu_38772b0829elementwise_kernel_with_indexIiZZZN2at6native17logspace_cuda_outERKN3c106ScalarES6_ldRNS1_6TensorEENKUlvE0_clEvENKUlvE3_clEvEUllE_EEvT_T0_PN15function_traitsISD_E11result_typeE,@function
        .size           _ZN50_GLOBAL__N__f31458b2_17_RangeFactories_cu_38772b0829elementwise_kernel_with_indexIiZZZN2at6native17logspace_cuda_outERKN3c106ScalarES6_ldRNS1_6TensorEENKUlvE0_clEvENKUlvE3_clEvEUllE_EEvT_T0_PN15function_traitsISD_E11result_typeE,(.L_x_771 - _ZN50_GLOBAL__N__f31458b2_17_RangeFactories_cu_38772b0829elementwise_kernel_with_indexIiZZZN2at6native17logspace_cuda_outERKN3c106ScalarES6_ldRNS1_6TensorEENKUlvE0_clEvENKUlvE3_clEvEUllE_EEvT_T0_PN15function_traitsISD_E11result_typeE)
        .other          _ZN50_GLOBAL__N__f31458b2_17_RangeFactories_cu_38772b0829elementwise_kernel_with_indexIiZZZN2at6native17logspace_cuda_outERKN3c106ScalarES6_ldRNS1_6TensorEENKUlvE0_clEvENKUlvE3_clEvEUllE_EEvT_T0_PN15function_traitsISD_E11result_typeE,@"STO_CUDA_ENTRY STV_DEFAULT"
_ZN50_GLOBAL__N__f31458b2_17_RangeFactories_cu_38772b0829elementwise_kernel_with_indexIiZZZN2at6native17logspace_cuda_outERKN3c106ScalarES6_ldRNS1_6TensorEENKUlvE0_clEvENKUlvE3_clEvEUllE_EEvT_T0_PN15function_traitsISD_E11result_typeE:
[----:B------:R-:W-:Y:S01]  /*0000*/  LDC R1, c[0x0][0x28] ;  /* 0x00000a00ff017b82 */ /* 0x000fe20000000800 */
[----:B------:R-:W0:Y:S01]  /*0010*/  S2R R0, SR_CTAID.X ;  /* 0x0000000000007919 */ /* 0x000e220000002500 */
[----:B------:R-:W-:Y:S01]  /*0020*/  ULDC UR4, c[0x0][0x210] ;  /* 0x0000840000047ab9 */ /* 0x000fe20000000800 */
[----:B------:R-:W0:Y:S02]  /*0030*/  S2R R3, SR_TID.X ;  /* 0x0000000000037919 */ /* 0x000e240000002100 */
[----:B0-----:R-:W-:-:S05]  /*0040*/  IMAD R0, R0, 0x40, R3 ;  /* 0x0000004000007824 */ /* 0x001fca00078e0203 */
[----:B------:R-:W-:-:S13]  /*0050*/  ISETP.GE.AND P0, PT, R0, UR4, PT ;  /* 0x0000000400007c0c */ /* 0x000fda000bf06270 */
[----:B------:R-:W-:Y:S05]  /*0060*/  @P0 EXIT ;  /* 0x000000000000094d */ /* 0x000fea0003800000 */
[----:B------:R-:W0:Y:S01]  /*0070*/  LDC.U16 R2, c[0x0][0x21c] ;  /* 0x00008700ff027b82 */ /* 0x000e220000000400 */
[----:B------:R-:W-:Y:S01]  /*0080*/  ULDC.64 UR4, c[0x0][0x230] ;  /* 0x00008c0000047ab9 */ /* 0x000fe20000000a00 */
[----:B------:R-:W-:Y:S01]  /*0090*/  SHF.R.S32.HI R3, RZ, 0x1f, R0 ;  /* 0x0000001fff037819 */ /* 0x000fe20000011400 */
[----:B------:R-:W-:Y:S01]  /*00a0*/  BSSY B0, `(.L_x_46) ;  /* 0x000002e000007945 */ /* 0x000fe20003800000 */
[----:B------:R-:W-:-:S04]  /*00b0*/  ISETP.GE.U32.AND P0, PT, R0, UR4, PT ;  /* 0x0000000400007c0c */ /* 0x000fc8000bf06070 */
[----:B------:R-:W-:Y:S01]  /*00c0*/  ISETP.GE.AND.EX P0, PT, R3, UR5, PT, P0 ;  /* 0x0000000503007c0c */ /* 0x000fe2000bf06300 */
[----:B------:R-:W-:Y:S01]  /*00d0*/  ULDC.64 UR4, c[0x0][0x208] ;  /* 0x0000820000047ab9 */ /* 0x000fe20000000a00 */
[----:B0-----:R-:W-:-:S11]  /*00e0*/  HADD2.F32 R2, -RZ, R2.H0_H0 ;  /* 0x20000002ff027230 */ /* 0x001fd60000004100 */
[----:B------:R-:W-:Y:S05]  /*00f0*/  @!P0 BRA `(.L_x_47) ;  /* 0x00000000005c8947 */ /* 0x000fea0003800000 */
[----:B------:R-:W-:Y:S01]  /*0100*/  LOP3.LUT R4, RZ, R0, RZ, 0x33, !PT ;  /* 0x00000000ff047212 */ /* 0x000fe200078e33ff */
[----:B------:R-:W-:Y:S01]  /*0110*/  ULDC.64 UR6, c[0x0][0x220] ;  /* 0x0000880000067ab9 */ /* 0x000fe20000000a00 */
[----:B------:R-:W-:Y:S01]  /*0120*/  LOP3.LUT R5, RZ, R3, RZ, 0x33, !PT ;  /* 0x00000003ff057212 */ /* 0x000fe200078e33ff */
[----:B------:R-:W0:Y:S01]  /*0130*/  LDC.U16 R6, c[0x0][0x228] ;  /* 0x00008a00ff067b82 */ /* 0x000e220000000400 */
[----:B------:R-:W-:Y:S01]  /*0140*/  IADD3 R4, P0, R4, UR6, RZ ;  /* 0x0000000604047c10 */ /* 0x000fe2000ff1e0ff */
[----:B------:R-:W1:Y:S03]  /*0150*/  MUFU.LG2 R9, R2 ;  /* 0x0000000200097308 */ /* 0x000e660000000c00 */
[----:B------:R-:W-:-:S03]  /*0160*/  IADD3.X R5, R5, UR7, RZ, P0, !PT ;  /* 0x0000000705057c10 */ /* 0x000fc600087fe4ff */
[----:B------:R-:W2:Y:S02]  /*0170*/  LDC.U16 R8, c[0x0][0x21a] ;  /* 0x00008680ff087b82 */ /* 0x000ea40000000400 */
[----:B------:R-:W3:Y:S01]  /*0180*/  I2F.S64 R4, R4 ;  /* 0x0000000400047312 */ /* 0x000ee20000301400 */
[----:B0-----:R-:W-:Y:S01]  /*0190*/  HADD2.F32 R6, -RZ, R6.H0_H0 ;  /* 0x20000006ff067230 */ /* 0x001fe20000004100 */
[----:B---3--:R-:W-:-:S05]  /*01a0*/  F2FP.F16.F32.PACK_AB R5, RZ, R4 ;  /* 0x00000004ff05723e */ /* 0x008fca00000000ff */
[----:B------:R-:W-:-:S05]  /*01b0*/  HADD2.F32 R7, -RZ, R5.H0_H0 ;  /* 0x20000005ff077230 */ /* 0x000fca0000004100 */
[----:B------:R-:W-:Y:S01]  /*01c0*/  FMUL.FTZ R6, R6, R7 ;  /* 0x0000000706067220 */ /* 0x000fe20000410000 */
[----:B--2---:R-:W-:-:S04]  /*01d0*/  HADD2.F32 R7, -RZ, R8.H0_H0 ;  /* 0x20000008ff077230 */ /* 0x004fc80000004100 */
[----:B------:R-:W-:-:S05]  /*01e0*/  F2FP.F16.F32.PACK_AB R6, RZ, R6 ;  /* 0x00000006ff06723e */ /* 0x000fca00000000ff */
[----:B------:R-:W-:-:S05]  /*01f0*/  HADD2.F32 R6, -RZ, R6.H0_H0 ;  /* 0x20000006ff067230 */ /* 0x000fca0000004100 */
[----:B------:R-:W-:-:S05]  /*0200*/  FADD.FTZ R6, R7, -R6 ;  /* 0x8000000607067221 */ /* 0x000fca0000010000 */
[----:B------:R-:W-:-:S05]  /*0210*/  F2FP.F16.F32.PACK_AB R6, RZ, R6 ;  /* 0x00000006ff06723e */ /* 0x000fca00000000ff */
[----:B------:R-:W-:-:S05]  /*0220*/  HADD2.F32 R6, -RZ, R6.H0_H0 ;  /* 0x20000006ff067230 */ /* 0x000fca0000004100 */
[----:B-1----:R-:W-:-:S04]  /*0230*/  FMUL.FTZ R6, R6, R9 ;  /* 0x0000000906067220 */ /* 0x002fc80000410000 */
[----:B------:R-:W0:Y:S02]  /*0240*/  MUFU.EX2 R5, R6 ;  /* 0x0000000600057308 */ /* 0x000e240000000800 */
[----:B0-----:R-:W-:Y:S01]  /*0250*/  F2FP.F16.F32.PACK_AB R5, RZ, R5 ;  /* 0x00000005ff05723e */ /* 0x001fe200000000ff */
[----:B------:R-:W-:Y:S06]  /*0260*/  BRA `(.L_x_48) ;  /* 0x0000000000447947 */ /* 0x000fec0003800000 */
.L_x_47:
[----:B------:R-:W0:Y:S01]  /*0270*/  LDC.U16 R6, c[0x0][0x228] ;  /* 0x00008a00ff067b82 */ /* 0x000e220000000400 */
[----:B------:R-:W-:-:S04]  /*0280*/  I2FP.F32.S32 R4, R0 ;  /* 0x0000000000047245 */ /* 0x000fc80000201400 */
        /* <DEDUP_REMOVED lines=15> */
.L_x_48:
[----:B------:R-:W-:Y:S05]  /*0380*/  BSYNC B0 ;  /* 0x0000000000007941 */ /* 0x000fea0003800000 */
.L_x_46:
[----:B------:R-:W-:Y:S02]  /*0390*/  ULDC.64 UR6, c[0x0][0x240] ;  /* 0x0000900000067ab9 */ /* 0x000fe40000000a00 */
[----:B------:R-:W-:-:S04]  /*03a0*/  LEA R2, P0, R0, UR6, 0x1 ;  /* 0x0000000600027c11 */ /* 0x000fc8000f8008ff */
[----:B------:R-:W-:-:S05]  /*03b0*/  LEA.HI.X R3, R0, UR7, R3, 0x1, P0 ;  /* 0x0000000700037c11 */ /* 0x000fca00080f0c03 */
[----:B------:R-:W-:Y:S01]  /*03c0*/  STG.E.U16 desc[UR4][R2.64], R5 ;  /* 0x0000000502007986 */ /* 0x000fe2000c101504 */
[----:B------:R-:W-:Y:S05]  /*03d0*/  EXIT ;  /* 0x000000000000794d */ /* 0x000fea0003800000 */
.L_x_49:
        /* <DEDUP_REMOVED lines=10> */
.L_x_771:


//--------------------- .text._ZN50_GLOBAL__N__f31458b2_17_RangeFactories_cu_38772b0829elementwise_kernel_with_indexIlZZZN2at6native17logspace_cuda_outERKN3c106ScalarES6_ldRNS1_6TensorEENKUlvE0_clEvENKUlvE2_clEvEUllE_EEvT_T0_PN15function_traitsISD_E11result_typeE --------------------------
	.section	.text._ZN50_GLOBAL__N__f31458b2_17_RangeFactories_cu_38772b0829elementwise_kernel_with_indexIlZZZN2at6native17logspace_cuda_outERKN3c106ScalarES6_ldRNS1_6TensorEENKUlvE0_clEvENKUlvE2_clEvEUllE_EEvT_T0_PN15function_traitsISD_E11result_typeE,"ax",@progbits
	.align	128
.text._ZN50_GLOBAL__N__f31458b2_17_RangeFactories_cu_38772b0829elementwise_kernel_with_indexIlZZZN2at6native17logspace_cuda_outERKN3c106ScalarES6_ldRNS1_6TensorEENKUlvE0_clEvENKUlvE2_clEvEUllE_EEvT_T0_PN15function_traitsISD_E11result_typeE:
        .type           _ZN50_GLOBAL__N__f31458b2_17_RangeFactories_cu_38772b0829elementwise_kernel_with_indexIlZZZN2at6native17logspace_cuda_outERKN3c106ScalarES6_ldRNS1_6TensorEENKUlvE0_clEvENKUlvE2_clEvEUllE_EEvT_T0_PN15function_traitsISD_E11result_typeE,@function
        .size           _ZN50_GLOBAL__N__f31458b2_17_RangeFactories_cu_38772b0829elementwise_kernel_with_indexIlZZZN2at6native17logspace_cuda_outERKN3c106ScalarES6_ldRNS1_6TensorEENKUlvE0_clEvENKUlvE2_clEvEUllE_EEvT_T0_PN15function_traitsISD_E11result_typeE,(.L_x_772 - _ZN50_GLOBAL__N__f31458b2_17_RangeFactories_cu_38772b0829elementwise_kernel_with_indexIlZZZN2at6native17logspace_cuda_outERKN3c106ScalarES6_ldRNS1_6TensorEENKUlvE0_clEvENKUlvE2_clEvEUllE_EEvT_T0_PN15function_traitsISD_E11result_typeE)
        .other          _ZN50_GLOBAL__N__f31458b2_17_RangeFactories_cu_38772b0829elementwise_kernel_with_indexIlZZZN2at6native17logspace_cuda_outERKN3c106ScalarES6_ldRNS1_6TensorEENKUlvE0_clEvENKUlvE2_clEvEUllE_EEvT_T0_PN15function_traitsISD_E11result_typeE,@"STO_CUDA_ENTRY STV_DEFAULT"
_ZN50_GLOBAL__N__f31458b2_17_RangeFactories_cu_38772b0829elementwise_kernel_with_indexIlZZZN2at6native17logspace_cuda_outERKN3c106ScalarES6_ldRNS1_6TensorEENKUlvE0_clEvENKUlvE2_clEvEUllE_EEvT_T0_PN15function_traitsISD_E11result_typeE:
        /* <DEDUP_REMOVED lines=8> */
[----:B------:R-:W-:Y:S01]  /*0080*/  ULDC.64 UR4, c[0x0][0x240] ;  /* 0x0000900000047ab9 */ /* 0x000fe20000000a00 */
[----:B------:R-:W-:Y:S01]  /*0090*/  BSSY B1, `(.L_x_50) ;  /* 0x0000561000017945 */ /* 0x000fe20003800000 */
[----:B------:R-:W-:-:S04]  /*00a0*/  ISETP.GE.U32.AND P0, PT, R0, UR4, PT ;  /* 0x0000000400007c0c */ /* 0x000fc8000bf06070 */
[----:B------:R-:W-:Y:S01]  /*00b0*/  ISETP.GE.AND.EX P0, PT, RZ, UR5, PT, P0 ;  /* 0x00000005ff007c0c */ /* 0x000fe2000bf06300 */
[----:B------:R-:W-:-:S12]  /*00c0*/  ULDC.64 UR4, c[0x0][0x208] ;  /* 0x0000820000047ab9 */ /* 0x000fd80000000a00 */
[----:B------:R-:W-:Y:S05]  /*00d0*/  @!P0 BRA `(.L_x_51) ;  /* 0x0000002800c48947 */ /* 0x000fea0003800000 */
[----:B------:R-:W0:Y:S01]  /*00e0*/  LDC.64 R6, c[0x0][0x230] ;  /* 0x00008c00ff067b82 */ /* 0x000e220000000a00 */
[----:B------:R-:W-:Y:S01]  /*00f0*/  LOP3.LUT R3, RZ, R0, RZ, 0x33, !PT ;  /* 0x00000000ff037212 */ /* 0x000fe200078e33ff */
[----:B------:R-:W-:-:S06]  /*0100*/  ULDC.64 UR6, c[0x0][0x238] ;  /* 0x00008e0000067ab9 */ /* 0x000fcc0000000a00 */
[----:B------:R-:W1:Y:S08]  /*0110*/  LDC.64 R4, c[0x0][0x228] ;  /* 0x00008a00ff047b82 */ /* 0x000e700000000a00 */
[----:B------:R-:W2:Y:S01]  /*0120*/  LDC.64 R8, c[0x0][0x220] ;  /* 0x00008800ff087b82 */ /* 0x000ea20000000a00 */
[----:B0-----:R-:W-:-:S04]  /*0130*/  IADD3 R2, P0, R3, R6, RZ ;  /* 0x0000000603027210 */ /* 0x001fc80007f1e0ff */
[----:B------:R-:W-:Y:S02]  /*0140*/  IADD3.X R3, R7, -0x1, RZ, P0, !PT ;  /* 0xffffffff07037810 */ /* 0x000fe400007fe4ff */
[C---:B-1----:R-:W-:Y:S01]  /*0150*/  FSETP.NAN.FTZ.AND P0, PT, R4.reuse, R5, PT ;  /* 0x000000050400720b */ /* 0x042fe20003f18000 */
[----:B------:R-:W-:-:S03]  /*0160*/  FADD.FTZ R12, |R4|, -RZ ;  /* 0x800000ff040c7221 */ /* 0x000fc60000010200 */
[----:B------:R-:W2:Y:S02]  /*0170*/  I2F.S64 R3, R2 ;  /* 0x0000000200037312 */ /* 0x000ea40000301400 */
[C---:B--2---:R-:W-:Y:S01]  /*0180*/  FFMA.FTZ R11, -R3.reuse, UR6, R8 ;  /* 0x00000006030b7c23 */ /* 0x044fe20008010108 */
[----:B------:R-:W-:-:S06]  /*0190*/  FFMA.FTZ R10, -R3, UR7, R9 ;  /* 0x00000007030a7c23 */ /* 0x000fcc0008010109 */
[----:B------:R-:W-:Y:S05]  /*01a0*/  @P0 BRA `(.L_x_52) ;  /* 0x0000002000b00947 */ /* 0x000fea0003800000 */
[----:B------:R-:W-:Y:S01]  /*01b0*/  FADD.FTZ R15, |R5|, -RZ ;  /* 0x800000ff050f7221 */ /* 0x000fe20000010200 */
[----:B------:R-:W-:-:S04]  /*01c0*/  FSETP.GEU.FTZ.AND P5, PT, |R4|, |R5|, PT ;  /* 0x400000050400720b */ /* 0x000fc80003fbe200 */
[----:B------:R-:W-:Y:S02]  /*01d0*/  FSEL R2, R12, R15, !P5 ;  /* 0x0000000f0c027208 */ /* 0x000fe40006800000 */
[----:B------:R-:W-:Y:S02]  /*01e0*/  FSEL R13, R15, R12, !P5 ;  /* 0x0000000c0f0d7208 */ /* 0x000fe40006800000 */
[----:B------:R-:W-:-:S13]  /*01f0*/  FSETP.GT.FTZ.AND P0, PT, R2, 9.99999979021476795361e+33, PT ;  /* 0x77f684df0200780b */ /* 0x000fda0003f14000 */
[----:B------:R-:W-:Y:S05]  /*0200*/  @P0 BRA `(.L_x_53) ;  /* 0x0000001c00880947 */ /* 0x000fea0003800000 */
[----:B------:R-:W-:-:S13]  /*0210*/  FSETP.NEU.FTZ.AND P0, PT, R13, 1, PT ;  /* 0x3f8000000d00780b */ /* 0x000fda0003f1d000 */
[----:B------:R-:W-:Y:S05]  /*0220*/  @!P0 BRA `(.L_x_54) ;  /* 0x00000014008c8947 */ /* 0x000fea0003800000 */
[C---:B------:R-:W-:Y:S02]  /*0230*/  FSETP.GEU.FTZ.AND P2, PT, R13.reuse, 9.9999999747524270788e-07, PT ;  /* 0x358637bd0d00780b */ /* 0x040fe40003f5e000 */
[C---:B------:R-:W-:Y:S02]  /*0240*/  FSETP.GEU.FTZ.AND P3, PT, R2.reuse, 9.9999999747524270788e-07, PT ;  /* 0x358637bd0200780b */ /* 0x040fe40003f7e000 */
[----:B------:R-:W-:Y:S02]  /*0250*/  FSETP.GT.FTZ.AND P0, PT, R13, 1000000, PT ;  /* 0x497424000d00780b */ /* 0x000fe40003f14000 */
[----:B------:R-:W-:Y:S02]  /*0260*/  FSETP.GT.FTZ.AND P1, PT, R2, 1000000, PT ;  /* 0x497424000200780b */ /* 0x000fe40003f34000 */
[----:B------:R-:W-:-:S04]  /*0270*/  PLOP3.LUT P0, PT, P0, P2, P3, 0xf7, 0x0 ;  /* 0x000000000000781c */ /* 0x000fc80000705e37 */
[----:B------:R-:W-:-:S13]  /*0280*/  PLOP3.LUT P0, PT, P1, P0, PT, 0xa8, 0x0 ;  /* 0x000000000000781c */ /* 0x000fda0000f01570 */
[----:B------:R-:W-:Y:S05]  /*0290*/  @P0 BRA `(.L_x_55) ;  /* 0x0000001000780947 */ /* 0x000fea0003800000 */
[----:B------:R-:W-:-:S13]  /*02a0*/  FSETP.GE.FTZ.AND P0, PT, R13, 1, PT ;  /* 0x3f8000000d00780b */ /* 0x000fda0003f16000 */
[----:B------:R-:W-:Y:S05]  /*02b0*/  @!P0 BRA `(.L_x_56) ;  /* 0x0000000400408947 */ /* 0x000fea0003800000 */
[C---:B------:R-:W-:Y:S01]  /*02c0*/  FADD.FTZ R0, R13.reuse, -1 ;  /* 0xbf8000000d007421 */ /* 0x040fe20000010000 */
[----:B------:R-:W-:Y:S01]  /*02d0*/  FADD.FTZ R3, R13, 1 ;  /* 0x3f8000000d037421 */ /* 0x000fe20000010000 */
[----:B------:R-:W-:Y:S01]  /*02e0*/  HFMA2.MMA R6, -RZ, RZ, 1.625, 0 ;  /* 0x3e800000ff067435 */ /* 0x000fe200000001ff */
[----:B------:R-:W-:Y:S01]  /*02f0*/  MOV R7, 0x3d39bf78 ;  /* 0x3d39bf7800077802 */ /* 0x000fe20000000f00 */
[----:B------:R-:W-:Y:S01]  /*0300*/  FCHK P0, R2, R13 ;  /* 0x0000000d02007302 */ /* 0x000fe20000000000 */
[----:B------:R-:W-:-:S04]  /*0310*/  FMUL.FTZ R3, R0, R3 ;  /* 0x0000000300037220 */ /* 0x000fc80000410000 */
[----:B------:R-:W-:-:S04]  /*0320*/  FFMA.FTZ R0, R2, R2, R3 ;  /* 0x0000000202007223 */ /* 0x000fc80000010003 */
[C---:B------:R-:W-:Y:S01]  /*0330*/  FADD.FTZ.RZ R3, R0.reuse, 1 ;  /* 0x3f80000000037421 */ /* 0x040fe2000001c000 */
[----:B------:R-:W-:-:S04]  /*0340*/  ISETP.GE.U32.AND P1, PT, R0, 0x7f800000, PT ;  /* 0x7f8000000000780c */ /* 0x000fc80003f26070 */
[----:B------:R-:W-:-:S04]  /*0350*/  IADD3 R3, R3, -0x3f400000, RZ ;  /* 0xc0c0000003037810 */ /* 0x000fc80007ffe0ff */
[----:B------:R-:W-:-:S04]  /*0360*/  LOP3.LUT R3, R3, 0xff800000, RZ, 0xc0, !PT ;  /* 0xff80000003037812 */ /* 0x000fc800078ec0ff */
[----:B------:R-:W-:Y:S02]  /*0370*/  IADD3 R5, -R3, 0x40800000, RZ ;  /* 0x4080000003057810 */ /* 0x000fe40007ffe1ff */
[-C--:B------:R-:W-:Y:S02]  /*0380*/  IADD3 R4, R0, -R3.reuse, RZ ;  /* 0x8000000300047210 */ /* 0x080fe40007ffe0ff */
[----:B------:R-:W-:Y:S01]  /*0390*/  I2FP.F32.S32 R3, R3 ;  /* 0x0000000300037245 */ /* 0x000fe20000201400 */
[----:B------:R-:W-:Y:S02]  /*03a0*/  FFMA.FTZ R5, R5, R6, -1 ;  /* 0xbf80000005057423 */ /* 0x000fe40000010006 */
[----:B------:R-:W0:Y:S02]  /*03b0*/  MUFU.RCP R6, R13 ;  /* 0x0000000d00067308 */ /* 0x000e240000001000 */
[----:B------:R-:W-:Y:S01]  /*03c0*/  FADD.FTZ R4, R4, R5 ;  /* 0x0000000504047221 */ /* 0x000fe20000010000 */
[----:B------:R-:W-:-:S03]  /*03d0*/  FMUL.FTZ R3, R3, 1.1920928955078125e-07 ;  /* 0x3400000003037820 */ /* 0x000fc60000410000 */
[----:B------:R-:W-:-:S04]  /*03e0*/  FFMA.FTZ R5, R4, -R7, 0.10546888411045074463 ;  /* 0x3dd8001204057423 */ /* 0x000fc80000010807 */
[----:B------:R-:W-:-:S04]  /*03f0*/  FFMA.FTZ R5, R4, R5, -0.13229703903198242188 ;  /* 0xbe0778e004057423 */ /* 0x000fc80000010005 */
[----:B------:R-:W-:Y:S01]  /*0400*/  FFMA.FTZ R5, R4, R5, 0.14491446316242218018 ;  /* 0x3e14647504057423 */ /* 0x000fe20000010005 */
[----:B0-----:R-:W-:-:S03]  /*0410*/  FFMA R7, -R13, R6, 1 ;  /* 0x3f8000000d077423 */ /* 0x001fc60000000106 */
[----:B------:R-:W-:Y:S01]  /*0420*/  FFMA.FTZ R5, R4, R5, -0.16641564667224884033 ;  /* 0xbe2a68dd04057423 */ /* 0x000fe20000010005 */
[----:B------:R-:W-:-:S03]  /*0430*/  FFMA R7, R6, R7, R6 ;  /* 0x0000000706077223 */ /* 0x000fc60000000006 */
[----:B------:R-:W-:Y:S01]  /*0440*/  FFMA.FTZ R5, R4, R5, 0.19988867640495300293 ;  /* 0x3e4caf9e04057423 */ /* 0x000fe20000010005 */
[----:B------:R-:W-:-:S03]  /*0450*/  FFMA R6, R2, R7, RZ ;  /* 0x0000000702067223 */ /* 0x000fc600000000ff */
[----:B------:R-:W-:-:S04]  /*0460*/  FFMA.FTZ R5, R4, R5, -0.25000196695327758789 ;  /* 0xbe80004204057423 */ /* 0x000fc80000010005 */
[----:B------:R-:W-:-:S04]  /*0470*/  FFMA.FTZ R5, R4, R5, 0.33333510160446166992 ;  /* 0x3eaaaae604057423 */ /* 0x000fc80000010005 */
[----:B------:R-:W-:-:S04]  /*0480*/  FFMA.FTZ R5, R4, R5, -0.5 ;  /* 0xbf00000004057423 */ /* 0x000fc80000010005 */
[----:B------:R-:W-:-:S04]  /*0490*/  FMUL.FTZ R5, R4, R5 ;  /* 0x0000000504057220 */ /* 0x000fc80000410000 */
[----:B------:R-:W-:Y:S01]  /*04a0*/  FFMA.FTZ R4, R4, R5, R4 ;  /* 0x0000000504047223 */ /* 0x000fe20000010004 */
[----:B------:R-:W-:-:S03]  /*04b0*/  FFMA R5, -R13, R6, R2 ;  /* 0x000000060d057223 */ /* 0x000fc60000000102 */
[----:B------:R-:W-:Y:S01]  /*04c0*/  FFMA.FTZ R14, R3, 0.69314718246459960938, R4 ;  /* 0x3f317218030e7823 */ /* 0x000fe20000010004 */
[----:B------:R-:W-:Y:S06]  /*04d0*/  @!P1 BRA `(.L_x_57) ;  /* 0x0000000000149947 */ /* 0x000fec0003800000 */
[C---:B------:R-:W-:Y:S02]  /*04e0*/  ISETP.GE.AND P1, PT, R0.reuse, -0x407fffff, PT ;  /* 0xbf8000010000780c */ /* 0x040fe40003f26270 */
[----:B------:R-:W-:-:S11]  /*04f0*/  FSETP.NEU.FTZ.AND P2, PT, R0, RZ, PT ;  /* 0x000000ff0000720b */ /* 0x000fd60003f5d000 */
[----:B------:R-:W-:-:S05]  /*0500*/  @P1 MOV R3, 0x7f800000 ;  /* 0x7f80000000031802 */ /* 0x000fca0000000f00 */
[----:B------:R-:W-:-:S05]  /*0510*/  @P1 FFMA.FTZ R14, R0, R3, +INF ;  /* 0x7f800000000e1423 */ /* 0x000fca0000010003 */
[----:B------:R-:W-:-:S07]  /*0520*/  FSEL R14, R14, -RZ, P2 ;  /* 0x800000ff0e0e7208 */ /* 0x000fce0001000000 */
.L_x_57:
[----:B------:R-:W-:Y:S01]  /*0530*/  FFMA R0, R7, R5, R6 ;  /* 0x0000000507007223 */ /* 0x000fe20000000006 */
[----:B------:R-:W-:Y:S06]  /*0540*/  @!P0 BRA `(.L_x_58) ;  /* 0x0000000000088947 */ /* 0x000fec0003800000 */
[----:B------:R-:W-:-:S07]  /*0550*/  MOV R4, 0x570 ;  /* 0x0000057000047802 */ /* 0x000fce0000000f00 */
[----:B------:R-:W-:Y:S05]  /*0560*/  CALL.REL.NOINC `($__internal_0_$__cuda_sm3x_div_rn_ftz_f32_slowpath) ;  /* 0x00000050006c7944 */ /* 0x000fea0003c00000 */
.L_x_58:
[----:B------:R-:W-:Y:S01]  /*0570*/  HFMA2.MMA R3, -RZ, RZ, 0.89990234375, 10328 ;  /* 0x3b33710bff037435 */ /* 0x000fe200000001ff */
[----:B------:R-:W-:-:S09]  /*0580*/  FMUL.FTZ R2, R0, R0 ;  /* 0x0000000000027220 */ /* 0x000fd20000410000 */
[----:B------:R-:W-:-:S04]  /*0590*/  FFMA.FTZ R3, R2, R3, -0.015681877732276916504 ;  /* 0xbc80774802037423 */ /* 0x000fc80000010003 */
[----:B------:R-:W-:-:S04]  /*05a0*/  FFMA.FTZ R3, R2, R3, 0.042200751602649688721 ;  /* 0x3d2cdab202037423 */ /* 0x000fc80000010003 */
[----:B------:R-:W-:-:S04]  /*05b0*/  FFMA.FTZ R3, R2, R3, -0.074792981147766113281 ;  /* 0xbd992d1002037423 */ /* 0x000fc80000010003 */
[----:B------:R-:W-:-:S04]  /*05c0*/  FFMA.FTZ R3, R2, R3, 0.10640415549278259277 ;  /* 0x3dd9ea6c02037423 */ /* 0x000fc80000010003 */
[----:B------:R-:W-:-:S04]  /*05d0*/  FFMA.FTZ R3, R2, R3, -0.14207722246646881104 ;  /* 0xbe117cb102037423 */ /* 0x000fc80000010003 */
[----:B------:R-:W-:-:S04]  /*05e0*/  FFMA.FTZ R3, R2, R3, 0.19993925094604492188 ;  /* 0x3e4cbce002037423 */ /* 0x000fc80000010003 */
[----:B------:R-:W-:-:S04]  /*05f0*/  FFMA.FTZ R3, R2, R3, -0.33333197236061096191 ;  /* 0xbeaaaa7d02037423 */ /* 0x000fc80000010003 */
[----:B------:R-:W-:-:S04]  /*0600*/  FMUL.FTZ R3, R2, R3 ;  /* 0x0000000302037220 */ /* 0x000fc80000410000 */
[----:B------:R-:W-:Y:S01]  /*0610*/  FFMA.FTZ R0, R3, R0, R0 ;  /* 0x0000000003007223 */ /* 0x000fe20000010000 */
[----:B------:R-:W-:Y:S06]  /*0620*/  @!P5 BRA `(.L_x_59) ;  /* 0x00000000001cd947 */ /* 0x000fec0003800000 */
[----:B------:R-:W-:Y:S02]  /*0630*/  ULDC UR6, c[0x0][0x228] ;  /* 0x00008a0000067ab9 */ /* 0x000fe40000000800 */
[----:B------:R-:W-:-:S04]  /*0640*/  MOV R2, UR6 ;  /* 0x0000000600027c02 */ /* 0x000fc80008000f00 */
[----:B------:R-:W-:-:S13]  /*0650*/  ISETP.GT.AND P0, PT, R2, -0x1, PT ;  /* 0xffffffff0200780c */ /* 0x000fda0003f04270 */
[----:B------:R-:W-:Y:S05]  /*0660*/  @P0 BRA `(.L_x_60) ;  /* 0x0000000000200947 */ /* 0x000fea0003800000 */
[----:B------:R-:W-:-:S05]  /*0670*/  MOV R3, 0x3fd774eb ;  /* 0x3fd774eb00037802 */ /* 0x000fca0000000f00 */
[----:B------:R-:W-:Y:S01]  /*0680*/  FFMA.FTZ R0, R3, 1.8663789033889770508, -R0 ;  /* 0x3feee58103007823 */ /* 0x000fe20000010800 */
[----:B------:R-:W-:Y:S06]  /*0690*/  BRA `(.L_x_60) ;  /* 0x0000000000147947 */ /* 0x000fec0003800000 */
.L_x_59:
[----:B------:R-:W0:Y:S01]  /*06a0*/  LDC R2, c[0x0][0x228] ;  /* 0x00008a00ff027b82 */ /* 0x000e220000000800 */
[----:B------:R-:W-:Y:S02]  /*06b0*/  MOV R3, 0x3fd774eb ;  /* 0x3fd774eb00037802 */ /* 0x000fe40000000f00 */
[----:B0-----:R-:W-:-:S13]  /*06c0*/  ISETP.GE.AND P0, PT, R2, RZ, PT ;  /* 0x000000ff0200720c */ /* 0x001fda0003f06270 */
[----:B------:R-:W-:-:S04]  /*06d0*/  @P0 FFMA.FTZ R0, R3, 0.93318945169448852539, -R0 ;  /* 0x3f6ee58103000823 */ /* 0x000fc80000010800 */
[----:B------:R-:W-:-:S07]  /*06e0*/  @!P0 FFMA.FTZ R0, R3, 0.93318945169448852539, R0 ;  /* 0x3f6ee58103008823 */ /* 0x000fce0000010000 */
.L_x_60:
[----:B------:R-:W0:Y:S01]  /*06f0*/  LDC R3, c[0x0][0x22c] ;  /* 0x00008b00ff037b82 */ /* 0x000e220000000800 */
[----:B------:R-:W-:Y:S01]  /*0700*/  FSETP.NEU.FTZ.AND P1, PT, R13, RZ, PT ;  /* 0x000000ff0d00720b */ /* 0x000fe20003f3d000 */
[----:B------:R-:W-:Y:S01]  /*0710*/  HFMA2.MMA R4, -RZ, RZ, 2.04296875, -15.78125 ;  /* 0x4016cbe4ff047435 */ /* 0x000fe200000001ff */
[----:B------:R-:W-:Y:S01]  /*0720*/  ISETP.GE.AND P2, PT, R2, RZ, PT ;  /* 0x000000ff0200720c */ /* 0x000fe20003f46270 */
[----:B------:R-:W-:Y:S01]  /*0730*/  FMUL.FTZ R14, R14, 0.5 ;  /* 0x3f0000000e0e7820 */ /* 0x000fe20000410000 */
[C---:B0-----:R-:W-:Y:S01]  /*0740*/  FSETP.NEU.FTZ.AND P0, PT, |R2|.reuse, |R3|, PT ;  /* 0x400000030200720b */ /* 0x041fe20003f1d200 */
[----:B------:R-:W-:-:S12]  /*0750*/  FADD.FTZ R2, |R2|, |R3| ;  /* 0x4000000302027221 */ /* 0x000fd80000010200 */
[----:B------:R-:W-:Y:S02]  /*0760*/  @!P0 FSEL R0, R4, 0.78539818525314331055, !P2 ;  /* 0x3f490fdb04008808 */ /* 0x000fe40005000000 */
[----:B------:R-:W-:Y:S02]  /*0770*/  @!P1 FSEL R0, RZ, 3.1415927410125732422, P2 ;  /* 0x40490fdbff009808 */ /* 0x000fe40001000000 */
[----:B------:R-:W-:Y:S02]  /*0780*/  FSETP.GTU.FTZ.AND P0, PT, |R2|, +INF , PT ;  /* 0x7f8000000200780b */ /* 0x000fe40003f1c200 */
[----:B------:R-:W-:-:S04]  /*0790*/  LOP3.LUT R3, R0, 0x80000000, R3, 0xb8, !PT ;  /* 0x8000000000037812 */ /* 0x000fc800078eb803 */
[----:B------:R-:W-:Y:S01]  /*07a0*/  FSEL R0, R2, R3, P0 ;  /* 0x0000000302007208 */ /* 0x000fe20000000000 */
[----:B------:R-:W-:Y:S06]  /*07b0*/  BRA `(.L_x_61) ;  /* 0x0000002000207947 */ /* 0x000fec0003800000 */
.L_x_56:
[----:B------:R-:W-:-:S04]  /*07c0*/  FMUL.FTZ R12, R2, R2 ;  /* 0x00000002020c7220 */ /* 0x000fc80000410000 */
[----:B------:R-:W-:-:S05]  /*07d0*/  FFMA.FTZ R12, R13, R13, R12 ;  /* 0x0000000d0d0c7223 */ /* 0x000fca000001000c */
[----:B------:R-:W-:-:S13]  /*07e0*/  FSETP.GTU.FTZ.AND P0, PT, R12, 0.69999998807907104492, PT ;  /* 0x3f3333330c00780b */ /* 0x000fda0003f1c000 */
[----:B------:R-:W-:Y:S05]  /*07f0*/  @P0 BRA `(.L_x_62) ;  /* 0x0000000000c00947 */ /* 0x000fea0003800000 */
[----:B------:R-:W0:Y:S08]  /*0800*/  MUFU.RCP R0, R13 ;  /* 0x0000000d00007308 */ /* 0x000e300000001000 */
[----:B------:R-:W1:Y:S01]  /*0810*/  FCHK P0, R2, R13 ;  /* 0x0000000d02007302 */ /* 0x000e620000000000 */
[----:B0-----:R-:W-:-:S04]  /*0820*/  FFMA R3, -R13, R0, 1 ;  /* 0x3f8000000d037423 */ /* 0x001fc80000000100 */
[----:B------:R-:W-:-:S04]  /*0830*/  FFMA R3, R0, R3, R0 ;  /* 0x0000000300037223 */ /* 0x000fc80000000000 */
[----:B------:R-:W-:-:S04]  /*0840*/  FFMA R0, R2, R3, RZ ;  /* 0x0000000302007223 */ /* 0x000fc800000000ff */
[----:B------:R-:W-:-:S04]  /*0850*/  FFMA R4, -R13, R0, R2 ;  /* 0x000000000d047223 */ /* 0x000fc80000000102 */
[----:B------:R-:W-:Y:S01]  /*0860*/  FFMA R0, R3, R4, R0 ;  /* 0x0000000403007223 */ /* 0x000fe20000000000 */
[----:B-1----:R-:W-:Y:S06]  /*0870*/  @!P0 BRA `(.L_x_63) ;  /* 0x0000000000088947 */ /* 0x002fec0003800000 */
[----:B------:R-:W-:-:S07]  /*0880*/  MOV R4, 0x8a0 ;  /* 0x000008a000047802 */ /* 0x000fce0000000f00 */
[----:B------:R-:W-:Y:S05]  /*0890*/  CALL.REL.NOINC `($__internal_0_$__cuda_sm3x_div_rn_ftz_f32_slowpath) ;  /* 0x0000004c00a07944 */ /* 0x000fea0003c00000 */
.L_x_63:
[----:B------:R-:W-:Y:S01]  /*08a0*/  MOV R3, 0x3b33710b ;  /* 0x3b33710b00037802 */ /* 0x000fe20000000f00 */
[----:B------:R-:W-:-:S04]  /*08b0*/  FMUL.FTZ R2, R0, R0 ;  /* 0x0000000000027220 */ /* 0x000fc80000410000 */
        /* <DEDUP_REMOVED lines=14> */
[----:B------:R-:W-:-:S10]  /*09a0*/  HFMA2.MMA R3, -RZ, RZ, 1.9599609375, 20144 ;  /* 0x3fd774ebff037435 */ /* 0x000fd400000001ff */
[----:B------:R-:W-:Y:S01]  /*09b0*/  FFMA.FTZ R0, R3, 1.8663789033889770508, -R0 ;  /* 0x3feee58103007823 */ /* 0x000fe20000010800 */
[----:B------:R-:W-:Y:S06]  /*09c0*/  BRA `(.L_x_65) ;  /* 0x0000000000147947 */ /* 0x000fec0003800000 */
.L_x_64:
[----:B------:R-:W0:Y:S01]  /*09d0*/  LDC R2, c[0x0][0x228] ;  /* 0x00008a00ff027b82 */ /* 0x000e220000000800 */
[----:B------:R-:W-:Y:S02]  /*09e0*/  MOV R3, 0x3fd774eb ;  /* 0x3fd774eb00037802 */ /* 0x000fe40000000f00 */
[----:B0-----:R-:W-:-:S13]  /*09f0*/  ISETP.GE.AND P0, PT, R2, RZ, PT ;  /* 0x000000ff0200720c */ /* 0x001fda0003f06270 */
[----:B------:R-:W-:-:S04]  /*0a00*/  @P0 FFMA.FTZ R0, R3, 0.93318945169448852539, -R0 ;  /* 0x3f6ee58103000823 */ /* 0x000fc80000010800 */
[----:B------:R-:W-:-:S07]  /*0a10*/  @!P0 FFMA.FTZ R0, R3, 0.93318945169448852539, R0 ;  /* 0x3f6ee58103008823 */ /* 0x000fce0000010000 */
.L_x_65:
[----:B------:R-:W0:Y:S01]  /*0a20*/  LDC R5, c[0x0][0x22c] ;  /* 0x00008b00ff057b82 */ /* 0x000e220000000800 */
[----:B------:R-:W-:Y:S01]  /*0a30*/  FSETP.NEU.FTZ.AND P2, PT, R13, RZ, PT ;  /* 0x000000ff0d00720b */ /* 0x000fe20003f5d000 */
[----:B------:R-:W1:Y:S01]  /*0a40*/  MUFU.LG2 R12, R12 ;  /* 0x0000000c000c7308 */ /* 0x000e620000000c00 */
[----:B------:R-:W-:Y:S02]  /*0a50*/  ISETP.GE.AND P0, PT, R2, RZ, PT ;  /* 0x000000ff0200720c */ /* 0x000fe40003f06270 */
[----:B------:R-:W-:Y:S01]  /*0a60*/  MOV R3, 0x4016cbe4 ;  /* 0x4016cbe400037802 */ /* 0x000fe20000000f00 */
[----:B-1----:R-:W-:Y:S01]  /*0a70*/  FMUL.FTZ.D2 R14, R12, 0.69314718246459960938 ;  /* 0x3f3172180c0e7820 */ /* 0x002fe20000310000 */
[----:B0-----:R-:W-:-:S13]  /*0a80*/  FSETP.NEU.FTZ.AND P1, PT, |R2|, |R5|, PT ;  /* 0x400000050200720b */ /* 0x001fda0003f3d200 */
[----:B------:R-:W-:Y:S01]  /*0a90*/  @!P1 FSEL R0, R3, 0.78539818525314331055, !P0 ;  /* 0x3f490fdb03009808 */ /* 0x000fe20004000000 */
[----:B------:R-:W-:Y:S01]  /*0aa0*/  FADD.FTZ R3, |R2|, |R5| ;  /* 0x4000000502037221 */ /* 0x000fe20000010200 */
[----:B------:R-:W-:-:S04]  /*0ab0*/  @!P2 FSEL R0, RZ, 3.1415927410125732422, P0 ;  /* 0x40490fdbff00a808 */ /* 0x000fc80000000000 */
[----:B------:R-:W-:Y:S02]  /*0ac0*/  FSETP.GTU.FTZ.AND P0, PT, |R3|, +INF , PT ;  /* 0x7f8000000300780b */ /* 0x000fe40003f1c200 */
[----:B------:R-:W-:-:S04]  /*0ad0*/  LOP3.LUT R0, R0, 0x80000000, R5, 0xb8, !PT ;  /* 0x8000000000007812 */ /* 0x000fc800078eb805 */
[----:B------:R-:W-:Y:S01]  /*0ae0*/  FSEL R0, R3, R0, P0 ;  /* 0x0000000003007208 */ /* 0x000fe20000000000 */
[----:B------:R-:W-:Y:S06]  /*0af0*/  BRA `(.L_x_61) ;  /* 0x0000001c00507947 */ /* 0x000fec0003800000 */
.L_x_62:
[----:B------:R-:W-:Y:S02]  /*0b00*/  LOP3.LUT R7, R2, 0xffff0000, RZ, 0xc0, !PT ;  /* 0xffff000002077812 */ /* 0x000fe400078ec0ff */
[----:B------:R-:W-:-:S03]  /*0b10*/  LOP3.LUT R4, R13, 0xffff0000, RZ, 0xc0, !PT ;  /* 0xffff00000d047812 */ /* 0x000fc600078ec0ff */
[--C-:B------:R-:W-:Y:S01]  /*0b20*/  FADD.FTZ R8, R2, -R7.reuse ;  /* 0x8000000702087221 */ /* 0x100fe20000010000 */
[----:B------:R-:W-:Y:S01]  /*0b30*/  FADD.FTZ R12, R7, R7 ;  /* 0x00000007070c7221 */ /* 0x000fe20000010000 */
[--C-:B------:R-:W-:Y:S01]  /*0b40*/  FADD.FTZ R5, R13, -R4.reuse ;  /* 0x800000040d057221 */ /* 0x100fe20000010000 */
[C---:B------:R-:W-:Y:S01]  /*0b50*/  FADD.FTZ R15, R4.reuse, R4 ;  /* 0x00000004040f7221 */ /* 0x040fe20000010000 */
[----:B------:R-:W-:Y:S01]  /*0b60*/  FMUL.FTZ R0, R4, R4 ;  /* 0x0000000404007220 */ /* 0x000fe20000410000 */
[----:B------:R-:W-:Y:S01]  /*0b70*/  LOP3.LUT R9, R8, 0xffff0000, RZ, 0xc0, !PT ;  /* 0xffff000008097812 */ /* 0x000fe200078ec0ff */
[----:B------:R-:W-:Y:S01]  /*0b80*/  FMUL.FTZ R3, R7, R7 ;  /* 0x0000000707037220 */ /* 0x000fe20000410000 */
[----:B------:R-:W-:-:S03]  /*0b90*/  LOP3.LUT R6, R5, 0xffff0000, RZ, 0xc0, !PT ;  /* 0xffff000005067812 */ /* 0x000fc600078ec0ff */
[--C-:B------:R-:W-:Y:S01]  /*0ba0*/  FADD.FTZ R16, R8, -R9.reuse ;  /* 0x8000000908107221 */ /* 0x100fe20000010000 */
[----:B------:R-:W-:Y:S01]  /*0bb0*/  FADD.FTZ R19, R9, R9 ;  /* 0x0000000909137221 */ /* 0x000fe20000010000 */
[--C-:B------:R-:W-:Y:S01]  /*0bc0*/  FADD.FTZ R14, R5, -R6.reuse ;  /* 0x80000006050e7221 */ /* 0x100fe20000010000 */
[C---:B------:R-:W-:Y:S01]  /*0bd0*/  FADD.FTZ R17, R6.reuse, R6 ;  /* 0x0000000606117221 */ /* 0x040fe20000010000 */
[C---:B------:R-:W-:Y:S01]  /*0be0*/  FMUL.FTZ R5, R6.reuse, R15 ;  /* 0x0000000f06057220 */ /* 0x040fe20000410000 */
[----:B------:R-:W-:Y:S01]  /*0bf0*/  FMUL.FTZ R4, R6, R6 ;  /* 0x0000000606047220 */ /* 0x000fe20000410000 */
[CC--:B------:R-:W-:Y:S01]  /*0c00*/  FMUL.FTZ R7, R9.reuse, R12.reuse ;  /* 0x0000000c09077220 */ /* 0x0c0fe20000410000 */
[----:B------:R-:W-:Y:S01]  /*0c10*/  FMUL.FTZ R6, R9, R9 ;  /* 0x0000000909067220 */ /* 0x000fe20000410000 */
[----:B------:R-:W-:Y:S01]  /*0c20*/  FMUL.FTZ R9, R16, R12 ;  /* 0x0000000c10097220 */ /* 0x000fe20000410000 */
[C---:B------:R-:W-:Y:S01]  /*0c30*/  FMUL.FTZ R8, R14.reuse, R15 ;  /* 0x0000000f0e087220 */ /* 0x040fe20000410000 */
[C---:B------:R-:W-:Y:S01]  /*0c40*/  FMUL.FTZ R12, R14.reuse, R17 ;  /* 0x000000110e0c7220 */ /* 0x040fe20000410000 */
[----:B------:R-:W-:Y:S01]  /*0c50*/  FMUL.FTZ R14, R14, R14 ;  /* 0x0000000e0e0e7220 */ /* 0x000fe20000410000 */
[C---:B------:R-:W-:Y:S01]  /*0c60*/  FMUL.FTZ R15, R16.reuse, R19 ;  /* 0x00000013100f7220 */ /* 0x040fe20000410000 */
[----:B------:R-:W-:-:S07]  /*0c70*/  FMUL.FTZ R17, R16, R16 ;  /* 0x0000001010117220 */ /* 0x000fce0000410000 */
.L_x_66:
[----:B------:R-:W-:-:S04]  /*0c80*/  FSETP.GEU.FTZ.AND P6, PT, R0, R3, PT ;  /* 0x000000030000720b */ /* 0x000fc80003fde000 */
[----:B------:R-:W-:Y:S02]  /*0c90*/  FSEL R16, R0, R3, !P6 ;  /* 0x0000000300107208 */ /* 0x000fe40007000000 */
[----:B------:R-:W-:Y:S02]  /*0ca0*/  FSEL R0, R3, R0, !P6 ;  /* 0x0000000003007208 */ /* 0x000fe40007000000 */
[----:B------:R-:W-:-:S04]  /*0cb0*/  FSETP.GEU.FTZ.AND P3, PT, R16, R5, PT ;  /* 0x000000051000720b */ /* 0x000fc80003f7e000 */
[----:B------:R-:W-:Y:S02]  /*0cc0*/  FSEL R18, R16, R5, !P3 ;  /* 0x0000000510127208 */ /* 0x000fe40005800000 */
[----:B------:R-:W-:Y:S02]  /*0cd0*/  FSEL R3, R5, R16, !P3 ;  /* 0x0000001005037208 */ /* 0x000fe40005800000 */
[----:B------:R-:W-:-:S04]  /*0ce0*/  FSETP.GEU.FTZ.AND P4, PT, R18, R7, PT ;  /* 0x000000071200720b */ /* 0x000fc80003f9e000 */
[----:B------:R-:W-:Y:S02]  /*0cf0*/  FSEL R19, R18, R7, !P4 ;  /* 0x0000000712137208 */ /* 0x000fe40006000000 */
[----:B------:R-:W-:Y:S02]  /*0d00*/  PLOP3.LUT P6, PT, P4, P3, P6, 0x7f, 0x0 ;  /* 0x000000000000781c */ /* 0x000fe400027c6f67 */
[----:B------:R-:W-:Y:S02]  /*0d10*/  FSETP.GEU.FTZ.AND P1, PT, R19, R4, PT ;  /* 0x000000041300720b */ /* 0x000fe40003f3e000 */
[----:B------:R-:W-:Y:S02]  /*0d20*/  FSEL R5, R7, R18, !P4 ;  /* 0x0000001207057208 */ /* 0x000fe40006000000 */
[----:B------:R-:W-:Y:S02]  /*0d30*/  FSEL R21, R19, R4, !P1 ;  /* 0x0000000413157208 */ /* 0x000fe40004800000 */
[----:B------:R-:W-:-:S02]  /*0d40*/  FSEL R7, R4, R19, !P1 ;  /* 0x0000001304077208 */ /* 0x000fc40004800000 */
[----:B------:R-:W-:-:S04]  /*0d50*/  FSETP.GEU.FTZ.AND P2, PT, R21, R6, PT ;  /* 0x000000061500720b */ /* 0x000fc80003f5e000 */
[----:B------:R-:W-:Y:S02]  /*0d60*/  FSEL R23, R21, R6, !P2 ;  /* 0x0000000615177208 */ /* 0x000fe40005000000 */
[----:B------:R-:W-:Y:S02]  /*0d70*/  PLOP3.LUT P1, PT, P2, P1, P6, 0xbf, 0x0 ;  /* 0x000000000000781c */ /* 0x000fe40001723767 */
[CC--:B------:R-:W-:Y:S02]  /*0d80*/  FSETP.GEU.FTZ.AND P0, PT, R23.reuse, R8.reuse, PT ;  /* 0x000000081700720b */ /* 0x0c0fe40003f1e000 */
[----:B------:R-:W-:Y:S02]  /*0d90*/  FSEL R4, R6, R21, !P2 ;  /* 0x0000001506047208 */ /* 0x000fe40005000000 */
[----:B------:R-:W-:Y:S02]  /*0da0*/  FSEL R20, R23, R8, !P0 ;  /* 0x0000000817147208 */ /* 0x000fe40004000000 */
[----:B------:R-:W-:-:S02]  /*0db0*/  FSEL R6, R8, R23, !P0 ;  /* 0x0000001708067208 */ /* 0x000fc40004000000 */
        /* <DEDUP_REMOVED lines=15> */
[----:B------:R-:W-:Y:S02]  /*0eb0*/  PLOP3.LUT P1, PT, P0, P2, P1, 0xbf, 0x0 ;  /* 0x000000000000781c */ /* 0x000fe40000725717 */
[----:B------:R-:W-:Y:S02]  /*0ec0*/  FSEL R16, R22, R17, !P0 ;  /* 0x0000001116107208 */ /* 0x000fe40004000000 */
[----:B------:R-:W-:Y:S02]  /*0ed0*/  FSEL R14, R17, R22, !P0 ;  /* 0x00000016110e7208 */ /* 0x000fe40004000000 */
[----:B------:R-:W-:-:S07]  /*0ee0*/  MOV R17, R16 ;  /* 0x0000001000117202 */ /* 0x000fce0000000f00 */
[----:B------:R-:W-:Y:S05]  /*0ef0*/  @P1 BRA `(.L_x_66) ;  /* 0xfffffffc00601947 */ /* 0x000fea000383ffff */
[----:B------:R-:W-:Y:S01]  /*0f00*/  FADD.FTZ R0, R0, -1 ;  /* 0xbf80000000007421 */ /* 0x000fe20000010000 */
[----:B------:R-:W-:Y:S03]  /*0f10*/  FCHK P2, R2, R13 ;  /* 0x0000000d02007302 */ /* 0x000fe60000040000 */
[----:B------:R-:W-:-:S04]  /*0f20*/  FADD.FTZ R0, R3, R0 ;  /* 0x0000000003007221 */ /* 0x000fc80000010000 */
[----:B------:R-:W-:Y:S01]  /*0f30*/  FADD.FTZ R0, R5, R0 ;  /* 0x0000000005007221 */ /* 0x000fe20000010000 */
[----:B------:R-:W-:-:S03]  /*0f40*/  HFMA2.MMA R5, -RZ, RZ, 1.625, 0 ;  /* 0x3e800000ff057435 */ /* 0x000fc600000001ff */
[----:B------:R-:W-:-:S04]  /*0f50*/  FADD.FTZ R7, R7, R0 ;  /* 0x0000000007077221 */ /* 0x000fc80000010000 */
[----:B------:R-:W-:-:S04]  /*0f60*/  FADD.FTZ R7, R4, R7 ;  /* 0x0000000704077221 */ /* 0x000fc80000010000 */
[----:B------:R-:W-:-:S04]  /*0f70*/  FADD.FTZ R7, R6, R7 ;  /* 0x0000000706077221 */ /* 0x000fc80000010000 */
[----:B------:R-:W-:Y:S01]  /*0f80*/  FADD.FTZ R8, R8, R7 ;  /* 0x0000000708087221 */ /* 0x000fe20000010000 */
[----:B------:R-:W-:-:S03]  /*0f90*/  MOV R7, 0x3d39bf78 ;  /* 0x3d39bf7800077802 */ /* 0x000fc60000000f00 */
[----:B------:R-:W-:-:S04]  /*0fa0*/  FADD.FTZ R9, R9, R8 ;  /* 0x0000000809097221 */ /* 0x000fc80000010000 */
[----:B------:R-:W-:-:S04]  /*0fb0*/  FADD.FTZ R12, R12, R9 ;  /* 0x000000090c0c7221 */ /* 0x000fc80000010000 */
[----:B------:R-:W-:-:S04]  /*0fc0*/  FADD.FTZ R15, R15, R12 ;  /* 0x0000000c0f0f7221 */ /* 0x000fc80000010000 */
[----:B------:R-:W-:-:S04]  /*0fd0*/  FADD.FTZ R15, R14, R15 ;  /* 0x0000000f0e0f7221 */ /* 0x000fc80000010000 */
[----:B------:R-:W-:-:S04]  /*0fe0*/  FADD.FTZ R16, R16, R15 ;  /* 0x0000000f10107221 */ /* 0x000fc80000010000 */
        /* <DEDUP_REMOVED lines=32> */
.L_x_67:
[----:B------:R-:W-:Y:S01]  /*11f0*/  FFMA R0, R7, R5, R4 ;  /* 0x0000000507007223 */ /* 0x000fe20000000004 */
[----:B------:R-:W-:Y:S06]  /*1200*/  @!P2 BRA `(.L_x_68) ;  /* 0x000000000008a947 */ /* 0x000fec0003800000 */
[----:B------:R-:W-:-:S07]  /*1210*/  MOV R4, 0x1230 ;  /* 0x0000123000047802 */ /* 0x000fce0000000f00 */
[----:B------:R-:W-:Y:S05]  /*1220*/  CALL.REL.NOINC `($__internal_0_$__cuda_sm3x_div_rn_ftz_f32_slowpath) ;  /* 0x00000044003c7944 */ /* 0x000fea0003c00000 */
.L_x_68:
        /* <DEDUP_REMOVED lines=19> */
.L_x_69:
[----:B------:R-:W0:Y:S01]  /*1360*/  LDC R2, c[0x0][0x228] ;  /* 0x00008a00ff027b82 */ /* 0x000e220000000800 */
[----:B------:R-:W-:Y:S02]  /*1370*/  MOV R3, 0x3fd774eb ;  /* 0x3fd774eb00037802 */ /* 0x000fe40000000f00 */
[----:B0-----:R-:W-:-:S13]  /*1380*/  ISETP.GE.AND P0, PT, R2, RZ, PT ;  /* 0x000000ff0200720c */ /* 0x001fda0003f06270 */
[----:B------:R-:W-:-:S04]  /*1390*/  @P0 FFMA.FTZ R0, R3, 0.93318945169448852539, -R0 ;  /* 0x3f6ee58103000823 */ /* 0x000fc80000010800 */
[----:B------:R-:W-:-:S07]  /*13a0*/  @!P0 FFMA.FTZ R0, R3, 0.93318945169448852539, R0 ;  /* 0x3f6ee58103008823 */ /* 0x000fce0000010000 */
.L_x_70:
        /* <DEDUP_REMOVED lines=13> */
.L_x_55:
        /* <DEDUP_REMOVED lines=10> */
.L_x_71:
        /* <DEDUP_REMOVED lines=19> */
.L_x_72:
[----:B------:R-:W0:Y:S01]  /*1650*/  LDC R6, c[0x0][0x228] ;  /* 0x00008a00ff067b82 */ /* 0x000e220000000800 */
[----:B------:R-:W-:Y:S02]  /*1660*/  MOV R3, 0x3fd774eb ;  /* 0x3fd774eb00037802 */ /* 0x000fe40000000f00 */
[----:B0-----:R-:W-:-:S13]  /*1670*/  ISETP.GE.AND P0, PT, R6, RZ, PT ;  /* 0x000000ff0600720c */ /* 0x001fda0003f06270 */
[----:B------:R-:W-:-:S04]  /*1680*/  @P0 FFMA.FTZ R0, R3, 0.93318945169448852539, -R0 ;  /* 0x3f6ee58103000823 */ /* 0x000fc80000010800 */
[----:B------:R-:W-:-:S07]  /*1690*/  @!P0 FFMA.FTZ R0, R3, 0.93318945169448852539, R0 ;  /* 0x3f6ee58103008823 */ /* 0x000fce0000010000 */
.L_x_73:
[CC--:B------:R-:W-:Y:S01]  /*16a0*/  VIMNMX R2, R12.reuse, R15.reuse, !PT ;  /* 0x0000000f0c027248 */ /* 0x0c0fe20007fe0100 */
[----:B------:R-:W0:Y:S01]  /*16b0*/  LDC R7, c[0x0][0x22c] ;  /* 0x00008b00ff077b82 */ /* 0x000e220000000800 */
[----:B------:R-:W-:Y:S02]  /*16c0*/  VIMNMX R12, R12, R15, PT ;  /* 0x0000000f0c0c7248 */ /* 0x000fe40003fe0100 */
[----:B------:R-:W-:Y:S02]  /*16d0*/  LOP3.LUT R3, R2, 0xfe000000, RZ, 0xc0, !PT ;  /* 0xfe00000002037812 */ /* 0x000fe400078ec0ff */
[----:B------:R-:W-:Y:S02]  /*16e0*/  FSETP.NEU.FTZ.AND P0, PT, R12, RZ, PT ;  /* 0x000000ff0c00720b */ /* 0x000fe40003f1d000 */
[C---:B------:R-:W-:Y:S02]  /*16f0*/  IADD3 R5, -R3.reuse, 0x7e800000, RZ ;  /* 0x7e80000003057810 */ /* 0x040fe40007ffe1ff */
[----:B------:R-:W-:-:S02]  /*1700*/  LOP3.LUT R3, R3, 0x800000, RZ, 0xfc, !PT ;  /* 0x0080000003037812 */ /* 0x000fc400078efcff */
[----:B------:R-:W-:Y:S01]  /*1710*/  FSETP.NEU.FTZ.AND P2, PT, R13, RZ, PT ;  /* 0x000000ff0d00720b */ /* 0x000fe20003f5d000 */
[-C--:B------:R-:W-:Y:S01]  /*1720*/  FMUL.FTZ R4, R12, R5.reuse ;  /* 0x000000050c047220 */ /* 0x080fe20000410000 */
[----:B------:R-:W-:-:S03]  /*1730*/  FMUL.FTZ R5, R2, R5 ;  /* 0x0000000502057220 */ /* 0x000fc60000410000 */
[----:B------:R-:W-:-:S04]  /*1740*/  FMUL.FTZ R4, R4, R4 ;  /* 0x0000000404047220 */ /* 0x000fc80000410000 */
[----:B------:R-:W-:Y:S01]  /*1750*/  FFMA.FTZ R4, R5, R5, R4 ;  /* 0x0000000505047223 */ /* 0x000fe20000010004 */
[----:B0-----:R-:W-:-:S05]  /*1760*/  FSETP.NEU.FTZ.AND P1, PT, |R6|, |R7|, PT ;  /* 0x400000070600720b */ /* 0x001fca0003f3d200 */
[----:B------:R-:W0:Y:S02]  /*1770*/  MUFU.SQRT R4, R4 ;  /* 0x0000000400047308 */ /* 0x000e240000002000 */
[----:B0-----:R-:W-:Y:S01]  /*1780*/  @P0 FMUL.FTZ R2, R3, R4 ;  /* 0x0000000403020220 */ /* 0x001fe20000410000 */
[----:B------:R-:W-:Y:S02]  /*1790*/  FSETP.NEU.FTZ.AND P0, PT, R12, +INF , PT ;  /* 0x7f8000000c00780b */ /* 0x000fe40003f1d000 */
[----:B------:R-:W-:Y:S02]  /*17a0*/  MOV R3, 0x4016cbe4 ;  /* 0x4016cbe400037802 */ /* 0x000fe40000000f00 */
[----:B------:R-:W-:Y:S02]  /*17b0*/  FSEL R2, R2, +INF , P0 ;  /* 0x7f80000002027808 */ /* 0x000fe40000000000 */
[----:B------:R-:W-:-:S04]  /*17c0*/  ISETP.GE.AND P0, PT, R6, RZ, PT ;  /* 0x000000ff0600720c */ /* 0x000fc80003f06270 */
[----:B------:R-:W0:Y:S01]  /*17d0*/  MUFU.LG2 R2, R2 ;  /* 0x0000000200027308 */ /* 0x000e220000000c00 */
[----:B------:R-:W-:Y:S01]  /*17e0*/  @!P1 FSEL R0, R3, 0.78539818525314331055, !P0 ;  /* 0x3f490fdb03009808 */ /* 0x000fe20004000000 */
[----:B------:R-:W-:Y:S01]  /*17f0*/  FADD.FTZ R3, |R6|, |R7| ;  /* 0x4000000706037221 */ /* 0x000fe20000010200 */
[----:B------:R-:W-:-:S04]  /*1800*/  @!P2 FSEL R0, RZ, 3.1415927410125732422, P0 ;  /* 0x40490fdbff00a808 */ /* 0x000fc80000000000 */
[----:B------:R-:W-:Y:S02]  /*1810*/  FSETP.GTU.FTZ.AND P0, PT, |R3|, +INF , PT ;  /* 0x7f8000000300780b */ /* 0x000fe40003f1c200 */
[----:B------:R-:W-:-:S04]  /*1820*/  LOP3.LUT R0, R0, 0x80000000, R7, 0xb8, !PT ;  /* 0x8000000000007812 */ /* 0x000fc800078eb807 */
[----:B------:R-:W-:Y:S01]  /*1830*/  FSEL R0, R3, R0, P0 ;  /* 0x0000000003007208 */ /* 0x000fe20000000000 */
[----:B0-----:R-:W-:Y:S01]  /*1840*/  FMUL.FTZ R14, R2, 0.69314718246459960938 ;  /* 0x3f317218020e7820 */ /* 0x001fe20000410000 */
[----:B------:R-:W-:Y:S06]  /*1850*/  BRA `(.L_x_61) ;  /* 0x0000000c00f87947 */ /* 0x000fec0003800000 */
.L_x_54:
[----:B------:R-:W-:-:S13]  /*1860*/  FSETP.GEU.FTZ.AND P0, PT, R2, 9.999999682655225389e-20, PT ;  /* 0x1fec1e4a0200780b */ /* 0x000fda0003f1e000 */
[----:B------:R-:W-:Y:S05]  /*1870*/  @!P0 BRA `(.L_x_74) ;  /* 0x0000000400308947 */ /* 0x000fea0003800000 */
[----:B------:R-:W-:Y:S01]  /*1880*/  FMUL.FTZ R0, R2, R2 ;  /* 0x0000000202007220 */ /* 0x000fe20000410000 */
[----:B------:R-:W-:Y:S01]  /*1890*/  HFMA2.MMA R6, -RZ, RZ, 1.625, 0 ;  /* 0x3e800000ff067435 */ /* 0x000fe200000001ff */
[----:B------:R-:W-:Y:S01]  /*18a0*/  MOV R7, 0x3d39bf78 ;  /* 0x3d39bf7800077802 */ /* 0x000fe20000000f00 */
[----:B------:R0:W1:Y:S01]  /*18b0*/  FCHK P0, R2, 1 ;  /* 0x3f80000002007902 */ /* 0x0000620000000000 */
[C---:B------:R-:W-:Y:S01]  /*18c0*/  FADD.FTZ.RZ R3, R0.reuse, 1 ;  /* 0x3f80000000037421 */ /* 0x040fe2000001c000 */
[----:B------:R-:W-:-:S04]  /*18d0*/  ISETP.GE.U32.AND P1, PT, R0, 0x7f800000, PT ;  /* 0x7f8000000000780c */ /* 0x000fc80003f26070 */
[----:B------:R-:W-:-:S04]  /*18e0*/  IADD3 R3, R3, -0x3f400000, RZ ;  /* 0xc0c0000003037810 */ /* 0x000fc80007ffe0ff */
[----:B------:R-:W-:-:S04]  /*18f0*/  LOP3.LUT R3, R3, 0xff800000, RZ, 0xc0, !PT ;  /* 0xff80000003037812 */ /* 0x000fc800078ec0ff */
[C---:B------:R-:W-:Y:S02]  /*1900*/  IADD3 R5, -R3.reuse, 0x40800000, RZ ;  /* 0x4080000003057810 */ /* 0x040fe40007ffe1ff */
[----:B------:R-:W-:Y:S02]  /*1910*/  IADD3 R4, -R3, R0, RZ ;  /* 0x0000000003047210 */ /* 0x000fe40007ffe1ff */
[----:B------:R-:W-:Y:S01]  /*1920*/  I2FP.F32.S32 R3, R3 ;  /* 0x0000000300037245 */ /* 0x000fe20000201400 */
[----:B------:R-:W-:-:S04]  /*1930*/  FFMA.FTZ R5, R5, R6, -1 ;  /* 0xbf80000005057423 */ /* 0x000fc80000010006 */
[----:B------:R-:W-:Y:S01]  /*1940*/  FADD.FTZ R4, R4, R5 ;  /* 0x0000000504047221 */ /* 0x000fe20000010000 */
[----:B------:R-:W-:-:S03]  /*1950*/  FMUL.FTZ R3, R3, 1.1920928955078125e-07 ;  /* 0x3400000003037820 */ /* 0x000fc60000410000 */
[----:B------:R-:W-:Y:S01]  /*1960*/  FFMA.FTZ R5, R4, -R7, 0.10546888411045074463 ;  /* 0x3dd8001204057423 */ /* 0x000fe20000010807 */
[----:B------:R-:W-:-:S03]  /*1970*/  HFMA2.MMA R7, -RZ, RZ, 1.875, 0 ;  /* 0x3f800000ff077435 */ /* 0x000fc600000001ff */
[----:B------:R-:W-:-:S04]  /*1980*/  FFMA.FTZ R5, R4, R5, -0.13229703903198242188 ;  /* 0xbe0778e004057423 */ /* 0x000fc80000010005 */
[----:B------:R-:W-:-:S03]  /*1990*/  FFMA.FTZ R5, R4, R5, 0.14491446316242218018 ;  /* 0x3e14647504057423 */ /* 0x000fc60000010005 */
[----:B------:R-:W-:Y:S01]  /*19a0*/  FFMA R6, R7, -1, R7 ;  /* 0xbf80000007067823 */ /* 0x000fe20000000007 */
[----:B------:R-:W-:-:S03]  /*19b0*/  FFMA.FTZ R5, R4, R5, -0.16641564667224884033 ;  /* 0xbe2a68dd04057423 */ /* 0x000fc60000010005 */
[----:B------:R-:W-:Y:S01]  /*19c0*/  FFMA R7, R6, R7, 1 ;  /* 0x3f80000006077423 */ /* 0x000fe20000000007 */
[----:B------:R-:W-:-:S04]  /*19d0*/  FFMA.FTZ R5, R4, R5, 0.19988867640495300293 ;  /* 0x3e4caf9e04057423 */ /* 0x000fc80000010005 */
[----:B------:R-:W-:-:S04]  /*19e0*/  FFMA.FTZ R5, R4, R5, -0.25000196695327758789 ;  /* 0xbe80004204057423 */ /* 0x000fc80000010005 */
[----:B------:R-:W-:-:S04]  /*19f0*/  FFMA.FTZ R5, R4, R5, 0.33333510160446166992 ;  /* 0x3eaaaae604057423 */ /* 0x000fc80000010005 */
[----:B------:R-:W-:-:S04]  /*1a00*/  FFMA.FTZ R5, R4, R5, -0.5 ;  /* 0xbf00000004057423 */ /* 0x000fc80000010005 */
[----:B------:R-:W-:-:S04]  /*1a10*/  FMUL.FTZ R5, R4, R5 ;  /* 0x0000000504057220 */ /* 0x000fc80000410000 */
[----:B------:R-:W-:Y:S01]  /*1a20*/  FFMA.FTZ R4, R4, R5, R4 ;  /* 0x0000000504047223 */ /* 0x000fe20000010004 */
[----:B------:R-:W-:-:S03]  /*1a30*/  FFMA R5, R2, R7, RZ ;  /* 0x0000000702057223 */ /* 0x000fc600000000ff */
[----:B------:R-:W-:Y:S01]  /*1a40*/  FFMA.FTZ R14, R3, 0.69314718246459960938, R4 ;  /* 0x3f317218030e7823 */ /* 0x000fe20000010004 */
[----:B------:R-:W-:Y:S01]  /*1a50*/  FFMA R6, R5, -1, R2 ;  /* 0xbf80000005067823 */ /* 0x000fe20000000002 */
[----:B01----:R-:W-:Y:S06]  /*1a60*/  @!P1 BRA `(.L_x_75) ;  /* 0x0000000000149947 */ /* 0x003fec0003800000 */
[C---:B------:R-:W-:Y:S02]  /*1a70*/  ISETP.GE.AND P1, PT, R0.reuse, -0x407fffff, PT ;  /* 0xbf8000010000780c */ /* 0x040fe40003f26270 */
[----:B------:R-:W-:-:S11]  /*1a80*/  FSETP.NEU.FTZ.AND P2, PT, R0, RZ, PT ;  /* 0x000000ff0000720b */ /* 0x000fd60003f5d000 */
[----:B------:R-:W-:-:S05]  /*1a90*/  @P1 MOV R3, 0x7f800000 ;  /* 0x7f80000000031802 */ /* 0x000fca0000000f00 */
[----:B------:R-:W-:-:S05]  /*1aa0*/  @P1 FFMA.FTZ R14, R0, R3, +INF ;  /* 0x7f800000000e1423 */ /* 0x000fca0000010003 */
[----:B------:R-:W-:-:S07]  /*1ab0*/  FSEL R14, R14, -RZ, P2 ;  /* 0x800000ff0e0e7208 */ /* 0x000fce0001000000 */
.L_x_75:
[----:B------:R-:W-:Y:S01]  /*1ac0*/  FFMA R0, R7, R6, R5 ;  /* 0x0000000607007223 */ /* 0x000fe20000000005 */
[----:B------:R-:W-:Y:S06]  /*1ad0*/  @!P0 BRA `(.L_x_76) ;  /* 0x00000000000c8947 */ /* 0x000fec0003800000 */
[----:B------:R-:W-:Y:S02]  /*1ae0*/  MOV R13, 0x3f800000 ;  /* 0x3f800000000d7802 */ /* 0x000fe40000000f00 */
[----:B------:R-:W-:-:S07]  /*1af0*/  MOV R4, 0x1b10 ;  /* 0x00001b1000047802 */ /* 0x000fce0000000f00 */
[----:B------:R-:W-:Y:S05]  /*1b00*/  CALL.REL.NOINC `($__internal_0_$__cuda_sm3x_div_rn_ftz_f32_slowpath) ;  /* 0x0000003c00047944 */ /* 0x000fea0003c00000 */
.L_x_76:
        /* <DEDUP_REMOVED lines=19> */
.L_x_77:
[----:B------:R-:W0:Y:S01]  /*1c40*/  LDC R2, c[0x0][0x228] ;  /* 0x00008a00ff027b82 */ /* 0x000e220000000800 */
[----:B------:R-:W-:Y:S02]  /*1c50*/  MOV R3, 0x3fd774eb ;  /* 0x3fd774eb00037802 */ /* 0x000fe40000000f00 */
[----:B0-----:R-:W-:-:S13]  /*1c60*/  ISETP.GE.AND P0, PT, R2, RZ, PT ;  /* 0x000000ff0200720c */ /* 0x001fda0003f06270 */
[----:B------:R-:W-:-:S04]  /*1c70*/  @P0 FFMA.FTZ R0, R3, 0.93318945169448852539, -R0 ;  /* 0x3f6ee58103000823 */ /* 0x000fc80000010800 */
[----:B------:R-:W-:-:S07]  /*1c80*/  @!P0 FFMA.FTZ R0, R3, 0.93318945169448852539, R0 ;  /* 0x3f6ee58103008823 */ /* 0x000fce0000010000 */
.L_x_78:
[----:B------:R-:W0:Y:S01]  /*1c90*/  LDC R3, c[0x0][0x22c] ;  /* 0x00008b00ff037b82 */ /* 0x000e220000000800 */
[----:B------:R-:W-:Y:S01]  /*1ca0*/  HFMA2.MMA R4, -RZ, RZ, 2.04296875, -15.78125 ;  /* 0x4016cbe4ff047435 */ /* 0x000fe200000001ff */
[----:B------:R-:W-:Y:S01]  /*1cb0*/  ISETP.GE.AND P0, PT, R2, RZ, PT ;  /* 0x000000ff0200720c */ /* 0x000fe20003f06270 */
[----:B------:R-:W-:Y:S01]  /*1cc0*/  FMUL.FTZ R14, R14, 0.5 ;  /* 0x3f0000000e0e7820 */ /* 0x000fe20000410000 */
[C---:B0-----:R-:W-:Y:S01]  /*1cd0*/  FSETP.NEU.FTZ.AND P1, PT, |R2|.reuse, |R3|, PT ;  /* 0x400000030200720b */ /* 0x041fe20003f3d200 */
[----:B------:R-:W-:-:S12]  /*1ce0*/  FADD.FTZ R5, |R2|, |R3| ;  /* 0x4000000302057221 */ /* 0x000fd80000010200 */
[----:B------:R-:W-:Y:S02]  /*1cf0*/  @!P1 FSEL R0, R4, 0.78539818525314331055, !P0 ;  /* 0x3f490fdb04009808 */ /* 0x000fe40004000000 */
[----:B------:R-:W-:Y:S02]  /*1d00*/  FSETP.GTU.FTZ.AND P0, PT, |R5|, +INF , PT ;  /* 0x7f8000000500780b */ /* 0x000fe40003f1c200 */
[----:B------:R-:W-:-:S04]  /*1d10*/  LOP3.LUT R0, R0, 0x80000000, R3, 0xb8, !PT ;  /* 0x8000000000007812 */ /* 0x000fc800078eb803 */
[----:B------:R-:W-:Y:S01]  /*1d20*/  FSEL R0, R5, R0, P0 ;  /* 0x0000000005007208 */ /* 0x000fe20000000000 */
[----:B------:R-:W-:Y:S06]  /*1d30*/  BRA `(.L_x_61) ;  /* 0x0000000800c07947 */ /* 0x000fec0003800000 */
.L_x_74:
[----:B------:R-:W-:Y:S01]  /*1d40*/  MOV R3, 0x3f800000 ;  /* 0x3f80000000037802 */ /* 0x000fe20000000f00 */
[----:B------:R-:W0:Y:S04]  /*1d50*/  FCHK P0, R2, 1 ;  /* 0x3f80000002007902 */ /* 0x000e280000000000 */
[----:B------:R-:W-:-:S04]  /*1d60*/  FFMA R0, R3, -R3, 1 ;  /* 0x3f80000003007423 */ /* 0x000fc80000000803 */
[----:B------:R-:W-:-:S04]  /*1d70*/  FFMA R3, R0, R3, 1 ;  /* 0x3f80000000037423 */ /* 0x000fc80000000003 */
[----:B------:R-:W-:-:S04]  /*1d80*/  FFMA R0, R2, R3, RZ ;  /* 0x0000000302007223 */ /* 0x000fc800000000ff */
[----:B------:R-:W-:-:S04]  /*1d90*/  FFMA R4, R0, -1, R2 ;  /* 0xbf80000000047823 */ /* 0x000fc80000000002 */
[----:B------:R-:W-:Y:S01]  /*1da0*/  FFMA R0, R3, R4, R0 ;  /* 0x0000000403007223 */ /* 0x000fe20000000000 */
[----:B0-----:R-:W-:Y:S06]  /*1db0*/  @!P0 BRA `(.L_x_79) ;  /* 0x00000000000c8947 */ /* 0x001fec0003800000 */
[----:B------:R-:W-:Y:S01]  /*1dc0*/  HFMA2.MMA R13, -RZ, RZ, 1.875, 0 ;  /* 0x3f800000ff0d7435 */ /* 0x000fe200000001ff */
[----:B------:R-:W-:-:S10]  /*1dd0*/  MOV R4, 0x1df0 ;  /* 0x00001df000047802 */ /* 0x000fd40000000f00 */
[----:B------:R-:W-:Y:S05]  /*1de0*/  CALL.REL.NOINC `($__internal_0_$__cuda_sm3x_div_rn_ftz_f32_slowpath) ;  /* 0x00000038004c7944 */ /* 0x000fea0003c00000 */
.L_x_79:
        /* <DEDUP_REMOVED lines=19> */
.L_x_80:
[----:B------:R-:W0:Y:S01]  /*1f20*/  LDC R3, c[0x0][0x228] ;  /* 0x00008a00ff037b82 */ /* 0x000e220000000800 */
[----:B------:R-:W-:Y:S02]  /*1f30*/  MOV R5, 0x3fd774eb ;  /* 0x3fd774eb00057802 */ /* 0x000fe40000000f00 */
[----:B0-----:R-:W-:-:S13]  /*1f40*/  ISETP.GE.AND P0, PT, R3, RZ, PT ;  /* 0x000000ff0300720c */ /* 0x001fda0003f06270 */
[----:B------:R-:W-:-:S04]  /*1f50*/  @P0 FFMA.FTZ R0, R5, 0.93318945169448852539, -R0 ;  /* 0x3f6ee58105000823 */ /* 0x000fc80000010800 */
[----:B------:R-:W-:-:S07]  /*1f60*/  @!P0 FFMA.FTZ R0, R5, 0.93318945169448852539, R0 ;  /* 0x3f6ee58105008823 */ /* 0x000fce0000010000 */
.L_x_81:
[----:B------:R-:W0:Y:S01]  /*1f70*/  LDC R4, c[0x0][0x22c] ;  /* 0x00008b00ff047b82 */ /* 0x000e220000000800 */
[C---:B------:R-:W-:Y:S02]  /*1f80*/  ISETP.GE.AND P0, PT, R3.reuse, RZ, PT ;  /* 0x000000ff0300720c */ /* 0x040fe40003f06270 */
[----:B------:R-:W-:Y:S02]  /*1f90*/  MOV R6, 0x4016cbe4 ;  /* 0x4016cbe400067802 */ /* 0x000fe40000000f00 */
[C---:B0-----:R-:W-:Y:S01]  /*1fa0*/  FSETP.NEU.FTZ.AND P1, PT, |R3|.reuse, |R4|, PT ;  /* 0x400000040300720b */ /* 0x041fe20003f3d200 */
[----:B------:R-:W-:Y:S01]  /*1fb0*/  FADD.FTZ R5, |R3|, |R4| ;  /* 0x4000000403057221 */ /* 0x000fe20000010200 */
[----:B------:R-:W-:-:S04]  /*1fc0*/  FMUL.FTZ R3, R2, 0.5 ;  /* 0x3f00000002037820 */ /* 0x000fc80000410000 */
[----:B------:R-:W-:-:S07]  /*1fd0*/  FMUL.FTZ R14, R2, R3 ;  /* 0x00000003020e7220 */ /* 0x000fce0000410000 */
[----:B------:R-:W-:Y:S02]  /*1fe0*/  @!P1 FSEL R0, R6, 0.78539818525314331055, !P0 ;  /* 0x3f490fdb06009808 */ /* 0x000fe40004000000 */
[----:B------:R-:W-:Y:S02]  /*1ff0*/  FSETP.GTU.FTZ.AND P0, PT, |R5|, +INF , PT ;  /* 0x7f8000000500780b */ /* 0x000fe40003f1c200 */
[----:B------:R-:W-:-:S04]  /*2000*/  LOP3.LUT R0, R0, 0x80000000, R4, 0xb8, !PT ;  /* 0x8000000000007812 */ /* 0x000fc800078eb804 */
[----:B------:R-:W-:Y:S01]  /*2010*/  FSEL R0, R5, R0, P0 ;  /* 0x0000000005007208 */ /* 0x000fe20000000000 */
[----:B------:R-:W-:Y:S06]  /*2020*/  BRA `(.L_x_61) ;  /* 0x0000000800047947 */ /* 0x000fec0003800000 */
.L_x_53:
[----:B------:R-:W-:Y:S01]  /*2030*/  FMUL.FTZ R4, R4, 0.36787945032119750977 ;  /* 0x3ebc5ab204047820 */ /* 0x000fe20000410000 */
[----:B------:R-:W-:Y:S01]  /*2040*/  FMUL.FTZ R5, R5, 0.36787945032119750977 ;  /* 0x3ebc5ab205057820 */ /* 0x000fe20000410000 */
[----:B------:R-:W-:Y:S02]  /*2050*/  MUFU.RCP R8, R13 ;  /* 0x0000000d00087308 */ /* 0x000fe40000001000 */
[----:B------:R-:W-:Y:S01]  /*2060*/  FADD.FTZ R4, |R4|, -RZ ;  /* 0x800000ff04047221 */ /* 0x000fe20000010200 */
[----:B------:R-:W-:-:S05]  /*2070*/  FADD.FTZ R5, |R5|, -RZ ;  /* 0x800000ff05057221 */ /* 0x000fca0000010200 */
[CC--:B------:R-:W-:Y:S02]  /*2080*/  VIMNMX R0, R4.reuse, R5.reuse, !PT ;  /* 0x0000000504007248 */ /* 0x0c0fe40007fe0100 */
[----:B------:R-:W-:Y:S02]  /*2090*/  VIMNMX R4, R4, R5, PT ;  /* 0x0000000504047248 */ /* 0x000fe40003fe0100 */
[----:B------:R-:W-:Y:S02]  /*20a0*/  LOP3.LUT R3, R0, 0xfe000000, RZ, 0xc0, !PT ;  /* 0xfe00000000037812 */ /* 0x000fe400078ec0ff */
[----:B------:R-:W-:Y:S02]  /*20b0*/  FSETP.NEU.FTZ.AND P0, PT, R4, RZ, PT ;  /* 0x000000ff0400720b */ /* 0x000fe40003f1d000 */
[C---:B------:R-:W-:Y:S02]  /*20c0*/  IADD3 R5, -R3.reuse, 0x7e800000, RZ ;  /* 0x7e80000003057810 */ /* 0x040fe40007ffe1ff */
[----:B------:R-:W-:-:S03]  /*20d0*/  LOP3.LUT R3, R3, 0x800000, RZ, 0xfc, !PT ;  /* 0x0080000003037812 */ /* 0x000fc600078efcff */
[-C--:B------:R-:W-:Y:S01]  /*20e0*/  FMUL.FTZ R6, R4, R5.reuse ;  /* 0x0000000504067220 */ /* 0x080fe20000410000 */
[----:B------:R-:W-:-:S03]  /*20f0*/  FMUL.FTZ R5, R0, R5 ;  /* 0x0000000500057220 */ /* 0x000fc60000410000 */
[----:B------:R-:W-:-:S04]  /*2100*/  FMUL.FTZ R6, R6, R6 ;  /* 0x0000000606067220 */ /* 0x000fc80000410000 */
[----:B------:R-:W-:Y:S01]  /*2110*/  FFMA.FTZ R6, R5, R5, R6 ;  /* 0x0000000505067223 */ /* 0x000fe20000010006 */
[----:B------:R-:W-:-:S05]  /*2120*/  HFMA2.MMA R5, -RZ, RZ, 1.875, 0 ;  /* 0x3f800000ff057435 */ /* 0x000fca00000001ff */
[----:B------:R-:W0:Y:S02]  /*2130*/  MUFU.SQRT R6, R6 ;  /* 0x0000000600067308 */ /* 0x000e240000002000 */
[----:B0-----:R-:W-:Y:S01]  /*2140*/  @P0 FMUL.FTZ R0, R6, R3 ;  /* 0x0000000306000220 */ /* 0x001fe20000410000 */
[----:B------:R-:W-:Y:S01]  /*2150*/  FSETP.NEU.FTZ.AND P0, PT, R4, +INF , PT ;  /* 0x7f8000000400780b */ /* 0x000fe20003f1d000 */
[----:B------:R-:W-:-:S03]  /*2160*/  FFMA R3, -R13, R8, 1 ;  /* 0x3f8000000d037423 */ /* 0x000fc60000000108 */
[----:B------:R-:W-:Y:S01]  /*2170*/  FSEL R0, R0, +INF , P0 ;  /* 0x7f80000000007808 */ /* 0x000fe20000000000 */
[----:B------:R-:W-:-:S04]  /*2180*/  FFMA R3, R8, R3, R8 ;  /* 0x0000000308037223 */ /* 0x000fc80000000008 */
[----:B------:R-:W-:Y:S01]  /*2190*/  FFMA R4, R2, R3, RZ ;  /* 0x0000000302047223 */ /* 0x000fe200000000ff */
[----:B------:R-:W0:Y:S03]  /*21a0*/  MUFU.LG2 R0, R0 ;  /* 0x0000000000007308 */ /* 0x000e260000000c00 */
[----:B------:R-:W-:-:S04]  /*21b0*/  FFMA R6, -R13, R4, R2 ;  /* 0x000000040d067223 */ /* 0x000fc80000000102 */
[----:B------:R-:W-:Y:S01]  /*21c0*/  FFMA R3, R3, R6, R4 ;  /* 0x0000000603037223 */ /* 0x000fe20000000004 */
[----:B------:R-:W1:Y:S01]  /*21d0*/  FCHK P0, R2, R13 ;  /* 0x0000000d02007302 */ /* 0x000e620000000000 */
[----:B0-----:R-:W-:Y:S01]  /*21e0*/  FFMA.FTZ R14, R0, 0.69314718246459960938, R5 ;  /* 0x3f317218000e7823 */ /* 0x001fe20000010005 */
[----:B-1----:R-:W-:Y:S06]  /*21f0*/  @!P0 BRA `(.L_x_82) ;  /* 0x00000000000c8947 */ /* 0x002fec0003800000 */
[----:B------:R-:W-:-:S07]  /*2200*/  MOV R4, 0x2220 ;  /* 0x0000222000047802 */ /* 0x000fce0000000f00 */
[----:B------:R-:W-:Y:S05]  /*2210*/  CALL.REL.NOINC `($__internal_0_$__cuda_sm3x_div_rn_ftz_f32_slowpath) ;  /* 0x0000003400407944 */ /* 0x000fea0003c00000 */
[----:B------:R-:W-:-:S07]  /*2220*/  MOV R3, R0 ;  /* 0x0000000000037202 */ /* 0x000fce0000000f00 */
.L_x_82:
        /* <DEDUP_REMOVED lines=19> */
.L_x_83:
[----:B------:R-:W0:Y:S01]  /*2360*/  LDC R2, c[0x0][0x228] ;  /* 0x00008a00ff027b82 */ /* 0x000e220000000800 */
[----:B------:R-:W-:Y:S02]  /*2370*/  MOV R3, 0x3fd774eb ;  /* 0x3fd774eb00037802 */ /* 0x000fe40000000f00 */
[----:B0-----:R-:W-:-:S13]  /*2380*/  ISETP.GE.AND P0, PT, R2, RZ, PT ;  /* 0x000000ff0200720c */ /* 0x001fda0003f06270 */
[----:B------:R-:W-:-:S04]  /*2390*/  @P0 FFMA.FTZ R0, R3, 0.93318945169448852539, -R0 ;  /* 0x3f6ee58103000823 */ /* 0x000fc80000010800 */
[----:B------:R-:W-:-:S07]  /*23a0*/  @!P0 FFMA.FTZ R0, R3, 0.93318945169448852539, R0 ;  /* 0x3f6ee58103008823 */ /* 0x000fce0000010000 */
.L_x_84:
[----:B------:R-:W0:Y:S01]  /*23b0*/  LDC R3, c[0x0][0x22c] ;  /* 0x00008b00ff037b82 */ /* 0x000e220000000800 */
[----:B------:R-:W-:Y:S02]  /*23c0*/  FSETP.NEU.FTZ.AND P2, PT, R13, RZ, PT ;  /* 0x000000ff0d00720b */ /* 0x000fe40003f5d000 */
[C---:B------:R-:W-:Y:S02]  /*23d0*/  ISETP.GE.AND P0, PT, R2.reuse, RZ, PT ;  /* 0x000000ff0200720c */ /* 0x040fe40003f06270 */
[----:B------:R-:W-:Y:S02]  /*23e0*/  MOV R4, 0x4016cbe4 ;  /* 0x4016cbe400047802 */ /* 0x000fe40000000f00 */
        /* <DEDUP_REMOVED lines=8> */
.L_x_52:
[C---:B------:R-:W-:Y:S01]  /*2470*/  FADD.FTZ R3, |R5|.reuse, -RZ ;  /* 0x800000ff05037221 */ /* 0x040fe20000010200 */
[----:B------:R-:W-:Y:S02]  /*2480*/  FSETP.GT.FTZ.AND P5, PT, |R5|, |R4|, PT ;  /* 0x400000040500720b */ /* 0x000fe40003fb4200 */
[----:B------:R-:W-:Y:S02]  /*2490*/  FSETP.GEU.FTZ.AND P0, PT, |R4|, 1.084202172485504434e-19, PT ;  /* 0x200000000400780b */ /* 0x000fe40003f1e200 */
[----:B------:R-:W-:Y:S02]  /*24a0*/  FSEL R13, R3, R12, P5 ;  /* 0x0000000c030d7208 */ /* 0x000fe40002800000 */
[----:B------:R-:W-:Y:S02]  /*24b0*/  FSETP.GEU.FTZ.AND P1, PT, |R5|, 1.084202172485504434e-19, PT ;  /* 0x200000000500780b */ /* 0x000fe40003f3e200 */
[----:B------:R-:W0:Y:S01]  /*24c0*/  MUFU.RCP R0, R13 ;  /* 0x0000000d00007308 */ /* 0x000e220000001000 */
[----:B------:R-:W-:-:S02]  /*24d0*/  FSEL R2, R12, R3, P5 ;  /* 0x000000030c027208 */ /* 0x000fc40002800000 */
[----:B------:R-:W-:-:S07]  /*24e0*/  PLOP3.LUT P0, PT, P0, P1, PT, 0x2, 0x0 ;  /* 0x000000000000781c */ /* 0x000fce0000702072 */
[----:B------:R-:W1:Y:S06]  /*24f0*/  FCHK P1, R2, R13 ;  /* 0x0000000d02007302 */ /* 0x000e6c0000020000 */
[----:B------:R-:W-:Y:S01]  /*2500*/  @P0 FMUL.FTZ R3, R5, 4 ;  /* 0x4080000005030820 */ /* 0x000fe20000410000 */
[----:B0-----:R-:W-:Y:S01]  /*2510*/  FFMA R7, -R13, R0, 1 ;  /* 0x3f8000000d077423 */ /* 0x001fe20000000100 */
[----:B------:R-:W-:Y:S02]  /*2520*/  @!P0 FMUL.FTZ R5, R5, R5 ;  /* 0x0000000505058220 */ /* 0x000fe40000410000 */
[----:B------:R-:W-:Y:S01]  /*2530*/  @P0 FMUL.FTZ R3, R3, R3 ;  /* 0x0000000303030220 */ /* 0x000fe20000410000 */
[----:B------:R-:W-:Y:S01]  /*2540*/  FFMA R7, R0, R7, R0 ;  /* 0x0000000700077223 */ /* 0x000fe20000000000 */
[C---:B------:R-:W-:Y:S01]  /*2550*/  @P0 FMUL.FTZ R0, R4.reuse, 4 ;  /* 0x4080000004000820 */ /* 0x040fe20000410000 */
[----:B------:R-:W-:-:S02]  /*2560*/  @!P0 FFMA.FTZ R12, R4, R4, R5 ;  /* 0x00000004040c8223 */ /* 0x000fc40000010005 */
[----:B------:R-:W-:Y:S01]  /*2570*/  FFMA R6, R2, R7, RZ ;  /* 0x0000000702067223 */ /* 0x000fe200000000ff */
[----:B------:R-:W-:-:S03]  /*2580*/  @P0 FFMA.FTZ R3, R0, R0, R3 ;  /* 0x0000000000030223 */ /* 0x000fc60000010003 */
[----:B------:R-:W-:Y:S01]  /*2590*/  FFMA R0, -R13, R6, R2 ;  /* 0x000000060d007223 */ /* 0x000fe20000000102 */
[----:B------:R-:W-:-:S03]  /*25a0*/  @P0 FMUL.FTZ R12, R3, 0.0625 ;  /* 0x3d800000030c0820 */ /* 0x000fc60000410000 */
[----:B------:R-:W-:Y:S01]  /*25b0*/  FFMA R0, R7, R0, R6 ;  /* 0x0000000007007223 */ /* 0x000fe20000000006 */
[----:B-1----:R-:W-:Y:S06]  /*25c0*/  @!P1 BRA `(.L_x_85) ;  /* 0x0000000000089947 */ /* 0x002fec0003800000 */
[----:B------:R-:W-:-:S07]  /*25d0*/  MOV R4, 0x25f0 ;  /* 0x000025f000047802 */ /* 0x000fce0000000f00 */
[----:B------:R-:W-:Y:S05]  /*25e0*/  CALL.REL.NOINC `($__internal_0_$__cuda_sm3x_div_rn_ftz_f32_slowpath) ;  /* 0x00000030004c7944 */ /* 0x000fea0003c00000 */
.L_x_85:
        /* <DEDUP_REMOVED lines=11> */
[----:B------:R-:W-:Y:S06]  /*26a0*/  @P5 BRA `(.L_x_86) ;  /* 0x00000000001c5947 */ /* 0x000fec0003800000 */
[----:B------:R-:W-:Y:S02]  /*26b0*/  ULDC UR6, c[0x0][0x228] ;  /* 0x00008a0000067ab9 */ /* 0x000fe40000000800 */
[----:B------:R-:W-:-:S04]  /*26c0*/  MOV R2, UR6 ;  /* 0x0000000600027c02 */ /* 0x000fc80008000f00 */
[----:B------:R-:W-:-:S13]  /*26d0*/  ISETP.GT.AND P0, PT, R2, -0x1, PT ;  /* 0xffffffff0200780c */ /* 0x000fda0003f04270 */
[----:B------:R-:W-:Y:S05]  /*26e0*/  @P0 BRA `(.L_x_87) ;  /* 0x0000000000200947 */ /* 0x000fea0003800000 */
[----:B------:R-:W-:-:S05]  /*26f0*/  MOV R3, 0x3fd774eb ;  /* 0x3fd774eb00037802 */ /* 0x000fca0000000f00 */
[----:B------:R-:W-:Y:S01]  /*2700*/  FFMA.FTZ R0, R3, 1.8663789033889770508, -R0 ;  /* 0x3feee58103007823 */ /* 0x000fe20000010800 */
[----:B------:R-:W-:Y:S06]  /*2710*/  BRA `(.L_x_87) ;  /* 0x0000000000147947 */ /* 0x000fec0003800000 */
.L_x_86:
[----:B------:R-:W0:Y:S01]  /*2720*/  LDC R2, c[0x0][0x228] ;  /* 0x00008a00ff027b82 */ /* 0x000e220000000800 */
[----:B------:R-:W-:Y:S02]  /*2730*/  MOV R3, 0x3fd774eb ;  /* 0x3fd774eb00037802 */ /* 0x000fe40000000f00 */
[----:B0-----:R-:W-:-:S13]  /*2740*/  ISETP.GE.AND P0, PT, R2, RZ, PT ;  /* 0x000000ff0200720c */ /* 0x001fda0003f06270 */
[----:B------:R-:W-:-:S04]  /*2750*/  @P0 FFMA.FTZ R0, R3, 0.93318945169448852539, -R0 ;  /* 0x3f6ee58103000823 */ /* 0x000fc80000010800 */
[----:B------:R-:W-:-:S07]  /*2760*/  @!P0 FFMA.FTZ R0, R3, 0.93318945169448852539, R0 ;  /* 0x3f6ee58103008823 */ /* 0x000fce0000010000 */
.L_x_87:
[----:B------:R-:W0:Y:S01]  /*2770*/  LDC R5, c[0x0][0x22c] ;  /* 0x00008b00ff057b82 */ /* 0x000e220000000800 */
[----:B------:R-:W-:Y:S01]  /*2780*/  FSETP.NEU.FTZ.AND P0, PT, R13, RZ, PT ;  /* 0x000000ff0d00720b */ /* 0x000fe20003f1d000 */
[----:B------:R-:W-:Y:S01]  /*2790*/  HFMA2.MMA R3, -RZ, RZ, 2.04296875, -15.78125 ;  /* 0x4016cbe4ff037435 */ /* 0x000fe200000001ff */
[----:B------:R-:W1:Y:S01]  /*27a0*/  MUFU.LG2 R12, R12 ;  /* 0x0000000c000c7308 */ /* 0x000e620000000c00 */
[----:B------:R-:W-:Y:S01]  /*27b0*/  ISETP.GE.AND P1, PT, R2, RZ, PT ;  /* 0x000000ff0200720c */ /* 0x000fe20003f26270 */
[----:B-1----:R-:W-:Y:S01]  /*27c0*/  FMUL.FTZ R14, R12, 0.69314718246459960938 ;  /* 0x3f3172180c0e7820 */ /* 0x002fe20000410000 */
[----:B0-----:R-:W-:-:S13]  /*27d0*/  FSETP.NEU.FTZ.AND P2, PT, |R2|, |R5|, PT ;  /* 0x400000050200720b */ /* 0x001fda0003f5d200 */
[----:B------:R-:W-:Y:S01]  /*27e0*/  @!P2 FSEL R0, R3, 0.78539818525314331055, !P1 ;  /* 0x3f490fdb0300a808 */ /* 0x000fe20004800000 */
[----:B------:R-:W-:Y:S01]  /*27f0*/  FADD.FTZ R3, |R2|, |R5| ;  /* 0x4000000502037221 */ /* 0x000fe20000010200 */
[----:B------:R-:W-:-:S04]  /*2800*/  @!P0 FSEL R0, RZ, 3.1415927410125732422, P1 ;  /* 0x40490fdbff008808 */ /* 0x000fc80000800000 */
[----:B------:R-:W-:Y:S02]  /*2810*/  FSETP.GTU.FTZ.AND P0, PT, |R3|, +INF , PT ;  /* 0x7f8000000300780b */ /* 0x000fe40003f1c200 */
[----:B------:R-:W-:-:S04]  /*2820*/  LOP3.LUT R0, R0, 0x80000000, R5, 0xb8, !PT ;  /* 0x8000000000007812 */ /* 0x000fc800078eb805 */
[----:B------:R-:W-:-:S07]  /*2830*/  FSEL R0, R3, R0, P0 ;  /* 0x0000000003007208 */ /* 0x000fce0000000000 */
.L_x_61:
[-C--:B------:R-:W-:Y:S01]  /*2840*/  FMUL.FTZ R3, R11, R0.reuse ;  /* 0x000000000b037220 */ /* 0x080fe20000410000 */
[----:B------:R-:W-:-:S03]  /*2850*/  FMUL.FTZ R0, R10, R0 ;  /* 0x000000000a007220 */ /* 0x000fc60000410000 */
[-C--:B------:R-:W-:Y:S01]  /*2860*/  FFMA.FTZ R6, R10, R14.reuse, R3 ;  /* 0x0000000e0a067223 */ /* 0x080fe20000010003 */
[----:B------:R-:W-:-:S04]  /*2870*/  FFMA.FTZ R11, R11, R14, -R0 ;  /* 0x0000000e0b0b7223 */ /* 0x000fc80000010800 */
[----:B------:R-:W-:-:S13]  /*2880*/  LOP3.LUT P0, R2, R6, 0x7fffffff, RZ, 0xc0, !PT ;  /* 0x7fffffff06027812 */ /* 0x000fda000780c0ff */
[----:B------:R-:W-:Y:S05]  /*2890*/  @!P0 BRA `(.L_x_88) ;  /* 0x0000000000c48947 */ /* 0x000fea0003800000 */
[----:B------:R-:W-:-:S13]  /*28a0*/  LOP3.LUT P0, R0, R11, 0x7fffffff, RZ, 0xc0, !PT ;  /* 0x7fffffff0b007812 */ /* 0x000fda000780c0ff */
[----:B------:R-:W-:Y:S05]  /*28b0*/  @!P0 BRA `(.L_x_89) ;  /* 0x0000000000ac8947 */ /* 0x000fea0003800000 */
[----:B------:R-:W-:-:S13]  /*28c0*/  ISETP.GT.U32.AND P0, PT, R2, 0x7f7fffff, PT ;  /* 0x7f7fffff0200780c */ /* 0x000fda0003f04070 */
[----:B------:R-:W-:Y:S05]  /*28d0*/  @P0 BRA `(.L_x_90) ;  /* 0x00000000007c0947 */ /* 0x000fea0003800000 */
[----:B------:R-:W-:-:S04]  /*28e0*/  IADD3 R0, R11, -0x42b17218, RZ ;  /* 0xbd4e8de80b007810 */ /* 0x000fc80007ffe0ff */
[----:B------:R-:W-:-:S13]  /*28f0*/  ISETP.GE.U32.AND P0, PT, R0, 0x8e8e5d, PT ;  /* 0x008e8e5d0000780c */ /* 0x000fda0003f06070 */
[----:B------:R-:W-:Y:S01]  /*2900*/  @P0 FMUL.FTZ R0, R11, 1.4426950216293334961 ;  /* 0x3fb8aa3b0b000820 */ /* 0x000fe20000410000 */
[----:B------:R-:W-:-:S04]  /*2910*/  @P0 FMUL.RZ R4, R6, 0.15915493667125701904 ;  /* 0x3e22f98306040820 */ /* 0x000fc8000040c000 */
[----:B------:R-:W-:Y:S08]  /*2920*/  @P0 MUFU.SIN R3, R4 ;  /* 0x0000000400030308 */ /* 0x000ff00000000400 */
[----:B------:R-:W0:Y:S08]  /*2930*/  @P0 MUFU.EX2 R0, R0 ;  /* 0x0000000000000308 */ /* 0x000e300000000800 */
[----:B------:R-:W1:Y:S01]  /*2940*/  @P0 MUFU.COS R5, R4 ;  /* 0x0000000400050308 */ /* 0x000e620000000000 */
[C---:B0-----:R-:W-:Y:S01]  /*2950*/  @P0 FMUL.FTZ R3, R0.reuse, R3 ;  /* 0x0000000300030220 */ /* 0x041fe20000410000 */
[----:B-1----:R-:W-:Y:S01]  /*2960*/  @P0 FMUL.FTZ R2, R0, R5 ;  /* 0x0000000500020220 */ /* 0x002fe20000410000 */
[----:B------:R-:W-:Y:S06]  /*2970*/  @P0 BRA `(.L_x_91) ;  /* 0x0000002c00480947 */ /* 0x000fec0003800000 */
[----:B------:R-:W-:Y:S01]  /*2980*/  FADD.FTZ R0, R11, -162.88958740234375 ;  /* 0xc322e3bc0b007421 */ /* 0x000fe20000010000 */
[----:B------:R-:W-:-:S03]  /*2990*/  FMUL.RZ R6, R6, 0.15915493667125701904 ;  /* 0x3e22f98306067820 */ /* 0x000fc6000040c000 */
[----:B------:R-:W-:Y:S01]  /*29a0*/  FMUL.FTZ R0, R0, 1.4426950216293334961 ;  /* 0x3fb8aa3b00007820 */ /* 0x000fe20000410000 */
[----:B------:R-:W-:Y:S08]  /*29b0*/  MUFU.SIN R7, R6 ;  /* 0x0000000600077308 */ /* 0x000ff00000000400 */
[----:B------:R-:W0:Y:S08]  /*29c0*/  MUFU.EX2 R0, R0 ;  /* 0x0000000000007308 */ /* 0x000e300000000800 */
[----:B------:R-:W1:Y:S01]  /*29d0*/  MUFU.COS R5, R6 ;  /* 0x0000000600057308 */ /* 0x000e620000000000 */
[----:B0-----:R-:W-:-:S02]  /*29e0*/  LEA.HI R3, R0, 0xffffffed, RZ, 0x9 ;  /* 0xffffffed00037811 */ /* 0x001fc400078f48ff */
[----:B------:R-:W-:Y:S02]  /*29f0*/  LOP3.LUT R2, R0, 0x7fffff, RZ, 0xc0, !PT ;  /* 0x007fffff00027812 */ /* 0x000fe400078ec0ff */
[----:B------:R-:W-:Y:S02]  /*2a00*/  LEA.HI R4, R3, R3, RZ, 0x1 ;  /* 0x0000000303047211 */ /* 0x000fe400078f08ff */
[----:B------:R-:W-:Y:S02]  /*2a10*/  LOP3.LUT R2, R2, 0x7f000000, RZ, 0xfc, !PT ;  /* 0x7f00000002027812 */ /* 0x000fe400078efcff */
[----:B------:R-:W-:-:S03]  /*2a20*/  SHF.R.S32.HI R4, RZ, 0x1, R4 ;  /* 0x00000001ff047819 */ /* 0x000fc60000011404 */
[C---:B------:R-:W-:Y:S01]  /*2a30*/  FMUL.FTZ R7, R2.reuse, R7 ;  /* 0x0000000702077220 */ /* 0x040fe20000410000 */
[----:B------:R-:W-:Y:S01]  /*2a40*/  IADD3 R3, R3, -R4, RZ ;  /* 0x8000000403037210 */ /* 0x000fe20007ffe0ff */
[----:B-1----:R-:W-:Y:S01]  /*2a50*/  FMUL.FTZ R5, R2, R5 ;  /* 0x0000000502057220 */ /* 0x002fe20000410000 */
[----:B------:R-:W-:Y:S02]  /*2a60*/  LEA R4, R4, 0x3f800000, 0x17 ;  /* 0x3f80000004047811 */ /* 0x000fe400078eb8ff */
[----:B------:R-:W-:-:S03]  /*2a70*/  LEA R2, R3, 0x3f800000, 0x17 ;  /* 0x3f80000003027811 */ /* 0x000fc600078eb8ff */
[C---:B------:R-:W-:Y:S01]  /*2a80*/  FMUL.FTZ R7, R4.reuse, R7 ;  /* 0x0000000704077220 */ /* 0x040fe20000410000 */
[----:B------:R-:W-:-:S03]  /*2a90*/  FMUL.FTZ R5, R4, R5 ;  /* 0x0000000504057220 */ /* 0x000fc60000410000 */
[C---:B------:R-:W-:Y:S01]  /*2aa0*/  FMUL.FTZ R3, R2.reuse, R7 ;  /* 0x0000000702037220 */ /* 0x040fe20000410000 */
[----:B------:R-:W-:Y:S01]  /*2ab0*/  FMUL.FTZ R2, R2, R5 ;  /* 0x0000000502027220 */ /* 0x000fe20000410000 */
[----:B------:R-:W-:Y:S06]  /*2ac0*/  BRA `(.L_x_91) ;  /* 0x0000002800f47947 */ /* 0x000fec0003800000 */
.L_x_90:
[----:B------:R-:W-:-:S13]  /*2ad0*/  ISETP.NE.AND P0, PT, R0, 0x7f800000, PT ;  /* 0x7f8000000000780c */ /* 0x000fda0003f05270 */
[----:B------:R-:W-:-:S05]  /*2ae0*/  @P0 FADD.FTZ R2, R6, -R6 ;  /* 0x8000000606020221 */ /* 0x000fca0000010000 */
[----:B------:R-:W-:Y:S01]  /*2af0*/  @P0 MOV R3, R2 ;  /* 0x0000000200030202 */ /* 0x000fe20000000f00 */
[----:B------:R-:W-:Y:S06]  /*2b00*/  @P0 BRA `(.L_x_91) ;  /* 0x0000002800e40947 */ /* 0x000fec0003800000 */
[----:B------:R-:W-:Y:S02]  /*2b10*/  ISETP.GE.AND P0, PT, R11, RZ, PT ;  /* 0x000000ff0b00720c */ /* 0x000fe40003f06270 */
[----:B------:R-:W-:-:S11]  /*2b20*/  CS2R R2, SRZ ;  /* 0x0000000000027805 */ /* 0x000fd6000001ff00 */
[----:B------:R-:W-:Y:S05]  /*2b30*/  @!P0 BRA `(.L_x_91) ;  /* 0x0000002800d88947 */ /* 0x000fea0003800000 */
[----:B------:R-:W-:Y:S01]  /*2b40*/  FADD.FTZ R3, R6, -R6 ;  /* 0x8000000606037221 */ /* 0x000fe20000010000 */
[----:B------:R-:W-:Y:S01]  /*2b50*/  MOV R2, R11 ;  /* 0x0000000b00027202 */ /* 0x000fe20000000f00 */
[----:B------:R-:W-:Y:S06]  /*2b60*/  BRA `(.L_x_91) ;  /* 0x0000002800cc7947 */ /* 0x000fec0003800000 */
.L_x_89:
[----:B------:R-:W-:-:S04]  /*2b70*/  FMUL.RZ R6, R6, 0.15915493667125701904 ;  /* 0x3e22f98306067820 */ /* 0x000fc8000040c000 */
[----:B------:R1:W2:Y:S08]  /*2b80*/  MUFU.SIN R3, R6 ;  /* 0x0000000600037308 */ /* 0x0002b00000000400 */
[----:B------:R1:W3:Y:S01]  /*2b90*/  MUFU.COS R2, R6 ;  /* 0x0000000600027308 */ /* 0x0002e20000000000 */
[----:B------:R-:W-:Y:S05]  /*2ba0*/  BRA `(.L_x_91) ;  /* 0x0000002800bc7947 */ /* 0x000fea0003800000 */
.L_x_88:
[----:B------:R-:W-:Y:S01]  /*2bb0*/  FMUL.FTZ R2, R11, 1.4426950216293334961 ;  /* 0x3fb8aa3b0b027820 */ /* 0x000fe20000410000 */
[----:B------:R-:W-:-:S05]  /*2bc0*/  MOV R3, R6 ;  /* 0x0000000600037202 */ /* 0x000fca0000000f00 */
[----:B------:R-:W0:Y:S01]  /*2bd0*/  MUFU.EX2 R2, R2 ;  /* 0x0000000200027308 */ /* 0x000e220000000800 */
[----:B------:R-:W-:Y:S05]  /*2be0*/  BRA `(.L_x_91) ;  /* 0x0000002800ac7947 */ /* 0x000fea0003800000 */
.L_x_51:
[----:B------:R-:W0:Y:S01]  /*2bf0*/  LDC.64 R4, c[0x0][0x228] ;  /* 0x00008a00ff047b82 */ /* 0x000e220000000a00 */
[----:B------:R-:W-:Y:S01]  /*2c00*/  I2FP.F32.U32 R11, R0 ;  /* 0x00000000000b7245 */ /* 0x000fe20000201000 */
[----:B------:R-:W-:-:S06]  /*2c10*/  ULDC.64 UR6, c[0x0][0x238] ;  /* 0x00008e0000067ab9 */ /* 0x000fcc0000000a00 */
[----:B------:R-:W1:Y:S01]  /*2c20*/  LDC.64 R2, c[0x0][0x218] ;  /* 0x00008600ff027b82 */ /* 0x000e620000000a00 */
[C---:B0-----:R-:W-:Y:S01]  /*2c30*/  FSETP.NAN.FTZ.AND P0, PT, R4.reuse, R5, PT ;  /* 0x000000050400720b */ /* 0x041fe20003f18000 */
[----:B------:R-:W-:Y:S01]  /*2c40*/  FADD.FTZ R15, |R4|, -RZ ;  /* 0x800000ff040f7221 */ /* 0x000fe20000010200 */
[C---:B-1----:R-:W-:Y:S01]  /*2c50*/  FFMA.FTZ R10, R11.reuse, UR6, R2 ;  /* 0x000000060b0a7c23 */ /* 0x042fe20008010002 */
[----:B------:R-:W-:-:S10]  /*2c60*/  FFMA.FTZ R11, R11, UR7, R3 ;  /* 0x000000070b0b7c23 */ /* 0x000fd40008010003 */
        /* <DEDUP_REMOVED lines=20> */
[----:B------:R-:W-:Y:S01]  /*2db0*/  HFMA2.MMA R6, -RZ, RZ, 1.875, 0 ;  /* 0x3f800000ff067435 */ /* 0x000fe200000001ff */
[----:B------:R-:W-:Y:S02]  /*2dc0*/  FCHK P2, R2, R13 ;  /* 0x0000000d02007302 */ /* 0x000fe40000040000 */
        /* <DEDUP_REMOVED lines=9> */
[----:B------:R-:W-:Y:S01]  /*2e60*/  FFMA.FTZ R3, R3, 0.25, -R6 ;  /* 0x3e80000003037823 */ /* 0x000fe20000010806 */
[----:B------:R-:W-:-:S03]  /*2e70*/  MOV R6, 0x3d39bf78 ;  /* 0x3d39bf7800067802 */ /* 0x000fc60000000f00 */
[----:B------:R-:W-:Y:S01]  /*2e80*/  FADD.FTZ R3, R3, R4 ;  /* 0x0000000403037221 */ /* 0x000fe20000010000 */
[----:B------:R-:W-:-:S03]  /*2e90*/  FMUL.FTZ R5, R5, 1.1920928955078125e-07 ;  /* 0x3400000005057820 */ /* 0x000fc60000410000 */
[C---:B------:R-:W-:Y:S02]  /*2ea0*/  FFMA.FTZ R4, R3.reuse, -R6, 0.10546888411045074463 ;  /* 0x3dd8001203047423 */ /* 0x040fe40000010806 */
[----:B------:R-:W0:Y:S02]  /*2eb0*/  MUFU.RCP R6, R13 ;  /* 0x0000000d00067308 */ /* 0x000e240000001000 */
[----:B------:R-:W-:-:S04]  /*2ec0*/  FFMA.FTZ R4, R3, R4, -0.13229703903198242188 ;  /* 0xbe0778e003047423 */ /* 0x000fc80000010004 */
[----:B------:R-:W-:-:S04]  /*2ed0*/  FFMA.FTZ R4, R3, R4, 0.14491446316242218018 ;  /* 0x3e14647503047423 */ /* 0x000fc80000010004 */
[----:B------:R-:W-:-:S04]  /*2ee0*/  FFMA.FTZ R4, R3, R4, -0.16641564667224884033 ;  /* 0xbe2a68dd03047423 */ /* 0x000fc80000010004 */
[----:B------:R-:W-:Y:S01]  /*2ef0*/  FFMA.FTZ R4, R3, R4, 0.19988867640495300293 ;  /* 0x3e4caf9e03047423 */ /* 0x000fe20000010004 */
[----:B0-----:R-:W-:-:S03]  /*2f00*/  FFMA R7, -R13, R6, 1 ;  /* 0x3f8000000d077423 */ /* 0x001fc60000000106 */
[----:B------:R-:W-:Y:S01]  /*2f10*/  FFMA.FTZ R4, R3, R4, -0.25000196695327758789 ;  /* 0xbe80004203047423 */ /* 0x000fe20000010004 */
[----:B------:R-:W-:-:S03]  /*2f20*/  FFMA R7, R6, R7, R6 ;  /* 0x0000000706077223 */ /* 0x000fc60000000006 */
[----:B------:R-:W-:Y:S01]  /*2f30*/  FFMA.FTZ R4, R3, R4, 0.33333510160446166992 ;  /* 0x3eaaaae603047423 */ /* 0x000fe20000010004 */
[----:B------:R-:W-:-:S03]  /*2f40*/  FFMA R6, R2, R7, RZ ;  /* 0x0000000702067223 */ /* 0x000fc600000000ff */
[----:B------:R-:W-:Y:S01]  /*2f50*/  FFMA.FTZ R4, R3, R4, -0.5 ;  /* 0xbf00000003047423 */ /* 0x000fe20000010004 */
[----:B------:R-:W-:-:S03]  /*2f60*/  FFMA R8, -R13, R6, R2 ;  /* 0x000000060d087223 */ /* 0x000fc60000000102 */
[----:B------:R-:W-:-:S04]  /*2f70*/  FMUL.FTZ R4, R3, R4 ;  /* 0x0000000403047220 */ /* 0x000fc80000410000 */
[----:B------:R-:W-:-:S04]  /*2f80*/  FFMA.FTZ R4, R3, R4, R3 ;  /* 0x0000000403047223 */ /* 0x000fc80000010003 */
[----:B------:R-:W-:Y:S01]  /*2f90*/  FFMA.FTZ R14, R5, 0.69314718246459960938, R4 ;  /* 0x3f317218050e7823 */ /* 0x000fe20000010004 */
[----:B------:R-:W-:Y:S06]  /*2fa0*/  @!P0 BRA `(.L_x_97) ;  /* 0x0000000000148947 */ /* 0x000fec0003800000 */
[C---:B------:R-:W-:Y:S02]  /*2fb0*/  ISETP.GE.AND P0, PT, R0.reuse, -0x407fffff, PT ;  /* 0xbf8000010000780c */ /* 0x040fe40003f06270 */
[----:B------:R-:W-:-:S11]  /*2fc0*/  FSETP.NEU.FTZ.AND P1, PT, R0, RZ, PT ;  /* 0x000000ff0000720b */ /* 0x000fd60003f3d000 */
[----:B------:R-:W-:-:S05]  /*2fd0*/  @P0 MOV R3, 0x7f800000 ;  /* 0x7f80000000030802 */ /* 0x000fca0000000f00 */
[----:B------:R-:W-:-:S05]  /*2fe0*/  @P0 FFMA.FTZ R14, R0, R3, +INF ;  /* 0x7f800000000e0423 */ /* 0x000fca0000010003 */
[----:B------:R-:W-:-:S07]  /*2ff0*/  FSEL R14, R14, -RZ, P1 ;  /* 0x800000ff0e0e7208 */ /* 0x000fce0000800000 */
.L_x_97:
[----:B------:R-:W-:Y:S01]  /*3000*/  FFMA R0, R7, R8, R6 ;  /* 0x0000000807007223 */ /* 0x000fe20000000006 */
[----:B------:R-:W-:Y:S06]  /*3010*/  @!P2 BRA `(.L_x_98) ;  /* 0x000000000008a947 */ /* 0x000fec0003800000 */
[----:B------:R-:W-:-:S07]  /*3020*/  MOV R4, 0x3040 ;  /* 0x0000304000047802 */ /* 0x000fce0000000f00 */
[----:B------:R-:W-:Y:S05]  /*3030*/  CALL.REL.NOINC `($__internal_0_$__cuda_sm3x_div_rn_ftz_f32_slowpath) ;  /* 0x0000002400b87944 */ /* 0x000fea0003c00000 */
.L_x_98:
        /* <DEDUP_REMOVED lines=19> */
.L_x_99:
[----:B------:R-:W0:Y:S01]  /*3170*/  LDC R2, c[0x0][0x228] ;  /* 0x00008a00ff027b82 */ /* 0x000e220000000800 */
[----:B------:R-:W-:Y:S02]  /*3180*/  MOV R3, 0x3fd774eb ;  /* 0x3fd774eb00037802 */ /* 0x000fe40000000f00 */
[----:B0-----:R-:W-:-:S13]  /*3190*/  ISETP.GE.AND P0, PT, R2, RZ, PT ;  /* 0x000000ff0200720c */ /* 0x001fda0003f06270 */
[----:B------:R-:W-:-:S04]  /*31a0*/  @P0 FFMA.FTZ R0, R3, 0.93318945169448852539, -R0 ;  /* 0x3f6ee58103000823 */ /* 0x000fc80000010800 */
[----:B------:R-:W-:-:S07]  /*31b0*/  @!P0 FFMA.FTZ R0, R3, 0.93318945169448852539, R0 ;  /* 0x3f6ee58103008823 */ /* 0x000fce0000010000 */
.L_x_100:
        /* <DEDUP_REMOVED lines=13> */
.L_x_96:
        /* <DEDUP_REMOVED lines=14> */
.L_x_103:
        /* <DEDUP_REMOVED lines=19> */
.L_x_104:
[----:B------:R-:W0:Y:S01]  /*34a0*/  LDC R2, c[0x0][0x228] ;  /* 0x00008a00ff027b82 */ /* 0x000e220000000800 */
[----:B------:R-:W-:Y:S02]  /*34b0*/  MOV R3, 0x3fd774eb ;  /* 0x3fd774eb00037802 */ /* 0x000fe40000000f00 */
[----:B0-----:R-:W-:-:S13]  /*34c0*/  ISETP.GE.AND P0, PT, R2, RZ, PT ;  /* 0x000000ff0200720c */ /* 0x001fda0003f06270 */
[----:B------:R-:W-:-:S04]  /*34d0*/  @P0 FFMA.FTZ R0, R3, 0.93318945169448852539, -R0 ;  /* 0x3f6ee58103000823 */ /* 0x000fc80000010800 */
[----:B------:R-:W-:-:S07]  /*34e0*/  @!P0 FFMA.FTZ R0, R3, 0.93318945169448852539, R0 ;  /* 0x3f6ee58103008823 */ /* 0x000fce0000010000 */
.L_x_105:
        /* <DEDUP_REMOVED lines=14> */
.L_x_102:
[----:B------:R-:W-:Y:S02]  /*35d0*/  LOP3.LUT R0, R13, 0xffff0000, RZ, 0xc0, !PT ;  /* 0xffff00000d007812 */ /* 0x000fe400078ec0ff */
[----:B------:R-:W-:-:S03]  /*35e0*/  LOP3.LUT R5, R2, 0xffff0000, RZ, 0xc0, !PT ;  /* 0xffff000002057812 */ /* 0x000fc600078ec0ff */
[--C-:B------:R-:W-:Y:S01]  /*35f0*/  FADD.FTZ R3, R13, -R0.reuse ;  /* 0x800000000d037221 */ /* 0x100fe20000010000 */
[----:B------:R-:W-:Y:S01]  /*3600*/  FMUL.FTZ R16, R0, R0 ;  /* 0x0000000000107220 */ /* 0x000fe20000410000 */
[--C-:B------:R-:W-:Y:S01]  /*3610*/  FADD.FTZ R6, R2, -R5.reuse ;  /* 0x8000000502067221 */ /* 0x100fe20000010000 */
[C---:B------:R-:W-:Y:S01]  /*3620*/  FMUL.FTZ R15, R5.reuse, R5 ;  /* 0x00000005050f7220 */ /* 0x040fe20000410000 */
[----:B------:R-:W-:Y:S01]  /*3630*/  FADD.FTZ R5, R5, R5 ;  /* 0x0000000505057221 */ /* 0x000fe20000010000 */
[----:B------:R-:W-:Y:S01]  /*3640*/  LOP3.LUT R4, R3, 0xffff0000, RZ, 0xc0, !PT ;  /* 0xffff000003047812 */ /* 0x000fe200078ec0ff */
[----:B------:R-:W-:Y:S01]  /*3650*/  FADD.FTZ R19, R0, R0 ;  /* 0x0000000000137221 */ /* 0x000fe20000010000 */
[----:B------:R-:W-:-:S03]  /*3660*/  LOP3.LUT R17, R6, 0xffff0000, RZ, 0xc0, !PT ;  /* 0xffff000006117812 */ /* 0x000fc600078ec0ff */
[--C-:B------:R-:W-:Y:S01]  /*3670*/  FADD.FTZ R0, R3, -R4.reuse ;  /* 0x8000000403007221 */ /* 0x100fe20000010000 */
[----:B------:R-:W-:Y:S01]  /*3680*/  FADD.FTZ R3, R4, R4 ;  /* 0x0000000404037221 */ /* 0x000fe20000010000 */
[--C-:B------:R-:W-:Y:S01]  /*3690*/  FADD.FTZ R12, R6, -R17.reuse ;  /* 0x80000011060c7221 */ /* 0x100fe20000010000 */
[C---:B------:R-:W-:Y:S01]  /*36a0*/  FMUL.FTZ R9, R17.reuse, R5 ;  /* 0x0000000511097220 */ /* 0x040fe20000410000 */
[C---:B------:R-:W-:Y:S01]  /*36b0*/  FMUL.FTZ R7, R17.reuse, R17 ;  /* 0x0000001111077220 */ /* 0x040fe20000410000 */
[----:B------:R-:W-:Y:S01]  /*36c0*/  FADD.FTZ R17, R17, R17 ;  /* 0x0000001111117221 */ /* 0x000fe20000010000 */
[C---:B------:R-:W-:Y:S01]  /*36d0*/  FMUL.FTZ R14, R4.reuse, R19 ;  /* 0x00000013040e7220 */ /* 0x040fe20000410000 */
[----:B------:R-:W-:Y:S01]  /*36e0*/  FMUL.FTZ R8, R4, R4 ;  /* 0x0000000404087220 */ /* 0x000fe20000410000 */
[C---:B------:R-:W-:Y:S01]  /*36f0*/  FMUL.FTZ R4, R0.reuse, R3 ;  /* 0x0000000300047220 */ /* 0x040fe20000410000 */
[----:B------:R-:W-:Y:S01]  /*3700*/  FMUL.FTZ R6, R0, R19 ;  /* 0x0000001300067220 */ /* 0x000fe20000410000 */
[C---:B------:R-:W-:Y:S01]  /*3710*/  FMUL.FTZ R3, R12.reuse, R17 ;  /* 0x000000110c037220 */ /* 0x040fe20000410000 */
[----:B------:R-:W-:Y:S01]  /*3720*/  FMUL.FTZ R5, R12, R5 ;  /* 0x000000050c057220 */ /* 0x000fe20000410000 */
[----:B------:R-:W-:Y:S01]  /*3730*/  FMUL.FTZ R0, R0, R0 ;  /* 0x0000000000007220 */ /* 0x000fe20000410000 */
[----:B------:R-:W-:-:S07]  /*3740*/  FMUL.FTZ R17, R12, R12 ;  /* 0x0000000c0c117220 */ /* 0x000fce0000410000 */
.L_x_106:
        /* <DEDUP_REMOVED lines=43> */
[----:B------:R-:W-:-:S04]  /*3a00*/  FADD.FTZ R14, R14, R15 ;  /* 0x0000000f0e0e7221 */ /* 0x000fc80000010000 */
[----:B------:R-:W-:-:S04]  /*3a10*/  FADD.FTZ R9, R9, R14 ;  /* 0x0000000e09097221 */ /* 0x000fc80000010000 */
[----:B------:R-:W-:-:S04]  /*3a20*/  FADD.FTZ R8, R8, R9 ;  /* 0x0000000908087221 */ /* 0x000fc80000010000 */
[----:B------:R-:W-:-:S04]  /*3a30*/  FADD.FTZ R7, R7, R8 ;  /* 0x0000000807077221 */ /* 0x000fc80000010000 */
[----:B------:R-:W-:Y:S01]  /*3a40*/  FADD.FTZ R6, R6, R7 ;  /* 0x0000000706067221 */ /* 0x000fe20000010000 */
[----:B------:R-:W-:-:S03]  /*3a50*/  MOV R7, 0x3d39bf78 ;  /* 0x3d39bf7800077802 */ /* 0x000fc60000000f00 */
[----:B------:R-:W-:Y:S01]  /*3a60*/  FADD.FTZ R5, R5, R6 ;  /* 0x0000000605057221 */ /* 0x000fe20000010000 */
[----:B------:R-:W-:-:S03]  /*3a70*/  HFMA2.MMA R6, -RZ, RZ, 1.625, 0 ;  /* 0x3e800000ff067435 */ /* 0x000fc600000001ff */
        /* <DEDUP_REMOVED lines=36> */
.L_x_107:
[----:B------:R-:W-:Y:S01]  /*3cc0*/  FFMA R0, R7, R5, R6 ;  /* 0x0000000507007223 */ /* 0x000fe20000000006 */
[----:B------:R-:W-:Y:S06]  /*3cd0*/  @!P2 BRA `(.L_x_108) ;  /* 0x000000000008a947 */ /* 0x000fec0003800000 */
[----:B------:R-:W-:-:S07]  /*3ce0*/  MOV R4, 0x3d00 ;  /* 0x00003d0000047802 */ /* 0x000fce0000000f00 */
[----:B------:R-:W-:Y:S05]  /*3cf0*/  CALL.REL.NOINC `($__internal_0_$__cuda_sm3x_div_rn_ftz_f32_slowpath) ;  /* 0x0000001800887944 */ /* 0x000fea0003c00000 */
.L_x_108:
        /* <DEDUP_REMOVED lines=19> */
.L_x_109:
[----:B------:R-:W0:Y:S01]  /*3e30*/  LDC R2, c[0x0][0x228] ;  /* 0x00008a00ff027b82 */ /* 0x000e220000000800 */
[----:B------:R-:W-:Y:S02]  /*3e40*/  MOV R3, 0x3fd774eb ;  /* 0x3fd774eb00037802 */ /* 0x000fe40000000f00 */
[----:B0-----:R-:W-:-:S13]  /*3e50*/  ISETP.GE.AND P0, PT, R2, RZ, PT ;  /* 0x000000ff0200720c */ /* 0x001fda0003f06270 */
[----:B------:R-:W-:-:S04]  /*3e60*/  @P0 FFMA.FTZ R0, R3, 0.93318945169448852539, -R0 ;  /* 0x3f6ee58103000823 */ /* 0x000fc80000010800 */
[----:B------:R-:W-:-:S07]  /*3e70*/  @!P0 FFMA.FTZ R0, R3, 0.93318945169448852539, R0 ;  /* 0x3f6ee58103008823 */ /* 0x000fce0000010000 */
.L_x_110:
        /* <DEDUP_REMOVED lines=13> */
.L_x_95:
        /* <DEDUP_REMOVED lines=10> */
.L_x_111:
        /* <DEDUP_REMOVED lines=19> */
.L_x_112:
[----:B------:R-:W0:Y:S01]  /*4120*/  LDC R2, c[0x0][0x228] ;  /* 0x00008a00ff027b82 */ /* 0x000e220000000800 */
[----:B------:R-:W-:Y:S02]  /*4130*/  MOV R3, 0x3fd774eb ;  /* 0x3fd774eb00037802 */ /* 0x000fe40000000f00 */
[----:B0-----:R-:W-:-:S13]  /*4140*/  ISETP.GE.AND P0, PT, R2, RZ, PT ;  /* 0x000000ff0200720c */ /* 0x001fda0003f06270 */
[----:B------:R-:W-:-:S04]  /*4150*/  @P0 FFMA.FTZ R0, R3, 0.93318945169448852539, -R0 ;  /* 0x3f6ee58103000823 */ /* 0x000fc80000010800 */
[----:B------:R-:W-:-:S07]  /*4160*/  @!P0 FFMA.FTZ R0, R3, 0.93318945169448852539, R0 ;  /* 0x3f6ee58103008823 */ /* 0x000fce0000010000 */
.L_x_113:
        /* <DEDUP_REMOVED lines=11> */
[----:B------:R-:W-:-:S04]  /*4220*/  FFMA.FTZ R6, R5, R5, R6 ;  /* 0x0000000505067223 */ /* 0x000fc80000010006 */
[----:B------:R-:W1:Y:S01]  /*4230*/  MUFU.SQRT R5, R6 ;  /* 0x0000000600057308 */ /* 0x000e620000002000 */
[----:B0-----:R-:W-:Y:S01]  /*4240*/  FSETP.NEU.FTZ.AND P1, PT, |R2|, |R7|, PT ;  /* 0x400000070200720b */ /* 0x001fe20003f3d200 */
[----:B-1----:R-:W-:Y:S01]  /*4250*/  @P0 FMUL.FTZ R3, R4, R5 ;  /* 0x0000000504030220 */ /* 0x002fe20000410000 */
[----:B------:R-:W-:-:S04]  /*4260*/  FSETP.NEU.FTZ.AND P0, PT, R12, +INF , PT ;  /* 0x7f8000000c00780b */ /* 0x000fc80003f1d000 */
[----:B------:R-:W-:Y:S02]  /*4270*/  FSEL R4, R3, +INF , P0 ;  /* 0x7f80000003047808 */ /* 0x000fe40000000000 */
[C---:B------:R-:W-:Y:S02]  /*4280*/  ISETP.GE.AND P0, PT, R2.reuse, RZ, PT ;  /* 0x000000ff0200720c */ /* 0x040fe40003f06270 */
[----:B------:R-:W-:Y:S02]  /*4290*/  MOV R3, 0x4016cbe4 ;  /* 0x4016cbe400037802 */ /* 0x000fe40000000f00 */
[----:B------:R-:W0:Y:S02]  /*42a0*/  MUFU.LG2 R4, R4 ;  /* 0x0000000400047308 */ /* 0x000e240000000c00 */
        /* <DEDUP_REMOVED lines=8> */
.L_x_94:
        /* <DEDUP_REMOVED lines=15> */
[----:B------:R-:W-:Y:S01]  /*4420*/  HFMA2.MMA R5, -RZ, RZ, 1.875, 0 ;  /* 0x3f800000ff057435 */ /* 0x000fe200000001ff */
[----:B------:R-:W-:Y:S02]  /*4430*/  FMUL.FTZ R3, R3, 1.1920928955078125e-07 ;  /* 0x3400000003037820 */ /* 0x000fe40000410000 */
[----:B------:R-:W-:-:S04]  /*4440*/  FFMA.FTZ R7, R4, -R7, 0.10546888411045074463 ;  /* 0x3dd8001204077423 */ /* 0x000fc80000010807 */
[----:B------:R-:W-:-:S03]  /*4450*/  FFMA.FTZ R7, R4, R7, -0.13229703903198242188 ;  /* 0xbe0778e004077423 */ /* 0x000fc60000010007 */
[----:B------:R-:W-:Y:S01]  /*4460*/  FFMA R6, R5, -1, R5 ;  /* 0xbf80000005067823 */ /* 0x000fe20000000005 */
[----:B------:R-:W-:-:S03]  /*4470*/  FFMA.FTZ R7, R4, R7, 0.14491446316242218018 ;  /* 0x3e14647504077423 */ /* 0x000fc60000010007 */
[----:B------:R-:W-:Y:S01]  /*4480*/  FFMA R5, R6, R5, 1 ;  /* 0x3f80000006057423 */ /* 0x000fe20000000005 */
[----:B------:R-:W-:-:S03]  /*4490*/  FFMA.FTZ R7, R4, R7, -0.16641564667224884033 ;  /* 0xbe2a68dd04077423 */ /* 0x000fc60000010007 */
[----:B------:R-:W-:Y:S01]  /*44a0*/  FFMA R6, R2, R5, RZ ;  /* 0x0000000502067223 */ /* 0x000fe200000000ff */
[----:B------:R-:W-:-:S04]  /*44b0*/  FFMA.FTZ R7, R4, R7, 0.19988867640495300293 ;  /* 0x3e4caf9e04077423 */ /* 0x000fc80000010007 */
[----:B------:R-:W-:-:S04]  /*44c0*/  FFMA.FTZ R7, R4, R7, -0.25000196695327758789 ;  /* 0xbe80004204077423 */ /* 0x000fc80000010007 */
[----:B------:R-:W-:-:S04]  /*44d0*/  FFMA.FTZ R7, R4, R7, 0.33333510160446166992 ;  /* 0x3eaaaae604077423 */ /* 0x000fc80000010007 */
[----:B------:R-:W-:-:S04]  /*44e0*/  FFMA.FTZ R7, R4, R7, -0.5 ;  /* 0xbf00000004077423 */ /* 0x000fc80000010007 */
[----:B------:R-:W-:-:S04]  /*44f0*/  FMUL.FTZ R7, R4, R7 ;  /* 0x0000000704077220 */ /* 0x000fc80000410000 */
[----:B------:R-:W-:Y:S01]  /*4500*/  FFMA.FTZ R4, R4, R7, R4 ;  /* 0x0000000704047223 */ /* 0x000fe20000010004 */
[----:B------:R-:W-:-:S03]  /*4510*/  FFMA R7, R6, -1, R2 ;  /* 0xbf80000006077823 */ /* 0x000fc60000000002 */
[----:B------:R-:W-:Y:S01]  /*4520*/  FFMA.FTZ R14, R3, 0.69314718246459960938, R4 ;  /* 0x3f317218030e7823 */ /* 0x000fe20000010004 */
[----:B01----:R-:W-:Y:S06]  /*4530*/  @!P0 BRA `(.L_x_115) ;  /* 0x0000000000148947 */ /* 0x003fec0003800000 */
[C---:B------:R-:W-:Y:S02]  /*4540*/  ISETP.GE.AND P0, PT, R0.reuse, -0x407fffff, PT ;  /* 0xbf8000010000780c */ /* 0x040fe40003f06270 */
[----:B------:R-:W-:-:S11]  /*4550*/  FSETP.NEU.FTZ.AND P1, PT, R0, RZ, PT ;  /* 0x000000ff0000720b */ /* 0x000fd60003f3d000 */
[----:B------:R-:W-:-:S05]  /*4560*/  @P0 MOV R3, 0x7f800000 ;  /* 0x7f80000000030802 */ /* 0x000fca0000000f00 */
[----:B------:R-:W-:-:S05]  /*4570*/  @P0 FFMA.FTZ R14, R0, R3, +INF ;  /* 0x7f800000000e0423 */ /* 0x000fca0000010003 */
[----:B------:R-:W-:-:S07]  /*4580*/  FSEL R14, R14, -RZ, P1 ;  /* 0x800000ff0e0e7208 */ /* 0x000fce0000800000 */
.L_x_115:
[----:B------:R-:W-:Y:S01]  /*4590*/  FFMA R0, R5, R7, R6 ;  /* 0x0000000705007223 */ /* 0x000fe20000000006 */
[----:B------:R-:W-:Y:S06]  /*45a0*/  @!P2 BRA `(.L_x_116) ;  /* 0x00000000000ca947 */ /* 0x000fec0003800000 */
[----:B------:R-:W-:Y:S02]  /*45b0*/  MOV R13, 0x3f800000 ;  /* 0x3f800000000d7802 */ /* 0x000fe40000000f00 */
[----:B------:R-:W-:-:S07]  /*45c0*/  MOV R4, 0x45e0 ;  /* 0x000045e000047802 */ /* 0x000fce0000000f00 */
[----:B------:R-:W-:Y:S05]  /*45d0*/  CALL.REL.NOINC `($__internal_0_$__cuda_sm3x_div_rn_ftz_f32_slowpath) ;  /* 0x0000001000507944 */ /* 0x000fea0003c00000 */
.L_x_116:
        /* <DEDUP_REMOVED lines=19> */
.L_x_117:
[----:B------:R-:W0:Y:S01]  /*4710*/  LDC R2, c[0x0][0x228] ;  /* 0x00008a00ff027b82 */ /* 0x000e220000000800 */
[----:B------:R-:W-:Y:S02]  /*4720*/  MOV R3, 0x3fd774eb ;  /* 0x3fd774eb00037802 */ /* 0x000fe40000000f00 */
[----:B0-----:R-:W-:-:S13]  /*4730*/  ISETP.GE.AND P0, PT, R2, RZ, PT ;  /* 0x000000ff0200720c */ /* 0x001fda0003f06270 */
[----:B------:R-:W-:-:S04]  /*4740*/  @P0 FFMA.FTZ R0, R3, 0.93318945169448852539, -R0 ;  /* 0x3f6ee58103000823 */ /* 0x000fc80000010800 */
[----:B------:R-:W-:-:S07]  /*4750*/  @!P0 FFMA.FTZ R0, R3, 0.93318945169448852539, R0 ;  /* 0x3f6ee58103008823 */ /* 0x000fce0000010000 */
.L_x_118:
        /* <DEDUP_REMOVED lines=11> */
.L_x_114:
        /* <DEDUP_REMOVED lines=11> */
.L_x_119:
        /* <DEDUP_REMOVED lines=19> */
.L_x_120:
[----:B------:R-:W0:Y:S01]  /*49f0*/  LDC R3, c[0x0][0x228] ;  /* 0x00008a00ff037b82 */ /* 0x000e220000000800 */
[----:B------:R-:W-:Y:S02]  /*4a00*/  MOV R5, 0x3fd774eb ;  /* 0x3fd774eb00057802 */ /* 0x000fe40000000f00 */
[----:B0-----:R-:W-:-:S13]  /*4a10*/  ISETP.GE.AND P0, PT, R3, RZ, PT ;  /* 0x000000ff0300720c */ /* 0x001fda0003f06270 */
[----:B------:R-:W-:-:S04]  /*4a20*/  @P0 FFMA.FTZ R0, R5, 0.93318945169448852539, -R0 ;  /* 0x3f6ee58105000823 */ /* 0x000fc80000010800 */
[----:B------:R-:W-:-:S07]  /*4a30*/  @!P0 FFMA.FTZ R0, R5, 0.93318945169448852539, R0 ;  /* 0x3f6ee58105008823 */ /* 0x000fce0000010000 */
.L_x_121:
[----:B------:R-:W0:Y:S01]  /*4a40*/  LDC R4, c[0x0][0x22c] ;  /* 0x00008b00ff047b82 */ /* 0x000e220000000800 */
[C---:B------:R-:W-:Y:S02]  /*4a50*/  ISETP.GE.AND P0, PT, R3.reuse, RZ, PT ;  /* 0x000000ff0300720c */ /* 0x040fe40003f06270 */
[----:B------:R-:W-:Y:S02]  /*4a60*/  MOV R5, 0x4016cbe4 ;  /* 0x4016cbe400057802 */ /* 0x000fe40000000f00 */
[C---:B0-----:R-:W-:Y:S01]  /*4a70*/  FSETP.NEU.FTZ.AND P1, PT, |R3|.reuse, |R4|, PT ;  /* 0x400000040300720b */ /* 0x041fe20003f3d200 */
[----:B------:R-:W-:-:S12]  /*4a80*/  FADD.FTZ R3, |R3|, |R4| ;  /* 0x4000000403037221 */ /* 0x000fd80000010200 */
[----:B------:R-:W-:Y:S01]  /*4a90*/  @!P1 FSEL R0, R5, 0.78539818525314331055, !P0 ;  /* 0x3f490fdb05009808 */ /* 0x000fe20004000000 */
[----:B------:R-:W-:Y:S01]  /*4aa0*/  FMUL.FTZ R5, R2, 0.5 ;  /* 0x3f00000002057820 */ /* 0x000fe20000410000 */
[----:B------:R-:W-:Y:S02]  /*4ab0*/  FSETP.GTU.FTZ.AND P0, PT, |R3|, +INF , PT ;  /* 0x7f8000000300780b */ /* 0x000fe40003f1c200 */
[----:B------:R-:W-:Y:S01]  /*4ac0*/  LOP3.LUT R0, R0, 0x80000000, R4, 0xb8, !PT ;  /* 0x8000000000007812 */ /* 0x000fe200078eb804 */
[----:B------:R-:W-:-:S03]  /*4ad0*/  FMUL.FTZ R14, R2, R5 ;  /* 0x00000005020e7220 */ /* 0x000fc60000410000 */
[----:B------:R-:W-:Y:S01]  /*4ae0*/  FSEL R0, R3, R0, P0 ;  /* 0x0000000003007208 */ /* 0x000fe20000000000 */
[----:B------:R-:W-:Y:S06]  /*4af0*/  BRA `(.L_x_101) ;  /* 0x0000000800007947 */ /* 0x000fec0003800000 */
.L_x_93:
[----:B------:R-:W-:Y:S01]  /*4b00*/  FMUL.FTZ R4, R4, 0.36787945032119750977 ;  /* 0x3ebc5ab204047820 */ /* 0x000fe20000410000 */
[----:B------:R-:W-:Y:S01]  /*4b10*/  FMUL.FTZ R5, R5, 0.36787945032119750977 ;  /* 0x3ebc5ab205057820 */ /* 0x000fe20000410000 */
[----:B------:R-:W0:Y:S01]  /*4b20*/  MUFU.RCP R8, R13 ;  /* 0x0000000d00087308 */ /* 0x000e220000001000 */
[----:B------:R-:W-:Y:S01]  /*4b30*/  HFMA2.MMA R14, -RZ, RZ, 1.875, 0 ;  /* 0x3f800000ff0e7435 */ /* 0x000fe200000001ff */
        /* <DEDUP_REMOVED lines=12> */
[----:B0-----:R-:W-:-:S04]  /*4c00*/  FFMA R5, -R13, R8, 1 ;  /* 0x3f8000000d057423 */ /* 0x001fc80000000108 */
[----:B------:R-:W-:Y:S01]  /*4c10*/  FFMA R5, R8, R5, R8 ;  /* 0x0000000508057223 */ /* 0x000fe20000000008 */
[----:B------:R-:W0:Y:S02]  /*4c20*/  MUFU.SQRT R6, R6 ;  /* 0x0000000600067308 */ /* 0x000e240000002000 */
[----:B0-----:R-:W-:Y:S01]  /*4c30*/  @P0 FMUL.FTZ R0, R6, R3 ;  /* 0x0000000306000220 */ /* 0x001fe20000410000 */
[----:B------:R-:W-:-:S04]  /*4c40*/  FSETP.NEU.FTZ.AND P0, PT, R4, +INF , PT ;  /* 0x7f8000000400780b */ /* 0x000fc80003f1d000 */
[----:B------:R-:W-:Y:S01]  /*4c50*/  FSEL R3, R0, +INF , P0 ;  /* 0x7f80000000037808 */ /* 0x000fe20000000000 */
[----:B------:R-:W-:-:S04]  /*4c60*/  FFMA R0, R2, R5, RZ ;  /* 0x0000000502007223 */ /* 0x000fc800000000ff */
[----:B------:R-:W-:Y:S01]  /*4c70*/  FFMA R4, -R13, R0, R2 ;  /* 0x000000000d047223 */ /* 0x000fe20000000102 */
[----:B------:R-:W0:Y:S03]  /*4c80*/  MUFU.LG2 R3, R3 ;  /* 0x0000000300037308 */ /* 0x000e260000000c00 */
[----:B------:R-:W-:-:S05]  /*4c90*/  FFMA R0, R5, R4, R0 ;  /* 0x0000000405007223 */ /* 0x000fca0000000000 */
[----:B------:R-:W1:Y:S01]  /*4ca0*/  FCHK P0, R2, R13 ;  /* 0x0000000d02007302 */ /* 0x000e620000000000 */
[----:B0-----:R-:W-:Y:S01]  /*4cb0*/  FFMA.FTZ R14, R3, 0.69314718246459960938, R14 ;  /* 0x3f317218030e7823 */ /* 0x001fe2000001000e */
[----:B-1----:R-:W-:Y:S06]  /*4cc0*/  @!P0 BRA `(.L_x_122) ;  /* 0x0000000000088947 */ /* 0x002fec0003800000 */
[----:B------:R-:W-:-:S07]  /*4cd0*/  MOV R4, 0x4cf0 ;  /* 0x00004cf000047802 */ /* 0x000fce0000000f00 */
[----:B------:R-:W-:Y:S05]  /*4ce0*/  CALL.REL.NOINC `($__internal_0_$__cuda_sm3x_div_rn_ftz_f32_slowpath) ;  /* 0x00000008008c7944 */ /* 0x000fea0003c00000 */
.L_x_122:
        /* <DEDUP_REMOVED lines=19> */
.L_x_123:
[----:B------:R-:W0:Y:S01]  /*4e20*/  LDC R2, c[0x0][0x228] ;  /* 0x00008a00ff027b82 */ /* 0x000e220000000800 */
[----:B------:R-:W-:Y:S01]  /*4e30*/  HFMA2.MMA R3, -RZ, RZ, 1.9599609375, 20144 ;  /* 0x3fd774ebff037435 */ /* 0x000fe200000001ff */
[----:B0-----:R-:W-:-:S13]  /*4e40*/  ISETP.GE.AND P0, PT, R2, RZ, PT ;  /* 0x000000ff0200720c */ /* 0x001fda0003f06270 */
[----:B------:R-:W-:-:S04]  /*4e50*/  @P0 FFMA.FTZ R0, R3, 0.93318945169448852539, -R0 ;  /* 0x3f6ee58103000823 */ /* 0x000fc80000010800 */
[----:B------:R-:W-:-:S07]  /*4e60*/  @!P0 FFMA.FTZ R0, R3, 0.93318945169448852539, R0 ;  /* 0x3f6ee58103008823 */ /* 0x000fce0000010000 */
.L_x_124:
        /* <DEDUP_REMOVED lines=12> */
.L_x_92:
[C---:B------:R-:W-:Y:S01]  /*4f30*/  FADD.FTZ R2, |R5|.reuse, -RZ ;  /* 0x800000ff05027221 */ /* 0x040fe20000010200 */
[C---:B------:R-:W-:Y:S02]  /*4f40*/  FSETP.GT.FTZ.AND P5, PT, |R5|.reuse, |R4|, PT ;  /* 0x400000040500720b */ /* 0x040fe40003fb4200 */
        /* <DEDUP_REMOVED lines=22> */
.L_x_125:
        /* <DEDUP_REMOVED lines=16> */
[----:B------:R-:W-:-:S10]  /*51b0*/  HFMA2.MMA R3, -RZ, RZ, 1.9599609375, 20144 ;  /* 0x3fd774ebff037435 */ /* 0x000fd400000001ff */
[----:B------:R-:W-:Y:S01]  /*51c0*/  FFMA.FTZ R0, R3, 1.8663789033889770508, -R0 ;  /* 0x3feee58103007823 */ /* 0x000fe20000010800 */
[----:B------:R-:W-:Y:S06]  /*51d0*/  BRA `(.L_x_127) ;  /* 0x0000000000147947 */ /* 0x000fec0003800000 */
.L_x_126:
[----:B------:R-:W0:Y:S01]  /*51e0*/  LDC R2, c[0x0][0x228] ;  /* 0x00008a00ff027b82 */ /* 0x000e220000000800 */
[----:B------:R-:W-:Y:S02]  /*51f0*/  MOV R3, 0x3fd774eb ;  /* 0x3fd774eb00037802 */ /* 0x000fe40000000f00 */
[----:B0-----:R-:W-:-:S13]  /*5200*/  ISETP.GE.AND P0, PT, R2, RZ, PT ;  /* 0x000000ff0200720c */ /* 0x001fda0003f06270 */
[----:B------:R-:W-:-:S04]  /*5210*/  @P0 FFMA.FTZ R0, R3, 0.93318945169448852539, -R0 ;  /* 0x3f6ee58103000823 */ /* 0x000fc80000010800 */
[----:B------:R-:W-:-:S07]  /*5220*/  @!P0 FFMA.FTZ R0, R3, 0.93318945169448852539, R0 ;  /* 0x3f6ee58103008823 */ /* 0x000fce0000010000 */
.L_x_127:
[----:B------:R-:W0:Y:S01]  /*5230*/  LDC R5, c[0x0][0x22c] ;  /* 0x00008b00ff057b82 */ /* 0x000e220000000800 */
[----:B------:R-:W-:Y:S01]  /*5240*/  FSETP.NEU.FTZ.AND P2, PT, R13, RZ, PT ;  /* 0x000000ff0d00720b */ /* 0x000fe20003f5d000 */
[----:B------:R-:W1:Y:S01]  /*5250*/  MUFU.LG2 R12, R12 ;  /* 0x0000000c000c7308 */ /* 0x000e620000000c00 */
[----:B------:R-:W-:Y:S02]  /*5260*/  ISETP.GE.AND P0, PT, R2, RZ, PT ;  /* 0x000000ff0200720c */ /* 0x000fe40003f06270 */
[----:B------:R-:W-:Y:S01]  /*5270*/  MOV R3, 0x4016cbe4 ;  /* 0x4016cbe400037802 */ /* 0x000fe20000000f00 */
        /* <DEDUP_REMOVED lines=8> */
.L_x_101:
[----:B------:R-:W-:-:S04]  /*5300*/  FMUL.FTZ R2, R10, R0 ;  /* 0x000000000a027220 */ /* 0x000fc80000410000 */
[C---:B------:R-:W-:Y:S01]  /*5310*/  FFMA.FTZ R6, R11.reuse, R14, R2 ;  /* 0x0000000e0b067223 */ /* 0x040fe20000010002 */
[----:B------:R-:W-:-:S04]  /*5320*/  FMUL.FTZ R11, R11, R0 ;  /* 0x000000000b0b7220 */ /* 0x000fc80000410000 */
[----:B------:R-:W-:Y:S01]  /*5330*/  LOP3.LUT P0, R2, R6, 0x7fffffff, RZ, 0xc0, !PT ;  /* 0x7fffffff06027812 */ /* 0x000fe2000780c0ff */
[----:B------:R-:W-:-:S12]  /*5340*/  FFMA.FTZ R11, R10, R14, -R11 ;  /* 0x0000000e0a0b7223 */ /* 0x000fd8000001080b */
        /* <DEDUP_REMOVED lines=36> */
.L_x_130:
        /* <DEDUP_REMOVED lines=10> */
.L_x_129:
[----:B------:R-:W-:-:S04]  /*5630*/  FMUL.RZ R6, R6, 0.15915493667125701904 ;  /* 0x3e22f98306067820 */ /* 0x000fc8000040c000 */
[----:B------:R5:W0:Y:S08]  /*5640*/  MUFU.SIN R3, R6 ;  /* 0x0000000600037308 */ /* 0x000a300000000400 */
[----:B------:R5:W1:Y:S01]  /*5650*/  MUFU.COS R2, R6 ;  /* 0x0000000600027308 */ /* 0x000a620000000000 */
[----:B------:R-:W-:Y:S05]  /*5660*/  BRA `(.L_x_91) ;  /* 0x00000000000c7947 */ /* 0x000fea0003800000 */
.L_x_128:
[----:B------:R-:W-:Y:S01]  /*5670*/  FMUL.FTZ R2, R11, 1.4426950216293334961 ;  /* 0x3fb8aa3b0b027820 */ /* 0x000fe20000410000 */
[----:B------:R-:W-:-:S05]  /*5680*/  MOV R3, R6 ;  /* 0x0000000600037202 */ /* 0x000fca0000000f00 */
[----:B------:R-:W4:Y:S02]  /*5690*/  MUFU.EX2 R2, R2 ;  /* 0x0000000200027308 */ /* 0x000f240000000800 */
.L_x_91:
[----:B------:R-:W-:Y:S05]  /*56a0*/  BSYNC B1 ;  /* 0x0000000000017941 */ /* 0x000fea0003800000 */
.L_x_50:
[----:B------:R-:W2:Y:S01]  /*56b0*/  S2R R0, SR_CTAID.X ;  /* 0x0000000000007919 */ /* 0x000ea20000002500 */
[----:B------:R-:W5:Y:S01]  /*56c0*/  LDC.64 R4, c[0x0][0x250] ;  /* 0x00009400ff047b82 */ /* 0x000f620000000a00 */
[----:B------:R-:W2:Y:S02]  /*56d0*/  S2R R7, SR_TID.X ;  /* 0x0000000000077919 */ /* 0x000ea40000002100 */
[----:B--2---:R-:W-:-:S05]  /*56e0*/  LEA R7, R0, R7, 0x6 ;  /* 0x0000000700077211 */ /* 0x004fca00078e30ff */
[----:B-----5:R-:W-:-:S05]  /*56f0*/  IMAD.WIDE.U32 R4, R7, 0x8, R4 ;  /* 0x0000000807047825 */ /* 0x020fca00078e0004 */
[----:B01-34-:R-:W-:Y:S01]  /*5700*/  STG.E.64 desc[UR4][R4.64], R2 ;  /* 0x0000000204007986 */ /* 0x01bfe2000c101b04 */
[----:B------:R-:W-:Y:S05]  /*5710*/  EXIT ;  /* 0x000000000000794d */ /* 0x000fea0003800000 */
        .weak           $__internal_0_$__cuda_sm3x_div_rn_ftz_f32_slowpath
        .type           $__internal_0_$__cuda_sm3x_div_rn_ftz_f32_slowpath,@function
        .size           $__internal_0_$__cuda_sm3x_div_rn_ftz_f32_slowpath,(.L_x_772 - $__internal_0_$__cuda_sm3x_div_rn_ftz_f32_slowpath)
$__internal_0_$__cuda_sm3x_div_rn_ftz_f32_slowpath:
[----:B------:R-:W-:Y:S01]  /*5720*/  SHF.R.U32.HI R3, RZ, 0x17, R13 ;  /* 0x00000017ff037819 */ /* 0x000fe2000001160d */
[----:B------:R-:W-:Y:S01]  /*5730*/  BSSY B0, `(.L_x_131) ;  /* 0x0000046000007945 */ /* 0x000fe20003800000 */
[----:B------:R-:W-:-:S03]  /*5740*/  SHF.R.U32.HI R6, RZ, 0x17, R2 ;  /* 0x00000017ff067819 */ /* 0x000fc60000011602 */
[----:B------:R-:W-:Y:S01]  /*5750*/  BSSY B2, `(.L_x_132) ;  /* 0x000001d000027945 */ /* 0x000fe20003800000 */
[----:B------:R-:W-:Y:S02]  /*5760*/  LOP3.LUT R3, R3, 0xff, RZ, 0xc0, !PT ;  /* 0x000000ff03037812 */ /* 0x000fe400078ec0ff */
[----:B------:R-:W-:Y:S02]  /*5770*/  LOP3.LUT R6, R6, 0xff, RZ, 0xc0, !PT ;  /* 0x000000ff06067812 */ /* 0x000fe400078ec0ff */
[----:B------:R-:W-:Y:S02]  /*5780*/  IADD3 R0, R3, -0x1, RZ ;  /* 0xffffffff03007810 */ /* 0x000fe40007ffe0ff */
[----:B------:R-:W-:Y:S02]  /*5790*/  IADD3 R5, R6, -0x1, RZ ;  /* 0xffffffff06057810 */ /* 0x000fe40007ffe0ff */
[----:B------:R-:W-:-:S04]  /*57a0*/  ISETP.GT.U32.AND P0, PT, R0, 0xfd, PT ;  /* 0x000000fd0000780c */ /* 0x000fc80003f04070 */
[----:B------:R-:W-:-:S13]  /*57b0*/  ISETP.GT.U32.OR P0, PT, R5, 0xfd, P0 ;  /* 0x000000fd0500780c */ /* 0x000fda0000704470 */
[----:B------:R-:W-:Y:S05]  /*57c0*/  @!P0 BRA `(.L_x_133) ;  /* 0x0000000000548947 */ /* 0x000fea0003800000 */
[----:B------:R-:W-:Y:S02]  /*57d0*/  FSETP.GTU.FTZ.AND P0, PT, |R2|, +INF , PT ;  /* 0x7f8000000200780b */ /* 0x000fe40003f1c200 */
[----:B------:R-:W-:-:S04]  /*57e0*/  FSETP.GTU.FTZ.AND P1, PT, |R13|, +INF , PT ;  /* 0x7f8000000d00780b */ /* 0x000fc80003f3c200 */
[----:B------:R-:W-:-:S13]  /*57f0*/  PLOP3.LUT P0, PT, P0, P1, PT, 0xa8, 0x0 ;  /* 0x000000000000781c */ /* 0x000fda0000703570 */
[----:B------:R-:W-:Y:S05]  /*5800*/  @P0 BREAK B2 ;  /* 0x0000000000020942 */ /* 0x000fea0003800000 */
[----:B------:R-:W-:Y:S05]  /*5810*/  @P0 BRA `(.L_x_134) ;  /* 0x0000000000d80947 */ /* 0x000fea0003800000 */
[C---:B------:R-:W-:Y:S02]  /*5820*/  FSETP.NEU.FTZ.AND P0, PT, R2.reuse, RZ, PT ;  /* 0x000000ff0200720b */ /* 0x040fe40003f1d000 */
[----:B------:R-:W-:Y:S02]  /*5830*/  FSETP.NEU.FTZ.AND P1, PT, R13, RZ, PT ;  /* 0x000000ff0d00720b */ /* 0x000fe40003f3d000 */
[----:B------:R-:W-:-:S11]  /*5840*/  FSETP.NEU.FTZ.AND P6, PT, R2, RZ, PT ;  /* 0x000000ff0200720b */ /* 0x000fd60003fdd000 */
[----:B------:R-:W-:Y:S05]  /*5850*/  @!P1 BREAK !P0, B2 ;  /* 0x0000000000029942 */ /* 0x000fea0004000000 */
[----:B------:R-:W-:Y:S05]  /*5860*/  @!P1 BRA !P0, `(.L_x_135) ;  /* 0x0000000000bc9947 */ /* 0x000fea0004000000 */
[C---:B------:R-:W-:Y:S02]  /*5870*/  FSETP.NEU.FTZ.AND P3, PT, |R2|.reuse, +INF , PT ;  /* 0x7f8000000200780b */ /* 0x040fe40003f7d200 */
[----:B------:R-:W-:Y:S02]  /*5880*/  FSETP.NEU.FTZ.AND P0, PT, |R13|, +INF , PT ;  /* 0x7f8000000d00780b */ /* 0x000fe40003f1d200 */
[----:B------:R-:W-:-:S11]  /*5890*/  FSETP.NEU.FTZ.AND P2, PT, |R2|, +INF , PT ;  /* 0x7f8000000200780b */ /* 0x000fd60003f5d200 */
[----:B------:R-:W-:Y:S05]  /*58a0*/  @!P0 BREAK !P3, B2 ;  /* 0x0000000000028942 */ /* 0x000fea0005800000 */
[----:B------:R-:W-:Y:S05]  /*58b0*/  @!P0 BRA !P3, `(.L_x_135) ;  /* 0x0000000000a88947 */ /* 0x000fea0005800000 */
[----:B------:R-:W-:-:S13]  /*58c0*/  PLOP3.LUT P6, PT, P0, P6, PT, 0x2a, 0x0 ;  /* 0x000000000000781c */ /* 0x000fda00007cc572 */
[----:B------:R-:W-:Y:S05]  /*58d0*/  @P6 BREAK B2 ;  /* 0x0000000000026942 */ /* 0x000fea0003800000 */
[----:B------:R-:W-:Y:S05]  /*58e0*/  @P6 BRA `(.L_x_136) ;  /* 0x0000000000946947 */ /* 0x000fea0003800000 */
[----:B------:R-:W-:-:S13]  /*58f0*/  PLOP3.LUT P2, PT, P2, P1, PT, 0x2a, 0x0 ;  /* 0x000000000000781c */ /* 0x000fda0001742572 */
[----:B------:R-:W-:Y:S05]  /*5900*/  @P2 BREAK B2 ;  /* 0x0000000000022942 */ /* 0x000fea0003800000 */
[----:B------:R-:W-:Y:S05]  /*5910*/  @P2 BRA `(.L_x_137) ;  /* 0x00000000007c2947 */ /* 0x000fea0003800000 */
.L_x_133:
[----:B------:R-:W-:Y:S05]  /*5920*/  BSYNC B2 ;  /* 0x0000000000027941 */ /* 0x000fea0003800000 */
.L_x_132:
[----:B------:R-:W-:Y:S01]  /*5930*/  IADD3 R3, R3, -0x7f, RZ ;  /* 0xffffff8103037810 */ /* 0x000fe20007ffe0ff */
[----:B------:R-:W-:Y:S01]  /*5940*/  BSSY B2, `(.L_x_138) ;  /* 0x000001b000027945 */ /* 0x000fe20003800000 */
[----:B------:R-:W-:-:S03]  /*5950*/  IADD3 R6, R6, -0x7f, RZ ;  /* 0xffffff8106067810 */ /* 0x000fc60007ffe0ff */
[----:B------:R-:W-:Y:S01]  /*5960*/  IMAD R16, R3, -0x800000, R13 ;  /* 0xff80000003107824 */ /* 0x000fe200078e020d */
[C---:B------:R-:W-:Y:S01]  /*5970*/  IADD3 R3, R6.reuse, -R3, RZ ;  /* 0x8000000306037210 */ /* 0x040fe20007ffe0ff */
[----:B------:R-:W-:Y:S02]  /*5980*/  IMAD R0, R6, -0x800000, R2 ;  /* 0xff80000006007824 */ /* 0x000fe400078e0202 */
[----:B------:R-:W0:Y:S01]  /*5990*/  MUFU.RCP R8, R16 ;  /* 0x0000001000087308 */ /* 0x000e220000001000 */
[----:B------:R-:W-:-:S04]  /*59a0*/  FADD.FTZ R5, -R16, -RZ ;  /* 0x800000ff10057221 */ /* 0x000fc80000010100 */
[----:B0-----:R-:W-:-:S04]  /*59b0*/  FFMA R7, R8, R5, 1 ;  /* 0x3f80000008077423 */ /* 0x001fc80000000005 */
[----:B------:R-:W-:-:S04]  /*59c0*/  FFMA R7, R8, R7, R8 ;  /* 0x0000000708077223 */ /* 0x000fc80000000008 */
[----:B------:R-:W-:-:S04]  /*59d0*/  FFMA R8, R0, R7, RZ ;  /* 0x0000000700087223 */ /* 0x000fc800000000ff */
[----:B------:R-:W-:-:S04]  /*59e0*/  FFMA R9, R5, R8, R0 ;  /* 0x0000000805097223 */ /* 0x000fc80000000000 */
[----:B------:R-:W-:-:S04]  /*59f0*/  FFMA R9, R7, R9, R8 ;  /* 0x0000000907097223 */ /* 0x000fc80000000008 */
[----:B------:R-:W-:-:S04]  /*5a00*/  FFMA R0, R5, R9, R0 ;  /* 0x0000000905007223 */ /* 0x000fc80000000000 */
[----:B------:R-:W-:-:S05]  /*5a10*/  FFMA.FTZ R0, R7, R0, R9 ;  /* 0x0000000007007223 */ /* 0x000fca0000010009 */
[----:B------:R-:W-:-:S04]  /*5a20*/  SHF.R.U32.HI R5, RZ, 0x17, R0 ;  /* 0x00000017ff057819 */ /* 0x000fc80000011600 */
[----:B------:R-:W-:-:S04]  /*5a30*/  LOP3.LUT R6, R5, 0xff, RZ, 0xc0, !PT ;  /* 0x000000ff05067812 */ /* 0x000fc800078ec0ff */
[----:B------:R-:W-:-:S04]  /*5a40*/  IADD3 R5, R6, R3, RZ ;  /* 0x0000000306057210 */ /* 0x000fc80007ffe0ff */
[----:B------:R-:W-:-:S04]  /*5a50*/  IADD3 R6, R5, -0x1, RZ ;  /* 0xffffffff05067810 */ /* 0x000fc80007ffe0ff */
[----:B------:R-:W-:-:S13]  /*5a60*/  ISETP.GE.U32.AND P0, PT, R6, 0xfe, PT ;  /* 0x000000fe0600780c */ /* 0x000fda0003f06070 */
[----:B------:R-:W-:Y:S05]  /*5a70*/  @!P0 BRA `(.L_x_139) ;  /* 0x0000000000188947 */ /* 0x000fea0003800000 */
[----:B------:R-:W-:Y:S02]  /*5a80*/  ISETP.GT.AND P0, PT, R5, 0xfe, PT ;  /* 0x000000fe0500780c */ /* 0x000fe40003f04270 */
[----:B------:R-:W-:-:S11]  /*5a90*/  LOP3.LUT R3, R0, 0x80000000, RZ, 0xc0, !PT ;  /* 0x8000000000037812 */ /* 0x000fd600078ec0ff */
[----:B------:R-:W-:-:S04]  /*5aa0*/  @!P0 ISETP.GE.AND P1, PT, R5, 0x1, PT ;  /* 0x000000010500880c */ /* 0x000fc80003f26270 */
[C---:B------:R-:W-:Y:S02]  /*5ab0*/  @!P0 SEL R0, R3.reuse, R0, !P1 ;  /* 0x0000000003008207 */ /* 0x040fe40004800000 */
[----:B------:R-:W-:Y:S01]  /*5ac0*/  @P0 LOP3.LUT R0, R3, 0x7f800000, RZ, 0xfc, !PT ;  /* 0x7f80000003000812 */ /* 0x000fe200078efcff */
[----:B------:R-:W-:Y:S06]  /*5ad0*/  BRA `(.L_x_140) ;  /* 0x0000000000047947 */ /* 0x000fec0003800000 */
.L_x_139:
[----:B------:R-:W-:-:S07]  /*5ae0*/  LEA R0, R3, R0, 0x17 ;  /* 0x0000000003007211 */ /* 0x000fce00078eb8ff */
.L_x_140:
[----:B------:R-:W-:Y:S05]  /*5af0*/  BSYNC B2 ;  /* 0x0000000000027941 */ /* 0x000fea0003800000 */
.L_x_138:
[----:B------:R-:W-:Y:S05]  /*5b00*/  BRA `(.L_x_141) ;  /* 0x0000000000207947 */ /* 0x000fea0003800000 */
.L_x_137:
[----:B------:R-:W-:-:S04]  /*5b10*/  LOP3.LUT R0, R13, 0x80000000, R2, 0x48, !PT ;  /* 0x800000000d007812 */ /* 0x000fc800078e4802 */
[----:B------:R-:W-:Y:S01]  /*5b20*/  LOP3.LUT R0, R0, 0x7f800000, RZ, 0xfc, !PT ;  /* 0x7f80000000007812 */ /* 0x000fe200078efcff */
[----:B------:R-:W-:Y:S06]  /*5b30*/  BRA `(.L_x_141) ;  /* 0x0000000000147947 */ /* 0x000fec0003800000 */
.L_x_136:
[----:B------:R-:W-:Y:S01]  /*5b40*/  LOP3.LUT R0, R13, 0x80000000, R2, 0x48, !PT ;  /* 0x800000000d007812 */ /* 0x000fe200078e4802 */
[----:B------:R-:W-:Y:S06]  /*5b50*/  BRA `(.L_x_141) ;  /* 0x00000000000c7947 */ /* 0x000fec0003800000 */
.L_x_135:
[----:B------:R-:W0:Y:S01]  /*5b60*/  MUFU.RSQ R0, -QNAN ;  /* 0xffc0000000007908 */ /* 0x000e220000001400 */
[----:B------:R-:W-:Y:S05]  /*5b70*/  BRA `(.L_x_141) ;  /* 0x0000000000047947 */ /* 0x000fea0003800000 */
.L_x_134:
[----:B------:R-:W-:-:S07]  /*5b80*/  FADD.FTZ R0, R2, R13 ;  /* 0x0000000d02007221 */ /* 0x000fce0000010000 */
.L_x_141:
[----:B------:R-:W-:Y:S05]  /*5b90*/  BSYNC B0 ;  /* 0x0000000000007941 */ /* 0x000fea0003800000 */
.L_x_131:
[----:B------:R-:W-:-:S06]  /*5ba0*/  HFMA2.MMA R5, -RZ, RZ, 0, 0 ;  /* 0x00000000ff057435 */ /* 0x000fcc00000001ff */
[----:B0-----:R-:W-:Y:S05]  /*5bb0*/  RET.REL.NODEC R4 `(_ZN50_GLOBAL__N__f31458b2_17_RangeFactories_cu_38772b0829elementwise_kernel_with_indexIlZZZN2at6native17logspace_cuda_outERKN3c106ScalarES6_ldRNS1_6TensorEENKUlvE0_clEvENKUlvE2_clEvEUllE_EEvT_T0_PN15function_traitsISD_E11result_typeE) ;  /* 0xffffffa404107950 */ /* 0x001fea0003c3ffff */
.L_x_142:
        /* <DEDUP_REMOVED lines=12> */
.L_x_772:


//--------------------- .text._ZN50_GLOBAL__N__f31458b2_17_RangeFactories_cu_38772b0829elementwise_kernel_with_indexIiZZZN2at6native17logspace_cuda_outERKN3c106ScalarES6_ldRNS1_6TensorEENKUlvE0_clEvENKUlvE2_clEvEUllE_EEvT_T0_PN15function_traitsISD_E11result_typeE --------------------------
	.section	.text._ZN50_GLOBAL__N__f31458b2_17_RangeFactories_cu_38772b0829elementwise_kernel_with_indexIiZZZN2at6native17logspace_cuda_outERKN3c106ScalarES6_ldRNS1_6TensorEENKUlvE0_clEvENKUlvE2_clEvEUllE_EEvT_T0_PN15function_traitsISD_E11result_typeE,"ax",@progbits
	.align	128
.text._ZN50_GLOBAL__N__f31458b2_17_RangeFactories_cu_38772b0829elementwise_kernel_with_indexIiZZZN2at6native17logspace_cuda_outERKN3c106ScalarES6_ldRNS1_6TensorEENKUlvE0_clEvENKUlvE2_clEvEUllE_EEvT_T0_PN15function_traitsISD_E11result_typeE:
        .type           _ZN50_GLOBAL__N__f31458b2_17_RangeFactories_cu_38772b0829elementwise_kernel_with_indexIiZZZN2at6native17logspace_cuda_outERKN3c106ScalarES6_ldRNS1_6TensorEENKUlvE0_clEvENKUlvE2_clEvEUllE_EEvT_T0_PN15function_traitsISD_E11result_typeE,@function
        .size           _ZN50_GLOBAL__N__f31458b2_17_RangeFactories_cu_38772b0829elementwise_kernel_with_indexIiZZZN2at6native17logspace_cuda_outERKN3c106ScalarES6_ldRNS1_6TensorEENKUlvE0_clEvENKUlvE2_clEvEUllE_EEvT_T0_PN15function_traitsISD_E11result_typeE,(.L_x_774 - _ZN50_GLOBAL__N__f31458b2_17_RangeFactories_cu_38772b0829elementwise_kernel_with_indexIiZZZN2at6native17logspace_cuda_outERKN3c106ScalarES6_ldRNS1_6TensorEENKUlvE0_clEvENKUlvE2_clEvEUllE_EEvT_T0_PN15function_traitsISD_E11result_typeE)
        .other          _ZN50_GLOBAL__N__f31458b2_17_RangeFactories_cu_38772b0829elementwise_kernel_with_indexIiZZZN2at6native17logspace_cuda_outERKN3c106ScalarES6_ldRNS1_6TensorEENKUlvE0_clEvENKUlvE2_clEvEUllE_EEvT_T0_PN15function_traitsISD_E11result_typeE,@"STO_CUDA_ENTRY STV_DEFAULT"
_ZN50_GLOBAL__N__f31458b2_17_RangeFactories_cu_38772b0829elementwise_kernel_with_indexIiZZZN2at6native17logspace_cuda_outERKN3c106ScalarES6_ldRNS1_6TensorEENKUlvE0_clEvENKUlvE2_clEvEUllE_EEvT_T0_PN15function_traitsISD_E11result_typeE:
[----:B------:R-:W-:Y:S01]  /*0000*/  LDC R1, c[0x0][0x28] ;  /* 0x00000a00ff017b82 */ /* 0x000fe20000000800 */
[----:B------:R-:W0:Y:S01]  /*0010*/  S2R R0, SR_CTAID.X ;  /* 0x0000000000007919 */ /* 0x000e220000002500 */
[----:B------:R-:W-:Y:S01]  /*0020*/  ULDC UR4, c[0x0][0x210] ;  /* 0x0000840000047ab9 */ /* 0x000fe20000000800 */
[----:B------:R-:W0:Y:S02]  /*0030*/  S2R R3, SR_TID.X ;  /* 0x0000000000037919 */ /* 0x000e240000002100 */
[----:B0-----:R-:W-:-:S04]  /*0040*/  LEA R0, R0, R3, 0x6 ;  /* 0x0000000300007211 */ /* 0x001fc800078e30ff */
[----:B------:R-:W-:-:S13]  /*0050*/  ISETP.GE.AND P0, PT, R0, UR4, PT ;  /* 0x0000000400007c0c */ /* 0x000fda000bf06270 */
[----:B------:R-:W-:Y:S05]  /*0060*/  @P0 EXIT ;  /* 0x000000000000094d */ /* 0x000fea0003800000 */
[----:B------:R-:W-:Y:S01]  /*0070*/  ULDC.64 UR4, c[0x0][0x240] ;  /* 0x0000900000047ab9 */ /* 0x000fe20000000a00 */
[----:B------:R-:W-:Y:S01]  /*0080*/  SHF.R.S32.HI R2, RZ, 0x1f, R0 ;  /* 0x0000001fff027819 */ /* 0x000fe20000011400 */
[----:B------:R-:W-:Y:S01]  /*0090*/  BSSY B1, `(.L_x_143) ;  /* 0x0000562000017945 */ /* 0x000fe20003800000 */
[----:B------:R-:W-:-:S04]  /*00a0*/  ISETP.GE.U32.AND P0, PT, R0, UR4, PT ;  /* 0x0000000400007c0c */ /* 0x000fc8000bf06070 */
[----:B------:R-:W-:Y:S01]  /*00b0*/  ISETP.GE.AND.EX P0, PT, R2, UR5, PT, P0 ;  /* 0x0000000502007c0c */ /* 0x000fe2000bf06300 */
[----:B------:R-:W-:-:S12]  /*00c0*/  ULDC.64 UR4, c[0x0][0x208] ;  /* 0x0000820000047ab9 */ /* 0x000fd80000000a00 */
[----:B------:R-:W-:Y:S05]  /*00d0*/  @!P0 BRA `(.L_x_144) ;  /* 0x0000002800c88947 */ /* 0x000fea0003800000 */
[----:B------:R-:W0:Y:S01]  /*00e0*/  LDC.64 R4, c[0x0][0x228] ;  /* 0x00008a00ff047b82 */ /* 0x000e220000000a00 */
[----:B------:R-:W-:Y:S01]  /*00f0*/  LOP3.LUT R0, RZ, R0, RZ, 0x33, !PT ;  /* 0x00000000ff007212 */ /* 0x000fe200078e33ff */
[----:B------:R-:W-:Y:S01]  /*0100*/  ULDC.64 UR6, c[0x0][0x230] ;  /* 0x00008c0000067ab9 */ /* 0x000fe20000000a00 */
[----:B------:R-:W-:Y:S02]  /*0110*/  LOP3.LUT R3, RZ, R2, RZ, 0x33, !PT ;  /* 0x00000002ff037212 */ /* 0x000fe400078e33ff */
[----:B------:R-:W-:-:S03]  /*0120*/  IADD3 R2, P0, R0, UR6, RZ ;  /* 0x0000000600027c10 */ /* 0x000fc6000ff1e0ff */
[----:B------:R-:W1:Y:S01]  /*0130*/  LDC.64 R6, c[0x0][0x220] ;  /* 0x00008800ff067b82 */ /* 0x000e620000000a00 */
[----:B------:R-:W-:Y:S01]  /*0140*/  IADD3.X R3, R3, UR7, RZ, P0, !PT ;  /* 0x0000000703037c10 */ /* 0x000fe200087fe4ff */
[----:B------:R-:W-:-:S05]  /*0150*/  ULDC.64 UR6, c[0x0][0x238] ;  /* 0x00008e0000067ab9 */ /* 0x000fca0000000a00 */
[----:B------:R-:W1:Y:S01]  /*0160*/  I2F.S64 R3, R2 ;  /* 0x0000000200037312 */ /* 0x000e620000301400 */
[C---:B0-----:R-:W-:Y:S01]  /*0170*/  FSETP.NAN.FTZ.AND P0, PT, R4.reuse, R5, PT ;  /* 0x000000050400720b */ /* 0x041fe20003f18000 */
[----:B------:R-:W-:Y:S01]  /*0180*/  FADD.FTZ R12, |R4|, -RZ ;  /* 0x800000ff040c7221 */ /* 0x000fe20000010200 */
[C---:B-1----:R-:W-:Y:S01]  /*0190*/  FFMA.FTZ R11, -R3.reuse, UR6, R6 ;  /* 0x00000006030b7c23 */ /* 0x042fe20008010106 */
[----:B------:R-:W-:-:S10]  /*01a0*/  FFMA.FTZ R10, -R3, UR7, R7 ;  /* 0x00000007030a7c23 */ /* 0x000fd40008010107 */
        /* <DEDUP_REMOVED lines=57> */
.L_x_150:
[----:B------:R-:W-:Y:S01]  /*0540*/  FFMA R0, R7, R5, R6 ;  /* 0x0000000507007223 */ /* 0x000fe20000000006 */
[----:B------:R-:W-:Y:S06]  /*0550*/  @!P0 BRA `(.L_x_151) ;  /* 0x0000000000088947 */ /* 0x000fec0003800000 */
[----:B------:R-:W-:-:S07]  /*0560*/  MOV R4, 0x580 ;  /* 0x0000058000047802 */ /* 0x000fce0000000f00 */
[----:B------:R-:W-:Y:S05]  /*0570*/  CALL.REL.NOINC `($__internal_1_$__cuda_sm3x_div_rn_ftz_f32_slowpath) ;  /* 0x00000050006c7944 */ /* 0x000fea0003c00000 */
.L_x_151:
        /* <DEDUP_REMOVED lines=19> */
.L_x_152:
[----:B------:R-:W0:Y:S01]  /*06b0*/  LDC R2, c[0x0][0x228] ;  /* 0x00008a00ff027b82 */ /* 0x000e220000000800 */
[----:B------:R-:W-:Y:S02]  /*06c0*/  MOV R3, 0x3fd774eb ;  /* 0x3fd774eb00037802 */ /* 0x000fe40000000f00 */
[----:B0-----:R-:W-:-:S13]  /*06d0*/  ISETP.GE.AND P0, PT, R2, RZ, PT ;  /* 0x000000ff0200720c */ /* 0x001fda0003f06270 */
[----:B------:R-:W-:-:S04]  /*06e0*/  @P0 FFMA.FTZ R0, R3, 0.93318945169448852539, -R0 ;  /* 0x3f6ee58103000823 */ /* 0x000fc80000010800 */
[----:B------:R-:W-:-:S07]  /*06f0*/  @!P0 FFMA.FTZ R0, R3, 0.93318945169448852539, R0 ;  /* 0x3f6ee58103008823 */ /* 0x000fce0000010000 */
.L_x_153:
        /* <DEDUP_REMOVED lines=13> */
.L_x_149:
        /* <DEDUP_REMOVED lines=13> */
[----:B------:R-:W-:Y:S05]  /*08a0*/  CALL.REL.NOINC `($__internal_1_$__cuda_sm3x_div_rn_ftz_f32_slowpath) ;  /* 0x0000004c00a07944 */ /* 0x000fea0003c00000 */
.L_x_156:
        /* <DEDUP_REMOVED lines=19> */
.L_x_157:
[----:B------:R-:W0:Y:S01]  /*09e0*/  LDC R2, c[0x0][0x228] ;  /* 0x00008a00ff027b82 */ /* 0x000e220000000800 */
[----:B------:R-:W-:Y:S02]  /*09f0*/  MOV R3, 0x3fd774eb ;  /* 0x3fd774eb00037802 */ /* 0x000fe40000000f00 */
[----:B0-----:R-:W-:-:S13]  /*0a00*/  ISETP.GE.AND P0, PT, R2, RZ, PT ;  /* 0x000000ff0200720c */ /* 0x001fda0003f06270 */
[----:B------:R-:W-:-:S04]  /*0a10*/  @P0 FFMA.FTZ R0, R3, 0.93318945169448852539, -R0 ;  /* 0x3f6ee58103000823 */ /* 0x000fc80000010800 */
[----:B------:R-:W-:-:S07]  /*0a20*/  @!P0 FFMA.FTZ R0, R3, 0.93318945169448852539, R0 ;  /* 0x3f6ee58103008823 */ /* 0x000fce0000010000 */
.L_x_158:
        /* <DEDUP_REMOVED lines=14> */
.L_x_155:
        /* <DEDUP_REMOVED lines=24> */
.L_x_159:
        /* <DEDUP_REMOVED lines=87> */
.L_x_160:
[----:B------:R-:W-:Y:S01]  /*1200*/  FFMA R0, R7, R5, R4 ;  /* 0x0000000507007223 */ /* 0x000fe20000000004 */
[----:B------:R-:W-:Y:S06]  /*1210*/  @!P2 BRA `(.L_x_161) ;  /* 0x000000000008a947 */ /* 0x000fec0003800000 */
[----:B------:R-:W-:-:S07]  /*1220*/  MOV R4, 0x1240 ;  /* 0x0000124000047802 */ /* 0x000fce0000000f00 */
[----:B------:R-:W-:Y:S05]  /*1230*/  CALL.REL.NOINC `($__internal_1_$__cuda_sm3x_div_rn_ftz_f32_slowpath) ;  /* 0x00000044003c7944 */ /* 0x000fea0003c00000 */
.L_x_161:
        /* <DEDUP_REMOVED lines=19> */
.L_x_162:
[----:B------:R-:W0:Y:S01]  /*1370*/  LDC R2, c[0x0][0x228] ;  /* 0x00008a00ff027b82 */ /* 0x000e220000000800 */
[----:B------:R-:W-:Y:S02]  /*1380*/  MOV R3, 0x3fd774eb ;  /* 0x3fd774eb00037802 */ /* 0x000fe40000000f00 */
[----:B0-----:R-:W-:-:S13]  /*1390*/  ISETP.GE.AND P0, PT, R2, RZ, PT ;  /* 0x000000ff0200720c */ /* 0x001fda0003f06270 */
[----:B------:R-:W-:-:S04]  /*13a0*/  @P0 FFMA.FTZ R0, R3, 0.93318945169448852539, -R0 ;  /* 0x3f6ee58103000823 */ /* 0x000fc80000010800 */
[----:B------:R-:W-:-:S07]  /*13b0*/  @!P0 FFMA.FTZ R0, R3, 0.93318945169448852539, R0 ;  /* 0x3f6ee58103008823 */ /* 0x000fce0000010000 */
.L_x_163:
        /* <DEDUP_REMOVED lines=13> */
.L_x_148:
        /* <DEDUP_REMOVED lines=10> */
.L_x_164:
        /* <DEDUP_REMOVED lines=19> */
.L_x_165:
[----:B------:R-:W0:Y:S01]  /*1660*/  LDC R6, c[0x0][0x228] ;  /* 0x00008a00ff067b82 */ /* 0x000e220000000800 */
[----:B------:R-:W-:Y:S02]  /*1670*/  MOV R3, 0x3fd774eb ;  /* 0x3fd774eb00037802 */ /* 0x000fe40000000f00 */
[----:B0-----:R-:W-:-:S13]  /*1680*/  ISETP.GE.AND P0, PT, R6, RZ, PT ;  /* 0x000000ff0600720c */ /* 0x001fda0003f06270 */
[----:B------:R-:W-:-:S04]  /*1690*/  @P0 FFMA.FTZ R0, R3, 0.93318945169448852539, -R0 ;  /* 0x3f6ee58103000823 */ /* 0x000fc80000010800 */
[----:B------:R-:W-:-:S07]  /*16a0*/  @!P0 FFMA.FTZ R0, R3, 0.93318945169448852539, R0 ;  /* 0x3f6ee58103008823 */ /* 0x000fce0000010000 */
.L_x_166:
        /* <DEDUP_REMOVED lines=28> */
.L_x_147:
        /* <DEDUP_REMOVED lines=38> */
.L_x_168:
[----:B------:R-:W-:Y:S01]  /*1ad0*/  FFMA R0, R7, R6, R5 ;  /* 0x0000000607007223 */ /* 0x000fe20000000005 */
[----:B------:R-:W-:Y:S06]  /*1ae0*/  @!P0 BRA `(.L_x_169) ;  /* 0x00000000000c8947 */ /* 0x000fec0003800000 */
[----:B------:R-:W-:Y:S02]  /*1af0*/  MOV R13, 0x3f800000 ;  /* 0x3f800000000d7802 */ /* 0x000fe40000000f00 */
[----:B------:R-:W-:-:S07]  /*1b00*/  MOV R4, 0x1b20 ;  /* 0x00001b2000047802 */ /* 0x000fce0000000f00 */
[----:B------:R-:W-:Y:S05]  /*1b10*/  CALL.REL.NOINC `($__internal_1_$__cuda_sm3x_div_rn_ftz_f32_slowpath) ;  /* 0x0000003c00047944 */ /* 0x000fea0003c00000 */
.L_x_169:
        /* <DEDUP_REMOVED lines=19> */
.L_x_170:
[----:B------:R-:W0:Y:S01]  /*1c50*/  LDC R2, c[0x0][0x228] ;  /* 0x00008a00ff027b82 */ /* 0x000e220000000800 */
[----:B------:R-:W-:Y:S02]  /*1c60*/  MOV R3, 0x3fd774eb ;  /* 0x3fd774eb00037802 */ /* 0x000fe40000000f00 */
[----:B0-----:R-:W-:-:S13]  /*1c70*/  ISETP.GE.AND P0, PT, R2, RZ, PT ;  /* 0x000000ff0200720c */ /* 0x001fda0003f06270 */
[----:B------:R-:W-:-:S04]  /*1c80*/  @P0 FFMA.FTZ R0, R3, 0.93318945169448852539, -R0 ;  /* 0x3f6ee58103000823 */ /* 0x000fc80000010800 */
[----:B------:R-:W-:-:S07]  /*1c90*/  @!P0 FFMA.FTZ R0, R3, 0.93318945169448852539, R0 ;  /* 0x3f6ee58103008823 */ /* 0x000fce0000010000 */
.L_x_171:
        /* <DEDUP_REMOVED lines=11> */
.L_x_167:
        /* <DEDUP_REMOVED lines=10> */
[----:B------:R-:W-:Y:S05]  /*1df0*/  CALL.REL.NOINC `($__internal_1_$__cuda_sm3x_div_rn_ftz_f32_slowpath) ;  /* 0x00000038004c7944 */ /* 0x000fea0003c00000 */
.L_x_172:
        /* <DEDUP_REMOVED lines=19> */
.L_x_173:
[----:B------:R-:W0:Y:S01]  /*1f30*/  LDC R3, c[0x0][0x228] ;  /* 0x00008a00ff037b82 */ /* 0x000e220000000800 */
[----:B------:R-:W-:Y:S02]  /*1f40*/  MOV R5, 0x3fd774eb ;  /* 0x3fd774eb00057802 */ /* 0x000fe40000000f00 */
[----:B0-----:R-:W-:-:S13]  /*1f50*/  ISETP.GE.AND P0, PT, R3, RZ, PT ;  /* 0x000000ff0300720c */ /* 0x001fda0003f06270 */
[----:B------:R-:W-:-:S04]  /*1f60*/  @P0 FFMA.FTZ R0, R5, 0.93318945169448852539, -R0 ;  /* 0x3f6ee58105000823 */ /* 0x000fc80000010800 */
[----:B------:R-:W-:-:S07]  /*1f70*/  @!P0 FFMA.FTZ R0, R5, 0.93318945169448852539, R0 ;  /* 0x3f6ee58105008823 */ /* 0x000fce0000010000 */
.L_x_174:
        /* <DEDUP_REMOVED lines=12> */
.L_x_146:
        /* <DEDUP_REMOVED lines=30> */
[----:B------:R-:W-:Y:S05]  /*2220*/  CALL.REL.NOINC `($__internal_1_$__cuda_sm3x_div_rn_ftz_f32_slowpath) ;  /* 0x0000003400407944 */ /* 0x000fea0003c00000 */
[----:B------:R-:W-:-:S07]  /*2230*/  MOV R3, R0 ;  /* 0x0000000000037202 */ /* 0x000fce0000000f00 */
.L_x_175:
        /* <DEDUP_REMOVED lines=19> */
.L_x_176:
[----:B------:R-:W0:Y:S01]  /*2370*/  LDC R2, c[0x0][0x228] ;  /* 0x00008a00ff027b82 */ /* 0x000e220000000800 */
[----:B------:R-:W-:Y:S02]  /*2380*/  MOV R3, 0x3fd774eb ;  /* 0x3fd774eb00037802 */ /* 0x000fe40000000f00 */
[----:B0-----:R-:W-:-:S13]  /*2390*/  ISETP.GE.AND P0, PT, R2, RZ, PT ;  /* 0x000000ff0200720c */ /* 0x001fda0003f06270 */
[----:B------:R-:W-:-:S04]  /*23a0*/  @P0 FFMA.FTZ R0, R3, 0.93318945169448852539, -R0 ;  /* 0x3f6ee58103000823 */ /* 0x000fc80000010800 */
[----:B------:R-:W-:-:S07]  /*23b0*/  @!P0 FFMA.FTZ R0, R3, 0.93318945169448852539, R0 ;  /* 0x3f6ee58103008823 */ /* 0x000fce0000010000 */
.L_x_177:
        /* <DEDUP_REMOVED lines=12> */
.L_x_145:
        /* <DEDUP_REMOVED lines=23> */
[----:B------:R-:W-:Y:S05]  /*25f0*/  CALL.REL.NOINC `($__internal_1_$__cuda_sm3x_div_rn_ftz_f32_slowpath) ;  /* 0x00000030004c7944 */ /* 0x000fea0003c00000 */
.L_x_178:
        /* <DEDUP_REMOVED lines=19> */
.L_x_179:
[----:B------:R-:W0:Y:S01]  /*2730*/  LDC R2, c[0x0][0x228] ;  /* 0x00008a00ff027b82 */ /* 0x000e220000000800 */
[----:B------:R-:W-:Y:S02]  /*2740*/  MOV R3, 0x3fd774eb ;  /* 0x3fd774eb00037802 */ /* 0x000fe40000000f00 */
[----:B0-----:R-:W-:-:S13]  /*2750*/  ISETP.GE.AND P0, PT, R2, RZ, PT ;  /* 0x000000ff0200720c */ /* 0x001fda0003f06270 */
[----:B------:R-:W-:-:S04]  /*2760*/  @P0 FFMA.FTZ R0, R3, 0.93318945169448852539, -R0 ;  /* 0x3f6ee58103000823 */ /* 0x000fc80000010800 */
[----:B------:R-:W-:-:S07]  /*2770*/  @!P0 FFMA.FTZ R0, R3, 0.93318945169448852539, R0 ;  /* 0x3f6ee58103008823 */ /* 0x000fce0000010000 */
.L_x_180:
        /* <DEDUP_REMOVED lines=13> */
.L_x_154:
        /* <DEDUP_REMOVED lines=41> */
.L_x_183:
        /* <DEDUP_REMOVED lines=10> */
.L_x_182:
[----:B------:R-:W-:-:S04]  /*2b80*/  FMUL.RZ R6, R6, 0.15915493667125701904 ;  /* 0x3e22f98306067820 */ /* 0x000fc8000040c000 */
[----:B------:R1:W2:Y:S08]  /*2b90*/  MUFU.SIN R3, R6 ;  /* 0x0000000600037308 */ /* 0x0002b00000000400 */
[----:B------:R1:W3:Y:S01]  /*2ba0*/  MUFU.COS R2, R6 ;  /* 0x0000000600027308 */ /* 0x0002e20000000000 */
[----:B------:R-:W-:Y:S05]  /*2bb0*/  BRA `(.L_x_184) ;  /* 0x0000002800bc7947 */ /* 0x000fea0003800000 */
.L_x_181:
[----:B------:R-:W-:Y:S01]  /*2bc0*/  FMUL.FTZ R2, R11, 1.4426950216293334961 ;  /* 0x3fb8aa3b0b027820 */ /* 0x000fe20000410000 */
[----:B------:R-:W-:-:S05]  /*2bd0*/  MOV R3, R6 ;  /* 0x0000000600037202 */ /* 0x000fca0000000f00 */
[----:B------:R-:W0:Y:S01]  /*2be0*/  MUFU.EX2 R2, R2 ;  /* 0x0000000200027308 */ /* 0x000e220000000800 */
[----:B------:R-:W-:Y:S05]  /*2bf0*/  BRA `(.L_x_184) ;  /* 0x0000002800ac7947 */ /* 0x000fea0003800000 */
.L_x_144:
[----:B------:R-:W0:Y:S01]  /*2c00*/  LDC.64 R4, c[0x0][0x228] ;  /* 0x00008a00ff047b82 */ /* 0x000e220000000a00 */
[----:B------:R-:W-:Y:S01]  /*2c10*/  I2FP.F32.S32 R11, R0 ;  /* 0x00000000000b7245 */ /* 0x000fe20000201400 */
        /* <DEDUP_REMOVED lines=63> */
.L_x_190:
[----:B------:R-:W-:Y:S01]  /*3010*/  FFMA R0, R7, R8, R6 ;  /* 0x0000000807007223 */ /* 0x000fe20000000006 */
[----:B------:R-:W-:Y:S06]  /*3020*/  @!P2 BRA `(.L_x_191) ;  /* 0x000000000008a947 */ /* 0x000fec0003800000 */
[----:B------:R-:W-:-:S07]  /*3030*/  MOV R4, 0x3050 ;  /* 0x0000305000047802 */ /* 0x000fce0000000f00 */
[----:B------:R-:W-:Y:S05]  /*3040*/  CALL.REL.NOINC `($__internal_1_$__cuda_sm3x_div_rn_ftz_f32_slowpath) ;  /* 0x0000002400b87944 */ /* 0x000fea0003c00000 */
.L_x_191:
        /* <DEDUP_REMOVED lines=19> */
.L_x_192:
[----:B------:R-:W0:Y:S01]  /*3180*/  LDC R2, c[0x0][0x228] ;  /* 0x00008a00ff027b82 */ /* 0x000e220000000800 */
[----:B------:R-:W-:Y:S02]  /*3190*/  MOV R3, 0x3fd774eb ;  /* 0x3fd774eb00037802 */ /* 0x000fe40000000f00 */
[----:B0-----:R-:W-:-:S13]  /*31a0*/  ISETP.GE.AND P0, PT, R2, RZ, PT ;  /* 0x000000ff0200720c */ /* 0x001fda0003f06270 */
[----:B------:R-:W-:-:S04]  /*31b0*/  @P0 FFMA.FTZ R0, R3, 0.93318945169448852539, -R0 ;  /* 0x3f6ee58103000823 */ /* 0x000fc80000010800 */
[----:B------:R-:W-:-:S07]  /*31c0*/  @!P0 FFMA.FTZ R0, R3, 0.93318945169448852539, R0 ;  /* 0x3f6ee58103008823 */ /* 0x000fce0000010000 */
.L_x_193:
        /* <DEDUP_REMOVED lines=13> */
.L_x_189:
        /* <DEDUP_REMOVED lines=14> */
.L_x_196:
        /* <DEDUP_REMOVED lines=19> */
.L_x_197:
[----:B------:R-:W0:Y:S01]  /*34b0*/  LDC R2, c[0x0][0x228] ;  /* 0x00008a00ff027b82 */ /* 0x000e220000000800 */
[----:B------:R-:W-:Y:S02]  /*34c0*/  MOV R3, 0x3fd774eb ;  /* 0x3fd774eb00037802 */ /* 0x000fe40000000f00 */
[----:B0-----:R-:W-:-:S13]  /*34d0*/  ISETP.GE.AND P0, PT, R2, RZ, PT ;  /* 0x000000ff0200720c */ /* 0x001fda0003f06270 */
[----:B------:R-:W-:-:S04]  /*34e0*/  @P0 FFMA.FTZ R0, R3, 0.93318945169448852539, -R0 ;  /* 0x3f6ee58103000823 */ /* 0x000fc80000010800 */
[----:B------:R-:W-:-:S07]  /*34f0*/  @!P0 FFMA.FTZ R0, R3, 0.93318945169448852539, R0 ;  /* 0x3f6ee58103008823 */ /* 0x000fce0000010000 */
.L_x_198:
        /* <DEDUP_REMOVED lines=14> */
.L_x_195:
        /* <DEDUP_REMOVED lines=24> */
.L_x_199:
        /* <DEDUP_REMOVED lines=87> */
.L_x_200:
[----:B------:R-:W-:Y:S01]  /*3cd0*/  FFMA R0, R7, R5, R6 ;  /* 0x0000000507007223 */ /* 0x000fe20000000006 */
[----:B------:R-:W-:Y:S06]  /*3ce0*/  @!P2 BRA `(.L_x_201) ;  /* 0x000000000008a947 */ /* 0x000fec0003800000 */
[----:B------:R-:W-:-:S07]  /*3cf0*/  MOV R4, 0x3d10 ;  /* 0x00003d1000047802 */ /* 0x000fce0000000f00 */
[----:B------:R-:W-:Y:S05]  /*3d00*/  CALL.REL.NOINC `($__internal_1_$__cuda_sm3x_div_rn_ftz_f32_slowpath) ;  /* 0x0000001800887944 */ /* 0x000fea0003c00000 */
.L_x_201:
        /* <DEDUP_REMOVED lines=19> */
.L_x_202:
[----:B------:R-:W0:Y:S01]  /*3e40*/  LDC R2, c[0x0][0x228] ;  /* 0x00008a00ff027b82 */ /* 0x000e220000000800 */
[----:B------:R-:W-:Y:S02]  /*3e50*/  MOV R3, 0x3fd774eb ;  /* 0x3fd774eb00037802 */ /* 0x000fe40000000f00 */
[----:B0-----:R-:W-:-:S13]  /*3e60*/  ISETP.GE.AND P0, PT, R2, RZ, PT ;  /* 0x000000ff0200720c */ /* 0x001fda0003f06270 */
[----:B------:R-:W-:-:S04]  /*3e70*/  @P0 FFMA.FTZ R0, R3, 0.93318945169448852539, -R0 ;  /* 0x3f6ee58103000823 */ /* 0x000fc80000010800 */
[----:B------:R-:W-:-:S07]  /*3e80*/  @!P0 FFMA.FTZ R0, R3, 0.93318945169448852539, R0 ;  /* 0x3f6ee58103008823 */ /* 0x000fce0000010000 */
.L_x_203:
        /* <DEDUP_REMOVED lines=13> */
.L_x_188:
        /* <DEDUP_REMOVED lines=10> */
.L_x_204:
        /* <DEDUP_REMOVED lines=19> */
.L_x_205:
[----:B------:R-:W0:Y:S01]  /*4130*/  LDC R2, c[0x0][0x228] ;  /* 0x00008a00ff027b82 */ /* 0x000e220000000800 */
[----:B------:R-:W-:Y:S02]  /*4140*/  MOV R3, 0x3fd774eb ;  /* 0x3fd774eb00037802 */ /* 0x000fe40000000f00 */
[----:B0-----:R-:W-:-:S13]  /*4150*/  ISETP.GE.AND P0, PT, R2, RZ, PT ;  /* 0x000000ff0200720c */ /* 0x001fda0003f06270 */
[----:B------:R-:W-:-:S04]  /*4160*/  @P0 FFMA.FTZ R0, R3, 0.93318945169448852539, -R0 ;  /* 0x3f6ee58103000823 */ /* 0x000fc80000010800 */
[----:B------:R-:W-:-:S07]  /*4170*/  @!P0 FFMA.FTZ R0, R3, 0.93318945169448852539, R0 ;  /* 0x3f6ee58103008823 */ /* 0x000fce0000010000 */
.L_x_206:
        /* <DEDUP_REMOVED lines=28> */
.L_x_187:
        /* <DEDUP_REMOVED lines=38> */
.L_x_208:
[----:B------:R-:W-:Y:S01]  /*45a0*/  FFMA R0, R5, R7, R6 ;  /* 0x0000000705007223 */ /* 0x000fe20000000006 */
[----:B------:R-:W-:Y:S06]  /*45b0*/  @!P2 BRA `(.L_x_209) ;  /* 0x00000000000ca947 */ /* 0x000fec0003800000 */
[----:B------:R-:W-:Y:S02]  /*45c0*/  MOV R13, 0x3f800000 ;  /* 0x3f800000000d7802 */ /* 0x000fe40000000f00 */
[----:B------:R-:W-:-:S07]  /*45d0*/  MOV R4, 0x45f0 ;  /* 0x000045f000047802 */ /* 0x000fce0000000f00 */
[----:B------:R-:W-:Y:S05]  /*45e0*/  CALL.REL.NOINC `($__internal_1_$__cuda_sm3x_div_rn_ftz_f32_slowpath) ;  /* 0x0000001000507944 */ /* 0x000fea0003c00000 */
.L_x_209:
        /* <DEDUP_REMOVED lines=19> */
.L_x_210:
[----:B------:R-:W0:Y:S01]  /*4720*/  LDC R2, c[0x0][0x228] ;  /* 0x00008a00ff027b82 */ /* 0x000e220000000800 */
[----:B------:R-:W-:Y:S02]  /*4730*/  MOV R3, 0x3fd774eb ;  /* 0x3fd774eb00037802 */ /* 0x000fe40000000f00 */
[----:B0-----:R-:W-:-:S13]  /*4740*/  ISETP.GE.AND P0, PT, R2, RZ, PT ;  /* 0x000000ff0200720c */ /* 0x001fda0003f06270 */
[----:B------:R-:W-:-:S04]  /*4750*/  @P0 FFMA.FTZ R0, R3, 0.93318945169448852539, -R0 ;  /* 0x3f6ee58103000823 */ /* 0x000fc80000010800 */
[----:B------:R-:W-:-:S07]  /*4760*/  @!P0 FFMA.FTZ R0, R3, 0.93318945169448852539, R0 ;  /* 0x3f6ee58103008823 */ /* 0x000fce0000010000 */
.L_x_211:
        /* <DEDUP_REMOVED lines=11> */
.L_x_207:
        /* <DEDUP_REMOVED lines=11> */
.L_x_212:
        /* <DEDUP_REMOVED lines=19> */
.L_x_213:
[----:B------:R-:W0:Y:S01]  /*4a00*/  LDC R3, c[0x0][0x228] ;  /* 0x00008a00ff037b82 */ /* 0x000e220000000800 */
[----:B------:R-:W-:Y:S02]  /*4a10*/  MOV R5, 0x3fd774eb ;  /* 0x3fd774eb00057802 */ /* 0x000fe40000000f00 */
[----:B0-----:R-:W-:-:S13]  /*4a20*/  ISETP.GE.AND P0, PT, R3, RZ, PT ;  /* 0x000000ff0300720c */ /* 0x001fda0003f06270 */
[----:B------:R-:W-:-:S04]  /*4a30*/  @P0 FFMA.FTZ R0, R5, 0.93318945169448852539, -R0 ;  /* 0x3f6ee58105000823 */ /* 0x000fc80000010800 */
[----:B------:R-:W-:-:S07]  /*4a40*/  @!P0 FFMA.FTZ R0, R5, 0.93318945169448852539, R0 ;  /* 0x3f6ee58105008823 */ /* 0x000fce0000010000 */
.L_x_214:
        /* <DEDUP_REMOVED lines=12> */
.L_x_186:
        /* <DEDUP_REMOVED lines=30> */
[----:B------:R-:W-:Y:S05]  /*4cf0*/  CALL.REL.NOINC `($__internal_1_$__cuda_sm3x_div_rn_ftz_f32_slowpath) ;  /* 0x00000008008c7944 */ /* 0x000fea0003c00000 */
.L_x_215:
        /* <DEDUP_REMOVED lines=19> */
.L_x_216:
[----:B------:R-:W0:Y:S01]  /*4e30*/  LDC R2, c[0x0][0x228] ;  /* 0x00008a00ff027b82 */ /* 0x000e220000000800 */
[----:B------:R-:W-:Y:S01]  /*4e40*/  HFMA2.MMA R3, -RZ, RZ, 1.9599609375, 20144 ;  /* 0x3fd774ebff037435 */ /* 0x000fe200000001ff */
[----:B0-----:R-:W-:-:S13]  /*4e50*/  ISETP.GE.AND P0, PT, R2, RZ, PT ;  /* 0x000000ff0200720c */ /* 0x001fda0003f06270 */
[----:B------:R-:W-:-:S04]  /*4e60*/  @P0 FFMA.FTZ R0, R3, 0.93318945169448852539, -R0 ;  /* 0x3f6ee58103000823 */ /* 0x000fc80000010800 */
[----:B------:R-:W-:-:S07]  /*4e70*/  @!P0 FFMA.FTZ R0, R3, 0.93318945169448852539, R0 ;  /* 0x3f6ee58103008823 */ /* 0x000fce0000010000 */
.L_x_217:
        /* <DEDUP_REMOVED lines=12> */
.L_x_185:
        /* <DEDUP_REMOVED lines=24> */
.L_x_218:
        /* <DEDUP_REMOVED lines=19> */
.L_x_219:
[----:B------:R-:W0:Y:S01]  /*51f0*/  LDC R2, c[0x0][0x228] ;  /* 0x00008a00ff027b82 */ /* 0x000e220000000800 */
[----:B------:R-:W-:Y:S02]  /*5200*/  MOV R3, 0x3fd774eb ;  /* 0x3fd774eb00037802 */ /* 0x000fe40000000f00 */
[----:B0-----:R-:W-:-:S13]  /*5210*/  ISETP.GE.AND P0, PT, R2, RZ, PT ;  /* 0x000000ff0200720c */ /* 0x001fda0003f06270 */
[----:B------:R-:W-:-:S04]  /*5220*/  @P0 FFMA.FTZ R0, R3, 0.93318945169448852539, -R0 ;  /* 0x3f6ee58103000823 */ /* 0x000fc80000010800 */
[----:B------:R-:W-:-:S07]  /*5230*/  @!P0 FFMA.FTZ R0, R3, 0.93318945169448852539, R0 ;  /* 0x3f6ee58103008823 */ /* 0x000fce0000010000 */
.L_x_220:
        /* <DEDUP_REMOVED lines=13> */
.L_x_194:
        /* <DEDUP_REMOVED lines=41> */
.L_x_223:
        /* <DEDUP_REMOVED lines=10> */
.L_x_222:
[----:B------:R-:W-:-:S04]  /*5640*/  FMUL.RZ R6, R6, 0.15915493667125701904 ;  /* 0x3e22f98306067820 */ /* 0x000fc8000040c000 */
[----:B------:R5:W0:Y:S08]  /*5650*/  MUFU.SIN R3, R6 ;  /* 0x0000000600037308 */ /* 0x000a300000000400 */
[----:B------:R5:W1:Y:S01]  /*5660*/  MUFU.COS R2, R6 ;  /* 0x0000000600027308 */ /* 0x000a620000000000 */
[----:B------:R-:W-:Y:S05]  /*5670*/  BRA `(.L_x_184) ;  /* 0x00000000000c7947 */ /* 0x000fea0003800000 */
.L_x_221:
[----:B------:R-:W-:Y:S01]  /*5680*/  FMUL.FTZ R2, R11, 1.4426950216293334961 ;  /* 0x3fb8aa3b0b027820 */ /* 0x000fe20000410000 */
[----:B------:R-:W-:-:S05]  /*5690*/  MOV R3, R6 ;  /* 0x0000000600037202 */ /* 0x000fca0000000f00 */
[----:B------:R-:W4:Y:S02]  /*56a0*/  MUFU.EX2 R2, R2 ;  /* 0x0000000200027308 */ /* 0x000f240000000800 */
.L_x_184:
[----:B------:R-:W-:Y:S05]  /*56b0*/  BSYNC B1 ;  /* 0x0000000000017941 */ /* 0x000fea0003800000 */
.L_x_143:
[----:B------:R-:W2:Y:S01]  /*56c0*/  S2R R0, SR_CTAID.X ;  /* 0x0000000000007919 */ /* 0x000ea20000002500 */
[----:B------:R-:W5:Y:S01]  /*56d0*/  LDC.64 R4, c[0x0][0x250] ;  /* 0x00009400ff047b82 */ /* 0x000f620000000a00 */
[----:B------:R-:W2:Y:S02]  /*56e0*/  S2R R7, SR_TID.X ;  /* 0x0000000000077919 */ /* 0x000ea40000002100 */
[----:B--2---:R-:W-:-:S05]  /*56f0*/  LEA R7, R0, R7, 0x6 ;  /* 0x0000000700077211 */ /* 0x004fca00078e30ff */
[----:B-----5:R-:W-:-:S05]  /*5700*/  IMAD.WIDE R4, R7, 0x8, R4 ;  /* 0x0000000807047825 */ /* 0x020fca00078e0204 */
[----:B01-34-:R-:W-:Y:S01]  /*5710*/  STG.E.64 desc[UR4][R4.64], R2 ;  /* 0x0000000204007986 */ /* 0x01bfe2000c101b04 */
[----:B------:R-:W-:Y:S05]  /*5720*/  EXIT ;  /* 0x000000000000794d */ /* 0x000fea0003800000 */
        .weak           $__internal_1_$__cuda_sm3x_div_rn_ftz_f32_slowpath
        .type           $__internal_1_$__cuda_sm3x_div_rn_ftz_f32_slowpath,@function
        .size           $__internal_1_$__cuda_sm3x_div_rn_ftz_f32_slowpath,(.L_x_774 - $__internal_1_$__cuda_sm3x_div_rn_ftz_f32_slowpath)
$__internal_1_$__cuda_sm3x_div_rn_ftz_f32_slowpath:
        /* <DEDUP_REMOVED lines=32> */
.L_x_226:
[----:B------:R-:W-:Y:S05]  /*5930*/  BSYNC B2 ;  /* 0x0000000000027941 */ /* 0x000fea0003800000 */
.L_x_225:
        /* <DEDUP_REMOVED lines=27> */
.L_x_232:
[----:B------:R-:W-:-:S07]  /*5af0*/  LEA R0, R3, R0, 0x17 ;  /* 0x0000000003007211 */ /* 0x000fce00078eb8ff */
.L_x_233:
[----:B------:R-:W-:Y:S05]  /*5b00*/  BSYNC B2 ;  /* 0x0000000000027941 */ /* 0x000fea0003800000 */
.L_x_231:
[----:B------:R-:W-:Y:S05]  /*5b10*/  BRA `(.L_x_234) ;  /* 0x0000000000207947 */ /* 0x000fea0003800000 */
.L_x_230:
[----:B------:R-:W-:-:S04]  /*5b20*/  LOP3.LUT R0, R13, 0x80000000, R2, 0x48, !PT ;  /* 0x800000000d007812 */ /* 0x000fc800078e4802 */
[----:B------:R-:W-:Y:S01]  /*5b30*/  LOP3.LUT R0, R0, 0x7f800000, RZ, 0xfc, !PT ;  /* 0x7f80000000007812 */ /* 0x000fe200078efcff */
[----:B------:R-:W-:Y:S06]  /*5b40*/  BRA `(.L_x_234) ;  /* 0x0000000000147947 */ /* 0x000fec0003800000 */
.L_x_229:
[----:B------:R-:W-:Y:S01]  /*5b50*/  LOP3.LUT R0, R13, 0x80000000, R2, 0x48, !PT ;  /* 0x800000000d007812 */ /* 0x000fe200078e4802 */
[----:B------:R-:W-:Y:S06]  /*5b60*/  BRA `(.L_x_234) ;  /* 0x00000000000c7947 */ /* 0x000fec0003800000 */
.L_x_228:
[----:B------:R-:W0:Y:S01]  /*5b70*/  MUFU.RSQ R0, -QNAN ;  /* 0xffc0000000007908 */ /* 0x000e220000001400 */
[----:B------:R-:W-:Y:S05]  /*5b80*/  BRA `(.L_x_234) ;  /* 0x0000000000047947 */ /* 0x000fea0003800000 */
.L_x_227:
[----:B------:R-:W-:-:S07]  /*5b90*/  FADD.FTZ R0, R2, R13 ;  /* 0x0000000d02007221 */ /* 0x000fce0000010000 */
.L_x_234:
[----:B------:R-:W-:Y:S05]  /*5ba0*/  BSYNC B0 ;  /* 0x0000000000007941 */ /* 0x000fea0003800000 */
.L_x_224:
[----:B------:R-:W-:-:S06]  /*5bb0*/  HFMA2.MMA R5, -RZ, RZ, 0, 0 ;  /* 0x00000000ff057435 */ /* 0x000fcc00000001ff */
[----:B0-----:R-:W-:Y:S05]  /*5bc0*/  RET.REL.NODEC R4 `(_ZN50_GLOBAL__N__f31458b2_17_RangeFactories_cu_38772b0829elementwise_kernel_with_indexIiZZZN2at6native17logspace_cuda_outERKN3c106ScalarES6_ldRNS1_6TensorEENKUlvE0_clEvENKUlvE2_clEvEUllE_EEvT_T0_PN15function_traitsISD_E11result_typeE) ;  /* 0xffffffa4040c7950 */ /* 0x001fea0003c3ffff */
.L_x_235:
        /* <DEDUP_REMOVED lines=11> */
.L_x_774:


//--------------------- .text._ZN50_GLOBAL__N__f31458b2_17_RangeFactories_cu_38772b0829elementwise_kernel_with_indexIlZZZN2at6native17logspace_cuda_outERKN3c106ScalarES6_ldRNS1_6TensorEENKUlvE0_clEvENKUlvE1_clEvEUllE_EEvT_T0_PN15function_traitsISD_E11result_typeE --------------------------
	.section	.text._ZN50_GLOBAL__N__f31458b2_17_RangeFactories_cu_38772b0829elementwise_kernel_with_indexIlZZZN2at6native17logspace_cuda_outERKN3c106ScalarES6_ldRNS1_6TensorEENKUlvE0_clEvENKUlvE1_clEvEUllE_EEvT_T0_PN15function_traitsISD_E11result_typeE,"ax",@progbits
	.align	128
.text._ZN50_GLOBAL__N__f31458b2_17_RangeFactories_cu_38772b0829elementwise_kernel_with_indexIlZZZN2at6native17logspace_cuda_outERKN3c106ScalarES6_ldRNS1_6TensorEENKUlvE0_clEvENKUlvE1_clEvEUllE_EEvT_T0_PN15function_traitsISD_E11result_typeE:
        .type           _ZN50_GLOBAL__N__f31458b2_17_RangeFactories_cu_38772b0829elementwise_kernel_with_indexIlZZZN2at6native17logspace_cuda_outERKN3c106ScalarES6_ldRNS1_6TensorEENKUlvE0_clEvENKUlvE1_clEvEUllE_EEvT_T0_PN15function_traitsISD_E11result_typeE,@function
        .size           _ZN50_GLOBAL__N__f31458b2_17_RangeFactories_cu_38772b0829elementwise_kernel_with_indexIlZZZN2at6native17logspace_cuda_outERKN3c106ScalarES6_ldRNS1_6TensorEENKUlvE0_clEvENKUlvE1_clEvEUllE_EEvT_T0_PN15function_traitsISD_E11result_typeE,(.L_x_776 - _ZN50_GLOBAL__N__f31458b2_17_RangeFactories_cu_38772b0829elementwise_kernel_with_indexIlZZZN2at6native17logspace_cuda_outERKN3c106ScalarES6_ldRNS1_6TensorEENKUlvE0_clEvENKUlvE1_clEvEUllE_EEvT_T0_PN15function_traitsISD_E11result_typeE)
        .other          _ZN50_GLOBAL__N__f31458b2_17_RangeFactories_cu_38772b0829elementwise_kernel_with_indexIlZZZN2at6native17logspace_cuda_outERKN3c106ScalarES6_ldRNS1_6TensorEENKUlvE0_clEvENKUlvE1_clEvEUllE_EEvT_T0_PN15function_traitsISD_E11result_typeE,@"STO_CUDA_ENTRY STV_DEFAULT"
_ZN50_GLOBAL__N__f31458b2_17_RangeFactories_cu_38772b0829elementwise_kernel_with_indexIlZZZN2at6native17logspace_cuda_outERKN3c106ScalarES6_ldRNS1_6TensorEENKUlvE0_clEvENKUlvE1_clEvEUllE_EEvT_T0_PN15function_traitsISD_E11result_typeE:
[----:B------:R-:W0:Y:S01]  /*0000*/  LDC R1, c[0x0][0x28] ;  /* 0x00000a00ff017b82 */ /* 0x000e220000000800 */
[----:B------:R-:W1:Y:S01]  /*0010*/  S2R R0, SR_CTAID.X ;  /* 0x0000000000007919 */ /* 0x000e620000002500 */
[----:B------:R-:W-:Y:S01]  /*0020*/  ULDC.64 UR4, c[0x0][0x210] ;  /* 0x0000840000047ab9 */ /* 0x000fe20000000a00 */
[----:B0-----:R-:W-:Y:S01]  /*0030*/  VIADD R1, R1, 0xffffffd8 ;  /* 0xffffffd801017836 */ /* 0x001fe20000000000 */
[----:B------:R-:W1:Y:S02]  /*0040*/  S2R R3, SR_TID.X ;  /* 0x0000000000037919 */ /* 0x000e640000002100 */
[----:B-1----:R-:W-:-:S05]  /*0050*/  IMAD R0, R0, 0x40, R3 ;  /* 0x0000004000007824 */ /* 0x002fca00078e0203 */
[----:B------:R-:W-:-:S04]  /*0060*/  ISETP.GE.U32.AND P0, PT, R0, UR4, PT ;  /* 0x0000000400007c0c */ /* 0x000fc8000bf06070 */
[----:B------:R-:W-:-:S13]  /*0070*/  ISETP.GE.AND.EX P0, PT, RZ, UR5, PT, P0 ;  /* 0x00000005ff007c0c */ /* 0x000fda000bf06300 */
[----:B------:R-:W-:Y:S05]  /*0080*/  @P0 EXIT ;  /* 0x000000000000094d */ /* 0x000fea0003800000 */
[----:B------:R-:W-:Y:S01]  /*0090*/  ULDC.64 UR4, c[0x0][0x270] ;  /* 0x00009c0000047ab9 */ /* 0x000fe20000000a00 */
[----:B------:R-:W-:Y:S01]  /*00a0*/  ULDC.64 UR8, c[0x0][0x208] ;  /* 0x0000820000087ab9 */ /* 0x000fe20000000a00 */
[----:B------:R-:W-:Y:S01]  /*00b0*/  ISETP.GE.U32.AND P0, PT, R0, UR4, PT ;  /* 0x0000000400007c0c */ /* 0x000fe2000bf06070 */
[----:B------:R-:W-:Y:S03]  /*00c0*/  BSSY B0, `(.L_x_236) ;  /* 0x0001356000007945 */ /* 0x000fe60003800000 */
[----:B------:R-:W-:-:S13]  /*00d0*/  ISETP.GE.AND.EX P0, PT, RZ, UR5, PT, P0 ;  /* 0x00000005ff007c0c */ /* 0x000fda000bf06300 */
[----:B------:R-:W-:Y:S05]  /*00e0*/  @!P0 BRA `(.L_x_237) ;  /* 0x0000009800ac8947 */ /* 0x000fea0003800000 */
[----:B------:R-:W0:Y:S01]  /*00f0*/  LDC.64 R6, c[0x0][0x250] ;  /* 0x00009400ff067b82 */ /* 0x000e220000000a00 */
[----:B------:R-:W-:-:S07]  /*0100*/  LOP3.LUT R15, RZ, R0, RZ, 0x33, !PT ;  /* 0x00000000ff0f7212 */ /* 0x000fce00078e33ff */
[----:B------:R-:W1:Y:S08]  /*0110*/  LDC.64 R2, c[0x0][0x240] ;  /* 0x00009000ff027b82 */ /* 0x000e700000000a00 */
[----:B------:R-:W1:Y:S01]  /*0120*/  LDC.64 R4, c[0x0][0x248] ;  /* 0x00009200ff047b82 */ /* 0x000e620000000a00 */
[----:B0-----:R-:W-:-:S04]  /*0130*/  IADD3 R14, P0, R15, R6, RZ ;  /* 0x000000060f0e7210 */ /* 0x001fc80007f1e0ff */
[----:B------:R-:W-:-:S06]  /*0140*/  IADD3.X R15, R7, -0x1, RZ, P0, !PT ;  /* 0xffffffff070f7810 */ /* 0x000fcc00007fe4ff */
[----:B------:R-:W0:Y:S01]  /*0150*/  I2F.F64.S64 R14, R14 ;  /* 0x0000000e000e7312 */ /* 0x000e220000301c00 */
[----:B-1----:R-:W-:-:S14]  /*0160*/  DSETP.NAN.AND P0, PT, R2, R4, PT ;  /* 0x000000040200722a */ /* 0x002fdc0003f08000 */
[----:B0-----:R-:W-:Y:S05]  /*0170*/  @P0 BRA `(.L_x_238) ;  /* 0x0000006800a00947 */ /* 0x001fea0003800000 */
[----:B------:R-:W-:Y:S01]  /*0180*/  DADD R16, -RZ, |R4| ;  /* 0x00000000ff107229 */ /* 0x000fe20000000504 */
[----:B------:R-:W-:Y:S01]  /*0190*/  UMOV UR4, 0x85ebc8a0 ;  /* 0x85ebc8a000047882 */ /* 0x000fe20000000000 */
[----:B------:R-:W-:Y:S01]  /*01a0*/  DADD R18, -RZ, |R2| ;  /* 0x00000000ff127229 */ /* 0x000fe20000000502 */
[----:B------:R-:W-:Y:S01]  /*01b0*/  UMOV UR5, 0x7fd1ccf3 ;  /* 0x7fd1ccf300057882 */ /* 0x000fe20000000000 */
[----:B------:R-:W-:-:S08]  /*01c0*/  DSETP.GEU.AND P1, PT, |R2|, |R4|, PT ;  /* 0x400000040200722a */ /* 0x000fd00003f2e200 */
[----:B------:R-:W-:Y:S02]  /*01d0*/  FSEL R10, R18, R16, !P1 ;  /* 0x00000010120a7208 */ /* 0x000fe40004800000 */
[----:B------:R-:W-:Y:S02]  /*01e0*/  FSEL R11, R19, R17, !P1 ;  /* 0x00000011130b7208 */ /* 0x000fe40004800000 */
[----:B------:R-:W-:Y:S02]  /*01f0*/  FSEL R12, R16, R18, !P1 ;  /* 0x00000012100c7208 */ /* 0x000fe40004800000 */
[----:B------:R-:W-:Y:S02]  /*0200*/  FSEL R13, R17, R19, !P1 ;  /* 0x00000013110d7208 */ /* 0x000fe40004800000 */
[----:B------:R-:W-:-:S14]  /*0210*/  DSETP.GT.AND P0, PT, R10, UR4, PT ;  /* 0x000000040a007e2a */ /* 0x000fdc000bf04000 */
[----:B------:R-:W-:Y:S05]  /*0220*/  @P0 BRA `(.L_x_239) ;  /* 0x0000005400dc0947 */ /* 0x000fea0003800000 */
[----:B------:R-:W-:-:S14]  /*0230*/  DSETP.NEU.AND P0, PT, R12, 1, PT ;  /* 0x3ff000000c00742a */ /* 0x000fdc0003f0d000 */
[----:B------:R-:W-:Y:S05]  /*0240*/  @!P0 BRA `(.L_x_240) ;  /* 0x0000004000f48947 */ /* 0x000fea0003800000 */
[----:B------:R-:W-:Y:S01]  /*0250*/  UMOV UR4, 0x4ad4b81f ;  /* 0x4ad4b81f00047882 */ /* 0x000fe20000000000 */
[----:B------:R-:W-:Y:S02]  /*0260*/  UMOV UR5, 0x358dee7a ;  /* 0x358dee7a00057882 */ /* 0x000fe40000000000 */
[----:B------:R-:W-:-:S06]  /*0270*/  DSETP.GEU.AND P0, PT, R10, UR4, PT ;  /* 0x000000040a007e2a */ /* 0x000fcc000bf0e000 */
[----:B------:R-:W-:Y:S01]  /*0280*/  DSETP.LT.OR P0, PT, R12, UR4, !P0 ;  /* 0x000000040c007e2a */ /* 0x000fe2000c701400 */
[----:B------:R-:W-:Y:S01]  /*0290*/  UMOV UR4, 0xc57e649a ;  /* 0xc57e649a00047882 */ /* 0x000fe20000000000 */
[----:B------:R-:W-:-:S04]  /*02a0*/  UMOV UR5, 0x4a511b0e ;  /* 0x4a511b0e00057882 */ /* 0x000fc80000000000 */
[----:B------:R-:W-:-:S06]  /*02b0*/  DSETP.GT.OR P0, PT, R12, UR4, P0 ;  /* 0x000000040c007e2a */ /* 0x000fcc0008704400 */
[----:B------:R-:W-:-:S14]  /*02c0*/  DSETP.GT.OR P0, PT, R10, UR4, P0 ;  /* 0x000000040a007e2a */ /* 0x000fdc0008704400 */
[----:B------:R-:W-:Y:S05]  /*02d0*/  @P0 BRA `(.L_x_241) ;  /* 0x0000003400140947 */ /* 0x000fea0003800000 */
[----:B------:R-:W-:-:S14]  /*02e0*/  DSETP.GE.AND P0, PT, R12, 1, PT ;  /* 0x3ff000000c00742a */ /* 0x000fdc0003f06000 */
[----:B------:R-:W-:Y:S05]  /*02f0*/  @!P0 BRA `(.L_x_242) ;  /* 0x0000000c00fc8947 */ /* 0x000fea0003800000 */
[C---:B------:R-:W-:Y:S02]  /*0300*/  DADD R2, R12.reuse, -1 ;  /* 0xbff000000c027429 */ /* 0x040fe40000000000 */
[----:B------:R-:W-:-:S08]  /*0310*/  DADD R4, R12, 1 ;  /* 0x3ff000000c047429 */ /* 0x000fd00000000000 */
[----:B------:R-:W-:-:S08]  /*0320*/  DMUL R2, R2, R4 ;  /* 0x0000000402027228 */ /* 0x000fd00000000000 */
[----:B------:R-:W-:-:S10]  /*0330*/  DFMA R8, R10, R10, R2 ;  /* 0x0000000a0a08722b */ /* 0x000fd40000000002 */
[C---:B------:R-:W-:Y:S02]  /*0340*/  FSETP.GEU.FTZ.AND P2, PT, R9.reuse, 1.7916666269302368164, PT ;  /* 0x3fe555550900780b */ /* 0x040fe40003f5e000 */
[----:B------:R-:W-:-:S13]  /*0350*/  FSETP.GT.FTZ.AND P0, PT, R9, -1.6999999284744262695, PT ;  /* 0xbfd999990900780b */ /* 0x000fda0003f14000 */
[----:B------:R-:W-:Y:S05]  /*0360*/  @P0 BRA !P2, `(.L_x_243) ;  /* 0x0000000400480947 */ /* 0x000fea0005000000 */
[----:B------:R-:W-:-:S10]  /*0370*/  DADD R2, R8, 1 ;  /* 0x3ff0000008027429 */ /* 0x000fd40000000000 */
[----:B------:R-:W-:Y:S01]  /*0380*/  ISETP.GT.AND P0, PT, R3, 0xfffff, PT ;  /* 0x000fffff0300780c */ /* 0x000fe20003f04270 */
[----:B------:R-:W-:Y:S02]  /*0390*/  IMAD.MOV.U32 R4, RZ, RZ, R2 ;  /* 0x000000ffff047224 */ /* 0x000fe400078e0002 */
[----:B------:R-:W-:-:S10]  /*03a0*/  IMAD.MOV.U32 R5, RZ, RZ, R3 ;  /* 0x000000ffff057224 */ /* 0x000fd400078e0003 */
[----:B------:R-:W-:-:S10]  /*03b0*/  @!P0 DMUL R4, R4, 1.80143985094819840000e+16 ;  /* 0x4350000004048828 */ /* 0x000fd40000000000 */
[----:B------:R-:W-:Y:S02]  /*03c0*/  @!P0 IMAD.MOV.U32 R3, RZ, RZ, R5 ;  /* 0x000000ffff038224 */ /* 0x000fe400078e0005 */
[----:B------:R-:W-:Y:S02]  /*03d0*/  @!P0 IMAD.MOV.U32 R2, RZ, RZ, R4 ;  /* 0x000000ffff028224 */ /* 0x000fe400078e0004 */
[----:B------:R-:W-:-:S05]  /*03e0*/  VIADD R0, R3, 0xffffffff ;  /* 0xffffffff03007836 */ /* 0x000fca0000000000 */
[----:B------:R-:W-:Y:S01]  /*03f0*/  ISETP.GE.U32.AND P2, PT, R0, 0x7fefffff, PT ;  /* 0x7fefffff0000780c */ /* 0x000fe20003f46070 */
[----:B------:R-:W-:Y:S02]  /*0400*/  IMAD.MOV.U32 R0, RZ, RZ, -0x3ff ;  /* 0xfffffc01ff007424 */ /* 0x000fe400078e00ff */
[----:B------:R-:W-:-:S10]  /*0410*/  @!P0 IMAD.MOV.U32 R0, RZ, RZ, -0x435 ;  /* 0xfffffbcbff008424 */ /* 0x000fd400078e00ff */
[----:B------:R-:W-:Y:S05]  /*0420*/  @!P2 BRA `(.L_x_244) ;  /* 0x00000000001ca947 */ /* 0x000fea0003800000 */
[----:B------:R-:W-:Y:S01]  /*0430*/  IMAD.MOV.U32 R2, RZ, RZ, 0x0 ;  /* 0x00000000ff027424 */ /* 0x000fe200078e00ff */
[----:B------:R-:W-:Y:S01]  /*0440*/  FSETP.NEU.FTZ.AND P0, PT, R5, RZ, PT ;  /* 0x000000ff0500720b */ /* 0x000fe20003f1d000 */
[----:B------:R-:W-:-:S06]  /*0450*/  IMAD.MOV.U32 R3, RZ, RZ, 0x7ff00000 ;  /* 0x7ff00000ff037424 */ /* 0x000fcc00078e00ff */
[----:B------:R-:W-:-:S10]  /*0460*/  DFMA R2, R4, R2, +INF ;  /* 0x7ff000000402742b */ /* 0x000fd40000000002 */
[----:B------:R-:W-:Y:S02]  /*0470*/  FSEL R8, R2, RZ, P0 ;  /* 0x000000ff02087208 */ /* 0x000fe40000000000 */
[----:B------:R-:W-:Y:S01]  /*0480*/  FSEL R9, R3, -QNAN , P0 ;  /* 0xfff0000003097808 */ /* 0x000fe20000000000 */
[----:B------:R-:W-:Y:S06]  /*0490*/  BRA `(.L_x_245) ;  /* 0x0000000400bc7947 */ /* 0x000fec0003800000 */
.L_x_244:
[----:B------:R-:W-:Y:S01]  /*04a0*/  LOP3.LUT R4, R3, 0x800fffff, RZ, 0xc0, !PT ;  /* 0x800fffff03047812 */ /* 0x000fe200078ec0ff */
[----:B------:R-:W-:Y:S01]  /*04b0*/  IMAD.MOV.U32 R6, RZ, RZ, RZ ;  /* 0x000000ffff067224 */ /* 0x000fe200078e00ff */
[----:B------:R-:W-:Y:S01]  /*04c0*/  UMOV UR4, 0x3ae80f1e ;  /* 0x3ae80f1e00047882 */ /* 0x000fe20000000000 */
[----:B------:R-:W-:Y:S01]  /*04d0*/  IMAD.MOV.U32 R20, RZ, RZ, -0x748574fc ;  /* 0x8b7a8b04ff147424 */ /* 0x000fe200078e00ff */
[----:B------:R-:W-:Y:S01]  /*04e0*/  LOP3.LUT R5, R4, 0x3ff00000, RZ, 0xfc, !PT ;  /* 0x3ff0000004057812 */ /* 0x000fe200078efcff */
[----:B------:R-:W-:Y:S01]  /*04f0*/  IMAD.MOV.U32 R4, RZ, RZ, R2 ;  /* 0x000000ffff047224 */ /* 0x000fe200078e0002 */
[----:B------:R-:W-:Y:S01]  /*0500*/  UMOV UR5, 0x3eb1380b ;  /* 0x3eb1380b00057882 */ /* 0x000fe20000000000 */
[----:B------:R-:W-:Y:S01]  /*0510*/  IMAD.MOV.U32 R21, RZ, RZ, 0x3ed0ee25 ;  /* 0x3ed0ee25ff157424 */ /* 0x000fe200078e00ff */
[----:B------:R-:W-:Y:S01]  /*0520*/  ISETP.GE.AND P0, PT, R5, 0x3ff6a09f, PT ;  /* 0x3ff6a09f0500780c */ /* 0x000fe20003f06270 */
[----:B------:R-:W-:Y:S01]  /*0530*/  IMAD.MOV.U32 R23, RZ, RZ, 0x43300000 ;  /* 0x43300000ff177424 */ /* 0x000fe200078e00ff */
[----:B------:R-:W-:Y:S01]  /*0540*/  LEA.HI R0, R3, R0, RZ, 0xc ;  /* 0x0000000003007211 */ /* 0x000fe200078f60ff */
[----:B------:R-:W-:Y:S01]  /*0550*/  UMOV UR6, 0x80000000 ;  /* 0x8000000000067882 */ /* 0x000fe20000000000 */
[----:B------:R-:W-:-:S09]  /*0560*/  UMOV UR7, 0x43300000 ;  /* 0x4330000000077882 */ /* 0x000fd20000000000 */
[----:B------:R-:W-:Y:S02]  /*0570*/  @P0 VIADD R7, R5, 0xfff00000 ;  /* 0xfff0000005070836 */ /* 0x000fe40000000000 */
[----:B------:R-:W-:Y:S02]  /*0580*/  @P0 VIADD R0, R0, 0x1 ;  /* 0x0000000100000836 */ /* 0x000fe40000000000 */
[----:B------:R-:W-:-:S03]  /*0590*/  @P0 IMAD.MOV.U32 R5, RZ, RZ, R7 ;  /* 0x000000ffff050224 */ /* 0x000fc600078e0007 */
[----:B------:R-:W-:-:S03]  /*05a0*/  LOP3.LUT R22, R0, 0x80000000, RZ, 0x3c, !PT ;  /* 0x8000000000167812 */ /* 0x000fc600078e3cff */
[C---:B------:R-:W-:Y:S02]  /*05b0*/  DADD R18, R4.reuse, 1 ;  /* 0x3ff0000004127429 */ /* 0x040fe40000000000 */
[----:B------:R-:W-:-:S04]  /*05c0*/  DADD R4, R4, -1 ;  /* 0xbff0000004047429 */ /* 0x000fc80000000000 */
[----:B------:R-:W0:Y:S02]  /*05d0*/  MUFU.RCP64H R7, R19 ;  /* 0x0000001300077308 */ /* 0x000e240000001800 */
[----:B0-----:R-:W-:-:S08]  /*05e0*/  DFMA R8, -R18, R6, 1 ;  /* 0x3ff000001208742b */ /* 0x001fd00000000106 */
[----:B------:R-:W-:-:S08]  /*05f0*/  DFMA R8, R8, R8, R8 ;  /* 0x000000080808722b */ /* 0x000fd00000000008 */
[----:B------:R-:W-:-:S08]  /*0600*/  DFMA R6, R6, R8, R6 ;  /* 0x000000080606722b */ /* 0x000fd00000000006 */
[----:B------:R-:W-:-:S08]  /*0610*/  DMUL R8, R6, R4 ;  /* 0x0000000406087228 */ /* 0x000fd00000000000 */
[----:B------:R-:W-:-:S08]  /*0620*/  DFMA R8, R6, R4, R8 ;  /* 0x000000040608722b */ /* 0x000fd00000000008 */
[----:B------:R-:W-:Y:S02]  /*0630*/  DMUL R16, R8, R8 ;  /* 0x0000000808107228 */ /* 0x000fe40000000000 */
[----:B------:R-:W-:-:S06]  /*0640*/  DADD R2, R4, -R8 ;  /* 0x0000000004027229 */ /* 0x000fcc0000000808 */
[----:B------:R-:W-:Y:S01]  /*0650*/  DFMA R18, R16, UR4, R20 ;  /* 0x0000000410127c2b */ /* 0x000fe20008000014 */
[----:B------:R-:W-:Y:S01]  /*0660*/  UMOV UR4, 0x9f02676f ;  /* 0x9f02676f00047882 */ /* 0x000fe20000000000 */
[----:B------:R-:W-:Y:S01]  /*0670*/  UMOV UR5, 0x3ef3b266 ;  /* 0x3ef3b26600057882 */ /* 0x000fe20000000000 */
[----:B------:R-:W-:Y:S02]  /*0680*/  DADD R20, R2, R2 ;  /* 0x0000000002147229 */ /* 0x000fe40000000002 */
[----:B------:R-:W-:Y:S01]  /*0690*/  DADD R2, R22, -UR6 ;  /* 0x8000000616027e29 */ /* 0x000fe20008000000 */
[----:B------:R-:W-:Y:S01]  /*06a0*/  UMOV UR6, 0xfefa39ef ;  /* 0xfefa39ef00067882 */ /* 0x000fe20000000000 */
[----:B------:R-:W-:Y:S01]  /*06b0*/  UMOV UR7, 0x3fe62e42 ;  /* 0x3fe62e4200077882 */ /* 0x000fe20000000000 */
[----:B------:R-:W-:Y:S01]  /*06c0*/  DFMA R18, R16, R18, UR4 ;  /* 0x0000000410127e2b */ /* 0x000fe20008000012 */
[----:B------:R-:W-:Y:S01]  /*06d0*/  UMOV UR4, 0xa9ab0956 ;  /* 0xa9ab095600047882 */ /* 0x000fe20000000000 */
[----:B------:R-:W-:Y:S01]  /*06e0*/  UMOV UR5, 0x3f1745cb ;  /* 0x3f1745cb00057882 */ /* 0x000fe20000000000 */
[----:B------:R-:W-:-:S02]  /*06f0*/  DFMA R20, R4, -R8, R20 ;  /* 0x800000080414722b */ /* 0x000fc40000000014 */
[----:B------:R-:W-:-:S03]  /*0700*/  DFMA R4, R2, UR6, R8 ;  /* 0x0000000602047c2b */ /* 0x000fc60008000008 */
[----:B------:R-:W-:Y:S01]  /*0710*/  DFMA R18, R16, R18, UR4 ;  /* 0x0000000410127e2b */ /* 0x000fe20008000012 */
[----:B------:R-:W-:Y:S01]  /*0720*/  UMOV UR4, 0x2d1b5154 ;  /* 0x2d1b515400047882 */ /* 0x000fe20000000000 */
[----:B------:R-:W-:Y:S01]  /*0730*/  UMOV UR5, 0x3f3c71c7 ;  /* 0x3f3c71c700057882 */ /* 0x000fe20000000000 */
[----:B------:R-:W-:Y:S02]  /*0740*/  DMUL R20, R6, R20 ;  /* 0x0000001406147228 */ /* 0x000fe40000000000 */
[----:B------:R-:W-:-:S03]  /*0750*/  DFMA R22, -R2, UR6, R4 ;  /* 0x0000000602167c2b */ /* 0x000fc60008000104 */
[----:B------:R-:W-:Y:S01]  /*0760*/  DFMA R18, R16, R18, UR4 ;  /* 0x0000000410127e2b */ /* 0x000fe20008000012 */
[----:B------:R-:W-:Y:S01]  /*0770*/  UMOV UR4, 0x923be72d ;  /* 0x923be72d00047882 */ /* 0x000fe20000000000 */
[----:B------:R-:W-:-:S03]  /*0780*/  UMOV UR5, 0x3f624924 ;  /* 0x3f62492400057882 */ /* 0x000fc60000000000 */
[----:B------:R-:W-:-:S03]  /*0790*/  DADD R22, -R8, R22 ;  /* 0x0000000008167229 */ /* 0x000fc60000000116 */
[----:B------:R-:W-:Y:S01]  /*07a0*/  DFMA R18, R16, R18, UR4 ;  /* 0x0000000410127e2b */ /* 0x000fe20008000012 */
[----:B------:R-:W-:Y:S01]  /*07b0*/  UMOV UR4, 0x9999a3c4 ;  /* 0x9999a3c400047882 */ /* 0x000fe20000000000 */
[----:B------:R-:W-:-:S06]  /*07c0*/  UMOV UR5, 0x3f899999 ;  /* 0x3f89999900057882 */ /* 0x000fcc0000000000 */
[----:B------:R-:W-:Y:S01]  /*07d0*/  DFMA R18, R16, R18, UR4 ;  /* 0x0000000410127e2b */ /* 0x000fe20008000012 */
[----:B------:R-:W-:Y:S01]  /*07e0*/  UMOV UR4, 0x55555554 ;  /* 0x5555555400047882 */ /* 0x000fe20000000000 */
[----:B------:R-:W-:-:S06]  /*07f0*/  UMOV UR5, 0x3fb55555 ;  /* 0x3fb5555500057882 */ /* 0x000fcc0000000000 */
[----:B------:R-:W-:Y:S01]  /*0800*/  DFMA R18, R16, R18, UR4 ;  /* 0x0000000410127e2b */ /* 0x000fe20008000012 */
[----:B------:R-:W-:Y:S01]  /*0810*/  UMOV UR4, 0x3b39803f ;  /* 0x3b39803f00047882 */ /* 0x000fe20000000000 */
[----:B------:R-:W-:-:S06]  /*0820*/  UMOV UR5, 0x3c7abc9e ;  /* 0x3c7abc9e00057882 */ /* 0x000fcc0000000000 */
[----:B------:R-:W-:-:S08]  /*0830*/  DMUL R18, R16, R18 ;  /* 0x0000001210127228 */ /* 0x000fd00000000000 */
[----:B------:R-:W-:-:S08]  /*0840*/  DFMA R18, R8, R18, R20 ;  /* 0x000000120812722b */ /* 0x000fd00000000014 */
[----:B------:R-:W-:-:S08]  /*0850*/  DADD R18, R18, -R22 ;  /* 0x0000000012127229 */ /* 0x000fd00000000816 */
[----:B------:R-:W-:-:S08]  /*0860*/  DFMA R18, R2, UR4, R18 ;  /* 0x0000000402127c2b */ /* 0x000fd00008000012 */
[----:B------:R-:W-:Y:S01]  /*0870*/  DADD R8, R4, R18 ;  /* 0x0000000004087229 */ /* 0x000fe20000000012 */
[----:B------:R-:W-:Y:S10]  /*0880*/  BRA `(.L_x_245) ;  /* 0x0000000000c07947 */ /* 0x000ff40003800000 */
.L_x_243:
[----:B------:R-:W-:Y:S01]  /*0890*/  DADD R18, R8, 2 ;  /* 0x4000000008127429 */ /* 0x000fe20000000000 */
[----:B------:R-:W-:Y:S01]  /*08a0*/  IMAD.MOV.U32 R2, RZ, RZ, 0x1 ;  /* 0x00000001ff027424 */ /* 0x000fe200078e00ff */
[----:B------:R-:W-:-:S04]  /*08b0*/  FSETP.GEU.AND P2, PT, |R9|, 6.5827683646048100446e-37, PT ;  /* 0x036000000900780b */ /* 0x000fc80003f4e200 */
[----:B------:R-:W0:Y:S02]  /*08c0*/  MUFU.RCP64H R3, R19 ;  /* 0x0000001300037308 */ /* 0x000e240000001800 */
[----:B0-----:R-:W-:-:S08]  /*08d0*/  DFMA R4, -R18, R2, 1 ;  /* 0x3ff000001204742b */ /* 0x001fd00000000102 */
[----:B------:R-:W-:-:S08]  /*08e0*/  DFMA R4, R4, R4, R4 ;  /* 0x000000040404722b */ /* 0x000fd00000000004 */
[----:B------:R-:W-:-:S08]  /*08f0*/  DFMA R4, R2, R4, R2 ;  /* 0x000000040204722b */ /* 0x000fd00000000002 */
[----:B------:R-:W-:-:S08]  /*0900*/  DFMA R2, -R18, R4, 1 ;  /* 0x3ff000001202742b */ /* 0x000fd00000000104 */
[----:B------:R-:W-:-:S08]  /*0910*/  DFMA R2, R4, R2, R4 ;  /* 0x000000020402722b */ /* 0x000fd00000000004 */
[----:B------:R-:W-:-:S08]  /*0920*/  DMUL R4, R8, R2 ;  /* 0x0000000208047228 */ /* 0x000fd00000000000 */
[----:B------:R-:W-:-:S08]  /*0930*/  DFMA R6, -R18, R4, R8 ;  /* 0x000000041206722b */ /* 0x000fd00000000108 */
[----:B------:R-:W-:-:S10]  /*0940*/  DFMA R2, R2, R6, R4 ;  /* 0x000000060202722b */ /* 0x000fd40000000004 */
[----:B------:R-:W-:-:S05]  /*0950*/  FFMA R0, RZ, R19, R3 ;  /* 0x00000013ff007223 */ /* 0x000fca0000000003 */
[----:B------:R-:W-:-:S13]  /*0960*/  FSETP.GT.AND P0, PT, |R0|, 1.469367938527859385e-39, PT ;  /* 0x001000000000780b */ /* 0x000fda0003f04200 */
[----:B------:R-:W-:Y:S05]  /*0970*/  @P0 BRA P2, `(.L_x_246) ;  /* 0x0000000000100947 */ /* 0x000fea0001000000 */
[----:B------:R-:W-:Y:S01]  /*0980*/  IMAD.MOV.U32 R2, RZ, RZ, R8 ;  /* 0x000000ffff027224 */ /* 0x000fe200078e0008 */
[----:B------:R-:W-:Y:S01]  /*0990*/  MOV R0, 0x9c0 ;  /* 0x000009c000007802 */ /* 0x000fe20000000f00 */
[----:B------:R-:W-:-:S07]  /*09a0*/  IMAD.MOV.U32 R3, RZ, RZ, R9 ;  /* 0x000000ffff037224 */ /* 0x000fce00078e0009 */
[----:B------:R-:W-:Y:S05]  /*09b0*/  CALL.REL.NOINC `($__internal_2_$__cuda_sm20_div_rn_f64_full) ;  /* 0x0000012c00387944 */ /* 0x000fea0003c00000 */
.L_x_246:
[----:B------:R-:W-:Y:S01]  /*09c0*/  DMUL R2, R8, R2 ;  /* 0x0000000208027228 */ /* 0x000fe20000000000 */
[----:B------:R-:W-:Y:S01]  /*09d0*/  IMAD.MOV.U32 R16, RZ, RZ, -0x314d23bc ;  /* 0xceb2dc44ff107424 */ /* 0x000fe200078e00ff */
[----:B------:R-:W-:Y:S01]  /*09e0*/  UMOV UR4, 0x2fbe14b5 ;  /* 0x2fbe14b500047882 */ /* 0x000fe20000000000 */
[----:B------:R-:W-:Y:S01]  /*09f0*/  IMAD.MOV.U32 R17, RZ, RZ, 0x3ed087ff ;  /* 0x3ed087ffff117424 */ /* 0x000fe200078e00ff */
[----:B------:R-:W-:-:S04]  /*0a00*/  UMOV UR5, 0x3eb372fb ;  /* 0x3eb372fb00057882 */ /* 0x000fc80000000000 */
[----:B------:R-:W-:-:S08]  /*0a10*/  DADD R4, R8, -R2 ;  /* 0x0000000008047229 */ /* 0x000fd00000000802 */
[----:B------:R-:W-:-:S08]  /*0a20*/  DMUL R6, R4, R4 ;  /* 0x0000000404067228 */ /* 0x000fd00000000000 */
[----:B------:R-:W-:Y:S01]  /*0a30*/  DFMA R16, R6, UR4, R16 ;  /* 0x0000000406107c2b */ /* 0x000fe20008000010 */
        /* <DEDUP_REMOVED lines=17> */
[----:B------:R-:W-:-:S08]  /*0b50*/  DFMA R16, R6, R16, UR4 ;  /* 0x0000000406107e2b */ /* 0x000fd00008000010 */
[----:B------:R-:W-:-:S08]  /*0b60*/  DMUL R16, R6, R16 ;  /* 0x0000001006107228 */ /* 0x000fd00000000000 */
[----:B------:R-:W-:-:S08]  /*0b70*/  DFMA R16, R4, R16, -R2 ;  /* 0x000000100410722b */ /* 0x000fd00000000802 */
[----:B------:R-:W-:-:S11]  /*0b80*/  DADD R8, R8, R16 ;  /* 0x0000000008087229 */ /* 0x000fd60000000010 */
.L_x_245:
[----:B------:R-:W0:Y:S01]  /*0b90*/  MUFU.RCP64H R3, R13 ;  /* 0x0000000d00037308 */ /* 0x000e220000001800 */
[----:B------:R-:W-:Y:S01]  /*0ba0*/  IMAD.MOV.U32 R2, RZ, RZ, 0x1 ;  /* 0x00000001ff027424 */ /* 0x000fe200078e00ff */
[----:B------:R-:W-:-:S05]  /*0bb0*/  FSETP.GEU.AND P2, PT, |R11|, 6.5827683646048100446e-37, PT ;  /* 0x036000000b00780b */ /* 0x000fca0003f4e200 */
        /* <DEDUP_REMOVED lines=13> */
[----:B------:R-:W-:Y:S02]  /*0c90*/  IMAD.MOV.U32 R3, RZ, RZ, R11 ;  /* 0x000000ffff037224 */ /* 0x000fe400078e000b */
[----:B------:R-:W-:Y:S02]  /*0ca0*/  IMAD.MOV.U32 R18, RZ, RZ, R12 ;  /* 0x000000ffff127224 */ /* 0x000fe400078e000c */
[----:B------:R-:W-:-:S07]  /*0cb0*/  IMAD.MOV.U32 R19, RZ, RZ, R13 ;  /* 0x000000ffff137224 */ /* 0x000fce00078e000d */
[----:B------:R-:W-:Y:S05]  /*0cc0*/  CALL.REL.NOINC `($__internal_2_$__cuda_sm20_div_rn_f64_full) ;  /* 0x0000012800747944 */ /* 0x000fea0003c00000 */
.L_x_247:
[----:B------:R-:W-:-:S14]  /*0cd0*/  DSETP.NEU.AND P0, PT, R12, RZ, PT ;  /* 0x000000ff0c00722a */ /* 0x000fdc0003f0d000 */
[----:B------:R-:W-:Y:S05]  /*0ce0*/  @!P0 BRA `(.L_x_248) ;  /* 0x0000000400488947 */ /* 0x000fea0003800000 */
[----:B------:R-:W-:Y:S01]  /*0cf0*/  DMUL R4, R2, R2 ;  /* 0x0000000202047228 */ /* 0x000fe20000000000 */
[----:B------:R-:W-:Y:S01]  /*0d00*/  IMAD.MOV.U32 R6, RZ, RZ, -0x2449a4b7 ;  /* 0xdbb65b49ff067424 */ /* 0x000fe200078e00ff */
[----:B------:R-:W-:Y:S01]  /*0d10*/  UMOV UR4, 0x2a25ff7e ;  /* 0x2a25ff7e00047882 */ /* 0x000fe20000000000 */
[----:B------:R-:W-:Y:S01]  /*0d20*/  IMAD.MOV.U32 R7, RZ, RZ, 0x3f2d3b63 ;  /* 0x3f2d3b63ff077424 */ /* 0x000fe200078e00ff */
[----:B------:R-:W-:Y:S01]  /*0d30*/  UMOV UR5, 0x3ef53e1d ;  /* 0x3ef53e1d00057882 */ /* 0x000fe20000000000 */
[----:B------:R-:W0:Y:S04]  /*0d40*/  LDC.64 R12, c[0x0][0x248] ;  /* 0x00009200ff0c7b82 */ /* 0x000e280000000a00 */
[----:B------:R-:W-:Y:S01]  /*0d50*/  DFMA R6, R4, -UR4, R6 ;  /* 0x8000000404067c2b */ /* 0x000fe20008000006 */
[----:B------:R-:W-:Y:S01]  /*0d60*/  UMOV UR4, 0x8dde082e ;  /* 0x8dde082e00047882 */ /* 0x000fe20000000000 */
[----:B------:R-:W-:-:S06]  /*0d70*/  UMOV UR5, 0x3f531278 ;  /* 0x3f53127800057882 */ /* 0x000fcc0000000000 */
[----:B------:R-:W-:Y:S01]  /*0d80*/  DFMA R6, R4, R6, -UR4 ;  /* 0x8000000404067e2b */ /* 0x000fe20008000006 */
[----:B------:R-:W-:Y:S01]  /*0d90*/  UMOV UR4, 0xc8249315 ;  /* 0xc824931500047882 */ /* 0x000fe20000000000 */
[----:B------:R-:W-:-:S06]  /*0da0*/  UMOV UR5, 0x3f6f9690 ;  /* 0x3f6f969000057882 */ /* 0x000fcc0000000000 */
[----:B------:R-:W-:Y:S01]  /*0db0*/  DFMA R6, R4, R6, UR4 ;  /* 0x0000000404067e2b */ /* 0x000fe20008000006 */
        /* <DEDUP_REMOVED lines=45> */
[----:B------:R-:W-:Y:S01]  /*1090*/  ULDC UR4, c[0x0][0x244] ;  /* 0x0000910000047ab9 */ /* 0x000fe20000000800 */
[----:B------:R-:W-:Y:S01]  /*10a0*/  UMOV UR5, 0x400921fb ;  /* 0x400921fb00057882 */ /* 0x000fe20000000000 */
[----:B------:R-:W-:Y:S01]  /*10b0*/  ISETP.LE.AND P0, PT, RZ, UR4, PT ;  /* 0x00000004ff007c0c */ /* 0x000fe2000bf03270 */
[----:B------:R-:W-:-:S04]  /*10c0*/  UMOV UR4, 0x54442d18 ;  /* 0x54442d1800047882 */ /* 0x000fc80000000000 */
[----:B------:R-:W-:-:S08]  /*10d0*/  DMUL R6, R4, R6 ;  /* 0x0000000604067228 */ /* 0x000fd00000000000 */
[----:B------:R-:W-:-:S08]  /*10e0*/  DFMA R6, R6, R2, R2 ;  /* 0x000000020606722b */ /* 0x000fd00000000002 */
[----:B------:R-:W-:Y:S02]  /*10f0*/  DADD R2, -RZ, -R6 ;  /* 0x00000000ff027229 */ /* 0x000fe40000000906 */
[----:B------:R-:W-:Y:S01]  /*1100*/  DADD R4, -R6, UR4 ;  /* 0x0000000406047e29 */ /* 0x000fe20008000100 */
[----:B------:R-:W-:-:S07]  /*1110*/  UMOV UR5, 0x3ff921fb ;  /* 0x3ff921fb00057882 */ /* 0x000fce0000000000 */
[----:B------:R-:W-:Y:S02]  /*1120*/  FSEL R2, R6, R2, !P0 ;  /* 0x0000000206027208 */ /* 0x000fe40004000000 */
[----:B------:R-:W-:Y:S02]  /*1130*/  FSEL R3, R7, R3, !P0 ;  /* 0x0000000307037208 */ /* 0x000fe40004000000 */
[----:B------:R-:W-:Y:S02]  /*1140*/  FSEL R11, R4, R6, !P0 ;  /* 0x00000006040b7208 */ /* 0x000fe40004000000 */
[----:B------:R-:W-:Y:S02]  /*1150*/  FSEL R5, R5, R7, !P0 ;  /* 0x0000000705057208 */ /* 0x000fe40004000000 */
[----:B------:R-:W-:Y:S01]  /*1160*/  DADD R2, R2, UR4 ;  /* 0x0000000402027e29 */ /* 0x000fe20008000000 */
[----:B------:R-:W-:Y:S02]  /*1170*/  ULDC.64 UR4, c[0x0][0x240] ;  /* 0x0000900000047ab9 */ /* 0x000fe40000000a00 */
[----:B0-----:R-:W-:-:S07]  /*1180*/  DSETP.NEU.AND P2, PT, |R12|, |UR4|, PT ;  /* 0x400000040c007e2a */ /* 0x001fce000bf4d200 */
[----:B------:R-:W-:Y:S02]  /*1190*/  FSEL R4, R2, R11, !P1 ;  /* 0x0000000b02047208 */ /* 0x000fe40004800000 */
[----:B------:R-:W-:-:S05]  /*11a0*/  FSEL R5, R3, R5, !P1 ;  /* 0x0000000503057208 */ /* 0x000fca0004800000 */
[----:B------:R-:W-:Y:S05]  /*11b0*/  @P2 BRA `(.L_x_249) ;  /* 0x0000000000242947 */ /* 0x000fea0003800000 */
[----:B------:R-:W-:Y:S02]  /*11c0*/  IMAD.MOV.U32 R4, RZ, RZ, 0x7f3321d2 ;  /* 0x7f3321d2ff047424 */ /* 0x000fe400078e00ff */
[----:B------:R-:W-:-:S03]  /*11d0*/  IMAD.MOV.U32 R0, RZ, RZ, 0x4002d97c ;  /* 0x4002d97cff007424 */ /* 0x000fc600078e00ff */
[----:B------:R-:W-:Y:S02]  /*11e0*/  FSEL R4, R4, 3.37028055040000000000e+12, !P0 ;  /* 0x54442d1804047808 */ /* 0x000fe40004000000 */
[----:B------:R-:W-:Y:S01]  /*11f0*/  FSEL R5, R0, 1.8213495016098022461, !P0 ;  /* 0x3fe921fb00057808 */ /* 0x000fe20004000000 */
[----:B------:R-:W-:Y:S06]  /*1200*/  BRA `(.L_x_249) ;  /* 0x0000000000107947 */ /* 0x000fec0003800000 */
.L_x_248:
[----:B------:R-:W-:Y:S02]  /*1210*/  ULDC UR4, c[0x0][0x244] ;  /* 0x0000910000047ab9 */ /* 0x000fe40000000800 */
[----:B------:R-:W-:-:S04]  /*1220*/  ISETP.LE.AND P0, PT, RZ, UR4, PT ;  /* 0x00000004ff007c0c */ /* 0x000fc8000bf03270 */
[----:B------:R-:W-:Y:S02]  /*1230*/  FSEL R4, RZ, 3.37028055040000000000e+12, P0 ;  /* 0x54442d18ff047808 */ /* 0x000fe40000000000 */
[----:B------:R-:W-:-:S07]  /*1240*/  FSEL R5, RZ, 2.1426990032196044922, P0 ;  /* 0x400921fbff057808 */ /* 0x000fce0000000000 */
.L_x_249:
[----:B------:R-:W0:Y:S01]  /*1250*/  LDC.64 R2, c[0x0][0x248] ;  /* 0x00009200ff027b82 */ /* 0x000e220000000a00 */
[----:B------:R-:W-:Y:S01]  /*1260*/  ULDC.64 UR4, c[0x0][0x240] ;  /* 0x0000900000047ab9 */ /* 0x000fe20000000a00 */
[----:B------:R-:W-:-:S06]  /*1270*/  DMUL R8, R8, 0.5 ;  /* 0x3fe0000008087828 */ /* 0x000fcc0000000000 */
[----:B------:R-:W1:Y:S01]  /*1280*/  LDC R7, c[0x0][0x24c] ;  /* 0x00009300ff077b82 */ /* 0x000e620000000800 */
[----:B0-----:R-:W-:-:S08]  /*1290*/  DADD R2, |R2|, |UR4| ;  /* 0x4000000402027e29 */ /* 0x001fd00008000200 */
[----:B------:R-:W-:Y:S01]  /*12a0*/  DSETP.GTU.AND P0, PT, |R2|, +INF , PT ;  /* 0x7ff000000200742a */ /* 0x000fe20003f0c200 */
[----:B-1----:R-:W-:-:S05]  /*12b0*/  LOP3.LUT R5, R5, 0x80000000, R7, 0xb8, !PT ;  /* 0x8000000005057812 */ /* 0x002fca00078eb807 */
[----:B------:R-:W-:Y:S02]  /*12c0*/  FSEL R4, R2, R4, P0 ;  /* 0x0000000402047208 */ /* 0x000fe40000000000 */
[----:B------:R-:W-:Y:S01]  /*12d0*/  FSEL R5, R3, R5, P0 ;  /* 0x0000000503057208 */ /* 0x000fe20000000000 */
[----:B------:R-:W-:Y:S06]  /*12e0*/  BRA `(.L_x_250) ;  /* 0x0000006400887947 */ /* 0x000fec0003800000 */
.L_x_242:
[----:B------:R-:W-:Y:S01]  /*12f0*/  DMUL R2, R10, R10 ;  /* 0x0000000a0a027228 */ /* 0x000fe20000000000 */
[----:B------:R-:W-:Y:S01]  /*1300*/  UMOV UR4, 0x66666666 ;  /* 0x6666666600047882 */ /* 0x000fe20000000000 */
[----:B------:R-:W-:-:S06]  /*1310*/  UMOV UR5, 0x3fe66666 ;  /* 0x3fe6666600057882 */ /* 0x000fcc0000000000 */
[----:B------:R-:W-:-:S08]  /*1320*/  DFMA R2, R12, R12, R2 ;  /* 0x0000000c0c02722b */ /* 0x000fd00000000002 */
[----:B------:R-:W-:-:S14]  /*1330*/  DSETP.GTU.AND P0, PT, R2, UR4, PT ;  /* 0x0000000402007e2a */ /* 0x000fdc000bf0c000 */
[----:B------:R-:W-:Y:S05]  /*1340*/  @P0 BRA `(.L_x_251) ;  /* 0x0000000c00180947 */ /* 0x000fea0003800000 */
        /* <DEDUP_REMOVED lines=18> */
.L_x_252:
[----:B------:R-:W-:Y:S01]  /*1470*/  LOP3.LUT R2, R17, 0x800fffff, RZ, 0xc0, !PT ;  /* 0x800fffff11027812 */ /* 0x000fe200078ec0ff */
[----:B------:R-:W-:Y:S01]  /*1480*/  IMAD.MOV.U32 R20, RZ, RZ, -0x748574fc ;  /* 0x8b7a8b04ff147424 */ /* 0x000fe200078e00ff */
[----:B------:R-:W-:Y:S01]  /*1490*/  UMOV UR4, 0x3ae80f1e ;  /* 0x3ae80f1e00047882 */ /* 0x000fe20000000000 */
[----:B------:R-:W-:Y:S01]  /*14a0*/  IMAD.MOV.U32 R21, RZ, RZ, 0x3ed0ee25 ;  /* 0x3ed0ee25ff157424 */ /* 0x000fe200078e00ff */
[----:B------:R-:W-:Y:S01]  /*14b0*/  LOP3.LUT R3, R2, 0x3ff00000, RZ, 0xfc, !PT ;  /* 0x3ff0000002037812 */ /* 0x000fe200078efcff */
[----:B------:R-:W-:Y:S01]  /*14c0*/  IMAD.MOV.U32 R2, RZ, RZ, R4 ;  /* 0x000000ffff027224 */ /* 0x000fe200078e0004 */
[----:B------:R-:W-:Y:S01]  /*14d0*/  UMOV UR5, 0x3eb1380b ;  /* 0x3eb1380b00057882 */ /* 0x000fe20000000000 */
[----:B------:R-:W-:Y:S01]  /*14e0*/  IMAD.MOV.U32 R4, RZ, RZ, RZ ;  /* 0x000000ffff047224 */ /* 0x000fe200078e00ff */
        /* <DEDUP_REMOVED lines=53> */
[----:B------:R-:W-:-:S11]  /*1840*/  DADD R8, R2, R18 ;  /* 0x0000000002087229 */ /* 0x000fd60000000012 */
.L_x_253:
        /* <DEDUP_REMOVED lines=20> */
.L_x_254:
        /* <DEDUP_REMOVED lines=84> */
.L_x_255:
[----:B------:R-:W-:Y:S02]  /*1ed0*/  ULDC UR4, c[0x0][0x244] ;  /* 0x0000910000047ab9 */ /* 0x000fe40000000800 */
[----:B------:R-:W-:-:S04]  /*1ee0*/  ISETP.LE.AND P0, PT, RZ, UR4, PT ;  /* 0x00000004ff007c0c */ /* 0x000fc8000bf03270 */
[----:B------:R-:W-:Y:S02]  /*1ef0*/  FSEL R4, RZ, 3.37028055040000000000e+12, P0 ;  /* 0x54442d18ff047808 */ /* 0x000fe40000000000 */
[----:B------:R-:W-:-:S07]  /*1f00*/  FSEL R5, RZ, 2.1426990032196044922, P0 ;  /* 0x400921fbff057808 */ /* 0x000fce0000000000 */
.L_x_256:
        /* <DEDUP_REMOVED lines=10> */
.L_x_251:
[----:B------:R-:W-:Y:S01]  /*1fb0*/  LOP3.LUT R9, R13, 0xfffffff8, RZ, 0xc0, !PT ;  /* 0xfffffff80d097812 */ /* 0x000fe200078ec0ff */
[----:B------:R-:W-:Y:S01]  /*1fc0*/  IMAD.MOV.U32 R8, RZ, RZ, RZ ;  /* 0x000000ffff087224 */ /* 0x000fe200078e00ff */
[----:B------:R-:W-:Y:S01]  /*1fd0*/  LOP3.LUT R19, R11, 0xfffffff8, RZ, 0xc0, !PT ;  /* 0xfffffff80b137812 */ /* 0x000fe200078ec0ff */
[----:B------:R-:W-:Y:S02]  /*1fe0*/  IMAD.MOV.U32 R18, RZ, RZ, RZ ;  /* 0x000000ffff127224 */ /* 0x000fe400078e00ff */
[----:B------:R-:W-:Y:S02]  /*1ff0*/  IMAD.MOV.U32 R4, RZ, RZ, RZ ;  /* 0x000000ffff047224 */ /* 0x000fe400078e00ff */
[----:B------:R-:W-:Y:S01]  /*2000*/  DADD R24, R12, -R8 ;  /* 0x000000000c187229 */ /* 0x000fe20000000808 */
[----:B------:R-:W-:Y:S01]  /*2010*/  IMAD.MOV.U32 R16, RZ, RZ, RZ ;  /* 0x000000ffff107224 */ /* 0x000fe200078e00ff */
[----:B------:R-:W-:Y:S02]  /*2020*/  DADD R28, R10, -R18 ;  /* 0x000000000a1c7229 */ /* 0x000fe40000000812 */
[----:B------:R-:W-:-:S02]  /*2030*/  DMUL R20, R8, R8 ;  /* 0x0000000808147228 */ /* 0x000fc40000000000 */
[----:B------:R-:W-:Y:S02]  /*2040*/  DADD R8, R8, R8 ;  /* 0x0000000008087229 */ /* 0x000fe40000000008 */
[C---:B------:R-:W-:Y:S02]  /*2050*/  DMUL R34, R18.reuse, R18 ;  /* 0x0000001212227228 */ /* 0x040fe40000000000 */
[----:B------:R-:W-:Y:S01]  /*2060*/  LOP3.LUT R5, R25, 0xfffffff8, RZ, 0xc0, !PT ;  /* 0xfffffff819057812 */ /* 0x000fe200078ec0ff */
[----:B------:R-:W-:Y:S01]  /*2070*/  DADD R18, R18, R18 ;  /* 0x0000000012127229 */ /* 0x000fe20000000012 */
[----:B------:R-:W-:-:S04]  /*2080*/  LOP3.LUT R17, R29, 0xfffffff8, RZ, 0xc0, !PT ;  /* 0xfffffff81d117812 */ /* 0x000fc800078ec0ff */
[----:B------:R-:W-:Y:S02]  /*2090*/  DADD R24, R24, -R4 ;  /* 0x0000000018187229 */ /* 0x000fe40000000804 */
[----:B------:R-:W-:Y:S02]  /*20a0*/  DADD R28, R28, -R16 ;  /* 0x000000001c1c7229 */ /* 0x000fe40000000810 */
[----:B------:R-:W-:Y:S02]  /*20b0*/  DADD R26, R4, R4 ;  /* 0x00000000041a7229 */ /* 0x000fe40000000004 */
[----:B------:R-:W-:Y:S02]  /*20c0*/  DADD R30, R16, R16 ;  /* 0x00000000101e7229 */ /* 0x000fe40000000010 */
[C---:B------:R-:W-:Y:S02]  /*20d0*/  DMUL R2, R4.reuse, R8 ;  /* 0x0000000804027228 */ /* 0x040fe40000000000 */
[----:B------:R-:W-:-:S02]  /*20e0*/  DMUL R6, R4, R4 ;  /* 0x0000000404067228 */ /* 0x000fc40000000000 */
[----:B------:R-:W-:Y:S02]  /*20f0*/  DMUL R4, R16, R18 ;  /* 0x0000001210047228 */ /* 0x000fe40000000000 */
[----:B------:R-:W-:Y:S02]  /*2100*/  DMUL R8, R24, R8 ;  /* 0x0000000818087228 */ /* 0x000fe40000000000 */
[----:B------:R-:W-:Y:S02]  /*2110*/  DMUL R18, R28, R18 ;  /* 0x000000121c127228 */ /* 0x000fe40000000000 */
[----:B------:R-:W-:Y:S02]  /*2120*/  DMUL R26, R24, R26 ;  /* 0x0000001a181a7228 */ /* 0x000fe40000000000 */
[----:B------:R-:W-:Y:S02]  /*2130*/  DMUL R30, R28, R30 ;  /* 0x0000001e1c1e7228 */ /* 0x000fe40000000000 */
[----:B------:R-:W-:-:S02]  /*2140*/  DMUL R16, R16, R16 ;  /* 0x0000001010107228 */ /* 0x000fc40000000000 */
[----:B------:R-:W-:Y:S02]  /*2150*/  DMUL R24, R24, R24 ;  /* 0x0000001818187228 */ /* 0x000fe40000000000 */
[----:B------:R-:W-:-:S11]  /*2160*/  DMUL R28, R28, R28 ;  /* 0x0000001c1c1c7228 */ /* 0x000fd60000000000 */
.L_x_257:
[----:B------:R-:W-:-:S06]  /*2170*/  DSETP.GEU.AND P0, PT, R20, R34, PT ;  /* 0x000000221400722a */ /* 0x000fcc0003f0e000 */
[----:B------:R-:W-:Y:S02]  /*2180*/  FSEL R36, R20, R34, !P0 ;  /* 0x0000002214247208 */ /* 0x000fe40004000000 */
[----:B------:R-:W-:Y:S02]  /*2190*/  FSEL R37, R21, R35, !P0 ;  /* 0x0000002315257208 */ /* 0x000fe40004000000 */
[----:B------:R-:W-:Y:S02]  /*21a0*/  FSEL R21, R35, R21, !P0 ;  /* 0x0000001523157208 */ /* 0x000fe40004000000 */
[----:B------:R-:W-:Y:S02]  /*21b0*/  FSEL R20, R34, R20, !P0 ;  /* 0x0000001422147208 */ /* 0x000fe40004000000 */
[C-C-:B------:R-:W-:Y:S02]  /*21c0*/  DSETP.GEU.AND P1, PT, R36.reuse, R2.reuse, PT ;  /* 0x000000022400722a */ /* 0x140fe40003f2e000 */
[----:B------:R-:W-:-:S04]  /*21d0*/  DSETP.LT.OR P0, PT, R36, R2, !P0 ;  /* 0x000000022400722a */ /* 0x000fc80004701400 */
[----:B------:R-:W-:Y:S02]  /*21e0*/  FSEL R32, R36, R2, !P1 ;  /* 0x0000000224207208 */ /* 0x000fe40004800000 */
[----:B------:R-:W-:Y:S02]  /*21f0*/  FSEL R33, R37, R3, !P1 ;  /* 0x0000000325217208 */ /* 0x000fe40004800000 */
[----:B------:R-:W-:Y:S02]  /*2200*/  FSEL R2, R2, R36, !P1 ;  /* 0x0000002402027208 */ /* 0x000fe40004800000 */
[----:B------:R-:W-:Y:S02]  /*2210*/  FSEL R3, R3, R37, !P1 ;  /* 0x0000002503037208 */ /* 0x000fe40004800000 */
[C-C-:B------:R-:W-:Y:S02]  /*2220*/  DSETP.GEU.AND P2, PT, R32.reuse, R4.reuse, PT ;  /* 0x000000042000722a */ /* 0x140fe40003f4e000 */
[----:B------:R-:W-:-:S04]  /*2230*/  DSETP.LT.OR P0, PT, R32, R4, P0 ;  /* 0x000000042000722a */ /* 0x000fc80000701400 */
        /* <DEDUP_REMOVED lines=46> */
[C-C-:B------:R-:W-:Y:S02]  /*2520*/  DSETP.LT.OR P0, PT, R34.reuse, R28.reuse, P0 ;  /* 0x0000001c2200722a */ /* 0x140fe40000701400 */
[----:B------:R-:W-:-:S06]  /*2530*/  DSETP.GEU.AND P3, PT, R34, R28, PT ;  /* 0x0000001c2200722a */ /* 0x000fcc0003f6e000 */
[----:B------:R-:W-:Y:S02]  /*2540*/  FSEL R23, R35, R29, !P3 ;  /* 0x0000001d23177208 */ /* 0x000fe40005800000 */
[----:B------:R-:W-:Y:S01]  /*2550*/  FSEL R25, R29, R35, !P3 ;  /* 0x000000231d197208 */ /* 0x000fe20005800000 */
[----:B------:R-:W-:Y:S01]  /*2560*/  IMAD.MOV.U32 R35, RZ, RZ, R3 ;  /* 0x000000ffff237224 */ /* 0x000fe200078e0003 */
[----:B------:R-:W-:Y:S01]  /*2570*/  FSEL R22, R34, R28, !P3 ;  /* 0x0000001c22167208 */ /* 0x000fe20005800000 */
[----:B------:R-:W-:Y:S01]  /*2580*/  IMAD.MOV.U32 R3, RZ, RZ, R5 ;  /* 0x000000ffff037224 */ /* 0x000fe200078e0005 */
[----:B------:R-:W-:Y:S01]  /*2590*/  FSEL R24, R28, R34, !P3 ;  /* 0x000000221c187208 */ /* 0x000fe20005800000 */
[----:B------:R-:W-:Y:S02]  /*25a0*/  IMAD.MOV.U32 R34, RZ, RZ, R2 ;  /* 0x000000ffff227224 */ /* 0x000fe400078e0002 */
[----:B------:R-:W-:Y:S02]  /*25b0*/  IMAD.MOV.U32 R5, RZ, RZ, R7 ;  /* 0x000000ffff057224 */ /* 0x000fe400078e0007 */
[----:B------:R-:W-:-:S02]  /*25c0*/  IMAD.MOV.U32 R2, RZ, RZ, R4 ;  /* 0x000000ffff027224 */ /* 0x000fc400078e0004 */
[----:B------:R-:W-:Y:S02]  /*25d0*/  IMAD.MOV.U32 R7, RZ, RZ, R17 ;  /* 0x000000ffff077224 */ /* 0x000fe400078e0011 */
[----:B------:R-:W-:Y:S02]  /*25e0*/  IMAD.MOV.U32 R4, RZ, RZ, R6 ;  /* 0x000000ffff047224 */ /* 0x000fe400078e0006 */
[----:B------:R-:W-:Y:S02]  /*25f0*/  IMAD.MOV.U32 R17, RZ, RZ, R9 ;  /* 0x000000ffff117224 */ /* 0x000fe400078e0009 */
        /* <DEDUP_REMOVED lines=9> */
[----:B------:R-:W-:Y:S01]  /*2690*/  IMAD.MOV.U32 R31, RZ, RZ, R33 ;  /* 0x000000ffff1f7224 */ /* 0x000fe200078e0021 */
[----:B------:R-:W-:Y:S06]  /*26a0*/  @P0 BRA `(.L_x_257) ;  /* 0xfffffff800b00947 */ /* 0x000fec000383ffff */
[----:B------:R-:W-:-:S08]  /*26b0*/  DADD R20, R20, -1 ;  /* 0xbff0000014147429 */ /* 0x000fd00000000000 */
[----:B------:R-:W-:-:S08]  /*26c0*/  DADD R20, R34, R20 ;  /* 0x0000000022147229 */ /* 0x000fd00000000014 */
        /* <DEDUP_REMOVED lines=9> */
[----:B------:R-:W-:-:S10]  /*2760*/  DADD R8, R22, R8 ;  /* 0x0000000016087229 */ /* 0x000fd40000000008 */
        /* <DEDUP_REMOVED lines=22> */
.L_x_259:
        /* <DEDUP_REMOVED lines=63> */
.L_x_258:
        /* <DEDUP_REMOVED lines=19> */
.L_x_261:
        /* <DEDUP_REMOVED lines=29> */
.L_x_260:
        /* <DEDUP_REMOVED lines=20> */
.L_x_262:
        /* <DEDUP_REMOVED lines=75> */
[----:B0-----:R-:W-:-:S02]  /*35b0*/  DSETP.NEU.AND P2, PT, |R12|, |UR4|, PT ;  /* 0x400000040c007e2a */ /* 0x001fc4000bf4d200 */
[----:B------:R-:W-:-:S06]  /*35c0*/  DSETP.LEU.AND P0, PT, |R12|, |UR4|, PT ;  /* 0x400000040c007e2a */ /* 0x000fcc000bf0b200 */
[----:B------:R-:W-:Y:S02]  /*35d0*/  FSEL R4, R2, R11, !P0 ;  /* 0x0000000b02047208 */ /* 0x000fe40004000000 */
[----:B------:R-:W-:-:S04]  /*35e0*/  FSEL R5, R3, R5, !P0 ;  /* 0x0000000503057208 */ /* 0x000fc80004000000 */
[----:B------:R-:W-:Y:S05]  /*35f0*/  @P2 BRA `(.L_x_264) ;  /* 0x0000000000242947 */ /* 0x000fea0003800000 */
[----:B------:R-:W-:Y:S02]  /*3600*/  IMAD.MOV.U32 R4, RZ, RZ, 0x7f3321d2 ;  /* 0x7f3321d2ff047424 */ /* 0x000fe400078e00ff */
[----:B------:R-:W-:-:S03]  /*3610*/  IMAD.MOV.U32 R0, RZ, RZ, 0x4002d97c ;  /* 0x4002d97cff007424 */ /* 0x000fc600078e00ff */
[----:B------:R-:W-:Y:S02]  /*3620*/  FSEL R4, R4, 3.37028055040000000000e+12, !P1 ;  /* 0x54442d1804047808 */ /* 0x000fe40004800000 */
[----:B------:R-:W-:Y:S01]  /*3630*/  FSEL R5, R0, 1.8213495016098022461, !P1 ;  /* 0x3fe921fb00057808 */ /* 0x000fe20004800000 */
[----:B------:R-:W-:Y:S06]  /*3640*/  BRA `(.L_x_264) ;  /* 0x0000000000107947 */ /* 0x000fec0003800000 */
.L_x_263:
[----:B------:R-:W-:Y:S02]  /*3650*/  ULDC UR4, c[0x0][0x244] ;  /* 0x0000910000047ab9 */ /* 0x000fe40000000800 */
[----:B------:R-:W-:-:S04]  /*3660*/  ISETP.LE.AND P0, PT, RZ, UR4, PT ;  /* 0x00000004ff007c0c */ /* 0x000fc8000bf03270 */
[----:B------:R-:W-:Y:S02]  /*3670*/  FSEL R4, RZ, 3.37028055040000000000e+12, P0 ;  /* 0x54442d18ff047808 */ /* 0x000fe40000000000 */
[----:B------:R-:W-:-:S07]  /*3680*/  FSEL R5, RZ, 2.1426990032196044922, P0 ;  /* 0x400921fbff057808 */ /* 0x000fce0000000000 */
.L_x_264:
        /* <DEDUP_REMOVED lines=10> */
.L_x_241:
[CC--:B------:R-:W-:Y:S01]  /*3730*/  ISETP.GT.U32.AND P2, PT, R16.reuse, R18.reuse, PT ;  /* 0x000000121000720c */ /* 0x0c0fe20003f44070 */
[----:B------:R-:W-:Y:S01]  /*3740*/  IMAD.MOV.U32 R6, RZ, RZ, RZ ;  /* 0x000000ffff067224 */ /* 0x000fe200078e00ff */
[CC--:B------:R-:W-:Y:S01]  /*3750*/  ISETP.LT.U32.AND P0, PT, R16.reuse, R18.reuse, PT ;  /* 0x000000121000720c */ /* 0x0c0fe20003f01070 */
[----:B------:R-:W-:Y:S01]  /*3760*/  UMOV UR4, 0xffffffff ;  /* 0xffffffff00047882 */ /* 0x000fe20000000000 */
[CC--:B------:R-:W-:Y:S01]  /*3770*/  ISETP.GT.U32.AND.EX P2, PT, R17.reuse, R19.reuse, PT, P2 ;  /* 0x000000131100720c */ /* 0x0c0fe20003f44120 */
[----:B------:R-:W-:Y:S01]  /*3780*/  UMOV UR5, 0x7fefffff ;  /* 0x7fefffff00057882 */ /* 0x000fe20000000000 */
[CC--:B------:R-:W-:Y:S01]  /*3790*/  ISETP.LT.U32.AND.EX P0, PT, R17.reuse, R19.reuse, PT, P0 ;  /* 0x000000131100720c */ /* 0x0c0fe20003f01100 */
[----:B------:R-:W-:Y:S01]  /*37a0*/  UMOV UR6, UR5 ;  /* 0x0000000500067c82 */ /* 0x000fe20008000000 */
[----:B------:R-:W-:Y:S01]  /*37b0*/  SEL R5, R17, R19, P2 ;  /* 0x0000001311057207 */ /* 0x000fe20001000000 */
[----:B------:R-:W-:Y:S01]  /*37c0*/  IMAD.MOV.U32 R20, RZ, RZ, 0x0 ;  /* 0x00000000ff147424 */ /* 0x000fe200078e00ff */
[----:B------:R-:W-:Y:S01]  /*37d0*/  SEL R2, R16, R18, P0 ;  /* 0x0000001210027207 */ /* 0x000fe20000000000 */
[----:B------:R-:W-:Y:S01]  /*37e0*/  IMAD.MOV.U32 R21, RZ, RZ, 0x3fd80000 ;  /* 0x3fd80000ff157424 */ /* 0x000fe200078e00ff */
[----:B------:R-:W-:-:S02]  /*37f0*/  LOP3.LUT R0, R5, 0xffc00000, RZ, 0xc0, !PT ;  /* 0xffc0000005007812 */ /* 0x000fc400078ec0ff */
[----:B------:R-:W-:Y:S02]  /*3800*/  SEL R3, R17, R19, P0 ;  /* 0x0000001311037207 */ /* 0x000fe40000000000 */
[----:B------:R-:W-:Y:S02]  /*3810*/  IADD3 R7, -R0, 0x7fd00000, RZ ;  /* 0x7fd0000000077810 */ /* 0x000fe40007ffe1ff */
[----:B------:R-:W-:Y:S01]  /*3820*/  SEL R4, R16, R18, P2 ;  /* 0x0000001210047207 */ /* 0x000fe20001000000 */
[----:B------:R-:W-:-:S03]  /*3830*/  IMAD.U32 R16, RZ, RZ, UR6 ;  /* 0x00000006ff107e24 */ /* 0x000fc6000f8e00ff */
[C---:B------:R-:W-:Y:S02]  /*3840*/  DMUL R8, R6.reuse, R2 ;  /* 0x0000000206087228 */ /* 0x040fe40000000000 */
[----:B------:R-:W-:-:S06]  /*3850*/  DMUL R6, R6, R4 ;  /* 0x0000000406067228 */ /* 0x000fcc0000000000 */
[----:B------:R-:W-:-:S08]  /*3860*/  DMUL R8, R8, R8 ;  /* 0x0000000808087228 */ /* 0x000fd00000000000 */
[----:B------:R-:W-:-:S08]  /*3870*/  DFMA R6, R6, R6, R8 ;  /* 0x000000060606722b */ /* 0x000fd00000000008 */
[----:B------:R-:W-:Y:S02]  /*3880*/  DSETP.MIN.AND P0, P2, R6, UR4, PT ;  /* 0x0000000406007e2a */ /* 0x000fe4000ba00000 */
[----:B------:R-:W-:-:S05]  /*3890*/  IMAD.MOV.U32 R8, RZ, RZ, R7 ;  /* 0x000000ffff087224 */ /* 0x000fca00078e0007 */
[----:B------:R-:W-:Y:S01]  /*38a0*/  FSEL R9, R8, UR6, P0 ;  /* 0x0000000608097c08 */ /* 0x000fe20008000000 */
[----:B------:R-:W-:-:S05]  /*38b0*/  IMAD.MOV.U32 R8, RZ, RZ, R6 ;  /* 0x000000ffff087224 */ /* 0x000fca00078e0006 */
[----:B------:R-:W-:Y:S01]  /*38c0*/  SEL R8, R8, UR4, P0 ;  /* 0x0000000408087c07 */ /* 0x000fe20008000000 */
[----:B------:R-:W-:Y:S01]  /*38d0*/  DSETP.NEU.AND P0, PT, R2, RZ, PT ;  /* 0x000000ff0200722a */ /* 0x000fe20003f0d000 */
[----:B------:R-:W-:Y:S01]  /*38e0*/  @P2 LOP3.LUT R9, R16, 0x80000, RZ, 0xfc, !PT ;  /* 0x0008000010092812 */ /* 0x000fe200078efcff */
[----:B------:R-:W-:Y:S01]  /*38f0*/  IMAD.MOV.U32 R16, RZ, RZ, RZ ;  /* 0x000000ffff107224 */ /* 0x000fe200078e00ff */
[----:B------:R-:W-:Y:S02]  /*3900*/  ISETP.GE.U32.AND P2, PT, R3, 0x7ff00000, PT ;  /* 0x7ff000000300780c */ /* 0x000fe40003f46070 */
[----:B------:R-:W0:Y:S03]  /*3910*/  MUFU.RSQ64H R17, R9 ;  /* 0x0000000900117308 */ /* 0x000e260000001c00 */
[----:B0-----:R-:W-:-:S08]  /*3920*/  DMUL R18, R16, R16 ;  /* 0x0000001010127228 */ /* 0x001fd00000000000 */
[----:B------:R-:W-:-:S08]  /*3930*/  DFMA R18, R8, -R18, 1 ;  /* 0x3ff000000812742b */ /* 0x000fd00000000812 */
[----:B------:R-:W-:Y:S02]  /*3940*/  DFMA R20, R18, R20, 0.5 ;  /* 0x3fe000001214742b */ /* 0x000fe40000000014 */
[----:B------:R-:W-:-:S08]  /*3950*/  DMUL R18, R16, R18 ;  /* 0x0000001210127228 */ /* 0x000fd00000000000 */
[----:B------:R-:W-:-:S08]  /*3960*/  DFMA R18, R20, R18, R16 ;  /* 0x000000121412722b */ /* 0x000fd00000000010 */
[----:B------:R-:W-:Y:S01]  /*3970*/  DMUL R18, R6, R18 ;  /* 0x0000001206127228 */ /* 0x000fe20000000000 */
[----:B------:R-:W-:Y:S01]  /*3980*/  LOP3.LUT R7, R0, 0x100000, RZ, 0xfc, !PT ;  /* 0x0010000000077812 */ /* 0x000fe200078efcff */
[----:B------:R-:W-:-:S06]  /*3990*/  IMAD.MOV.U32 R6, RZ, RZ, RZ ;  /* 0x000000ffff067224 */ /* 0x000fcc00078e00ff */
[----:B------:R-:W-:-:S10]  /*39a0*/  DMUL R18, R18, R6 ;  /* 0x0000000612127228 */ /* 0x000fd40000000000 */
[----:B------:R-:W-:Y:S02]  /*39b0*/  @!P2 FSEL R3, R5, R19, !P0 ;  /* 0x000000130503a208 */ /* 0x000fe40004000000 */
[----:B------:R-:W-:Y:S02]  /*39c0*/  @!P2 FSEL R2, R4, R18, !P0 ;  /* 0x000000120402a208 */ /* 0x000fe40004000000 */
        /* <DEDUP_REMOVED lines=18> */
.L_x_265:
        /* <DEDUP_REMOVED lines=62> */
.L_x_266:
        /* <DEDUP_REMOVED lines=20> */
.L_x_267:
        /* <DEDUP_REMOVED lines=84> */
.L_x_268:
[----:B------:R-:W-:Y:S02]  /*4550*/  ULDC UR4, c[0x0][0x244] ;  /* 0x0000910000047ab9 */ /* 0x000fe40000000800 */
[----:B------:R-:W-:-:S04]  /*4560*/  ISETP.LE.AND P0, PT, RZ, UR4, PT ;  /* 0x00000004ff007c0c */ /* 0x000fc8000bf03270 */
[----:B------:R-:W-:Y:S02]  /*4570*/  FSEL R4, RZ, 3.37028055040000000000e+12, P0 ;  /* 0x54442d18ff047808 */ /* 0x000fe40000000000 */
[----:B------:R-:W-:-:S07]  /*4580*/  FSEL R5, RZ, 2.1426990032196044922, P0 ;  /* 0x400921fbff057808 */ /* 0x000fce0000000000 */
.L_x_269:
[----:B------:R-:W0:Y:S01]  /*4590*/  LDC.64 R2, c[0x0][0x248] ;  /* 0x00009200ff027b82 */ /* 0x000e220000000a00 */
[----:B------:R-:W-:-:S07]  /*45a0*/  ULDC.64 UR4, c[0x0][0x240] ;  /* 0x0000900000047ab9 */ /* 0x000fce0000000a00 */
[----:B------:R-:W1:Y:S01]  /*45b0*/  LDC R7, c[0x0][0x24c] ;  /* 0x00009300ff077b82 */ /* 0x000e620000000800 */
[----:B0-----:R-:W-:-:S08]  /*45c0*/  DADD R2, |R2|, |UR4| ;  /* 0x4000000402027e29 */ /* 0x001fd00008000200 */
[----:B------:R-:W-:Y:S01]  /*45d0*/  DSETP.GTU.AND P0, PT, |R2|, +INF , PT ;  /* 0x7ff000000200742a */ /* 0x000fe20003f0c200 */
[----:B-1----:R-:W-:-:S05]  /*45e0*/  LOP3.LUT R5, R5, 0x80000000, R7, 0xb8, !PT ;  /* 0x8000000005057812 */ /* 0x002fca00078eb807 */
[----:B------:R-:W-:Y:S02]  /*45f0*/  FSEL R4, R2, R4, P0 ;  /* 0x0000000402047208 */ /* 0x000fe40000000000 */
[----:B------:R-:W-:Y:S01]  /*4600*/  FSEL R5, R3, R5, P0 ;  /* 0x0000000503057208 */ /* 0x000fe20000000000 */
[----:B------:R-:W-:Y:S06]  /*4610*/  BRA `(.L_x_250) ;  /* 0x0000003000bc7947 */ /* 0x000fec0003800000 */
.L_x_240:
[----:B------:R-:W-:Y:S01]  /*4620*/  UMOV UR4, 0x6a3f9475 ;  /* 0x6a3f947500047882 */ /* 0x000fe20000000000 */
[----:B------:R-:W-:Y:S02]  /*4630*/  UMOV UR5, 0x20ca2fe7 ;  /* 0x20ca2fe700057882 */ /* 0x000fe40000000000 */
[----:B------:R-:W-:-:S14]  /*4640*/  DSETP.GEU.AND P0, PT, R10, UR4, PT ;  /* 0x000000040a007e2a */ /* 0x000fdc000bf0e000 */
[----:B------:R-:W-:Y:S05]  /*4650*/  @!P0 BRA `(.L_x_270) ;  /* 0x0000000c00748947 */ /* 0x000fea0003800000 */
[----:B------:R-:W-:-:S10]  /*4660*/  DMUL R8, R10, R10 ;  /* 0x0000000a0a087228 */ /* 0x000fd40000000000 */
        /* <DEDUP_REMOVED lines=22> */
.L_x_272:
        /* <DEDUP_REMOVED lines=63> */
.L_x_271:
        /* <DEDUP_REMOVED lines=19> */
.L_x_274:
[----:B------:R-:W-:Y:S01]  /*4cf0*/  DMUL R2, R8, R2 ;  /* 0x0000000208027228 */ /* 0x000fe20000000000 */
[----:B------:R-:W-:Y:S01]  /*4d00*/  IMAD.MOV.U32 R12, RZ, RZ, -0x314d23bc ;  /* 0xceb2dc44ff0c7424 */ /* 0x000fe200078e00ff */
[----:B------:R-:W-:Y:S01]  /*4d10*/  UMOV UR4, 0x2fbe14b5 ;  /* 0x2fbe14b500047882 */ /* 0x000fe20000000000 */
[----:B------:R-:W-:Y:S01]  /*4d20*/  IMAD.MOV.U32 R13, RZ, RZ, 0x3ed087ff ;  /* 0x3ed087ffff0d7424 */ /* 0x000fe200078e00ff */
[----:B------:R-:W-:-:S04]  /*4d30*/  UMOV UR5, 0x3eb372fb ;  /* 0x3eb372fb00057882 */ /* 0x000fc80000000000 */
[----:B------:R-:W-:-:S08]  /*4d40*/  DADD R4, -R2, R8 ;  /* 0x0000000002047229 */ /* 0x000fd00000000108 */
        /* <DEDUP_REMOVED lines=23> */
.L_x_273:
[----:B------:R-:W-:Y:S01]  /*4ec0*/  IMAD.MOV.U32 R4, RZ, RZ, -0x2449a4b7 ;  /* 0xdbb65b49ff047424 */ /* 0x000fe200078e00ff */
[----:B------:R-:W-:Y:S01]  /*4ed0*/  UMOV UR4, 0x2a25ff7e ;  /* 0x2a25ff7e00047882 */ /* 0x000fe20000000000 */
[----:B------:R-:W-:Y:S01]  /*4ee0*/  IMAD.MOV.U32 R5, RZ, RZ, 0x3f2d3b63 ;  /* 0x3f2d3b63ff057424 */ /* 0x000fe200078e00ff */
[----:B------:R-:W-:Y:S01]  /*4ef0*/  UMOV UR5, 0x3ef53e1d ;  /* 0x3ef53e1d00057882 */ /* 0x000fe20000000000 */
[----:B------:R-:W0:Y:S01]  /*4f00*/  LDC R0, c[0x0][0x24c] ;  /* 0x00009300ff007b82 */ /* 0x000e220000000800 */
[----:B------:R-:W-:-:S03]  /*4f10*/  ULDC.64 UR6, c[0x0][0x240] ;  /* 0x0000900000067ab9 */ /* 0x000fc60000000a00 */
        /* <DEDUP_REMOVED lines=57> */
[----:B------:R-:W-:Y:S01]  /*52b0*/  DFMA R4, R10, R4, R10 ;  /* 0x000000040a04722b */ /* 0x000fe2000000000a */
[----:B------:R-:W1:Y:S07]  /*52c0*/  LDC.64 R10, c[0x0][0x248] ;  /* 0x00009200ff0a7b82 */ /* 0x000e6e0000000a00 */
[----:B------:R-:W-:-:S10]  /*52d0*/  DADD R6, -RZ, -R4 ;  /* 0x00000000ff067229 */ /* 0x000fd40000000904 */
[----:B------:R-:W-:Y:S02]  /*52e0*/  FSEL R8, R4, R6, !P0 ;  /* 0x0000000604087208 */ /* 0x000fe40004000000 */
[----:B------:R-:W-:Y:S01]  /*52f0*/  FSEL R9, R5, R7, !P0 ;  /* 0x0000000705097208 */ /* 0x000fe20004000000 */
[----:B------:R-:W-:Y:S01]  /*5300*/  DADD R6, -R4, UR4 ;  /* 0x0000000404067e29 */ /* 0x000fe20008000100 */
[----:B------:R-:W-:Y:S01]  /*5310*/  UMOV UR5, 0x3ff921fb ;  /* 0x3ff921fb00057882 */ /* 0x000fe20000000000 */
[----:B-1----:R-:W-:-:S03]  /*5320*/  DSETP.NEU.AND P2, PT, |R10|, |UR6|, PT ;  /* 0x400000060a007e2a */ /* 0x002fc6000bf4d200 */
[----:B------:R-:W-:Y:S02]  /*5330*/  DADD R8, R8, UR4 ;  /* 0x0000000408087e29 */ /* 0x000fe40008000000 */
[----:B------:R-:W-:-:S03]  /*5340*/  DADD R10, |R10|, |UR6| ;  /* 0x400000060a0a7e29 */ /* 0x000fc60008000200 */
[----:B------:R-:W-:Y:S02]  /*5350*/  FSEL R5, R7, R5, !P0 ;  /* 0x0000000507057208 */ /* 0x000fe40004000000 */
[----:B------:R-:W-:Y:S01]  /*5360*/  FSEL R7, R6, R4, !P0 ;  /* 0x0000000406077208 */ /* 0x000fe20004000000 */
[----:B------:R-:W-:Y:S02]  /*5370*/  IMAD.MOV.U32 R6, RZ, RZ, 0x4002d97c ;  /* 0x4002d97cff067424 */ /* 0x000fe400078e00ff */
[----:B------:R-:W-:Y:S01]  /*5380*/  IMAD.MOV.U32 R4, RZ, RZ, 0x7f3321d2 ;  /* 0x7f3321d2ff047424 */ /* 0x000fe200078e00ff */
[----:B------:R-:W-:Y:S02]  /*5390*/  FSEL R5, R9, R5, !P1 ;  /* 0x0000000509057208 */ /* 0x000fe40004800000 */
[----:B------:R-:W-:Y:S02]  /*53a0*/  @!P2 FSEL R5, R6, 1.8213495016098022461, !P0 ;  /* 0x3fe921fb0605a808 */ /* 0x000fe40004000000 */
[----:B------:R-:W-:Y:S01]  /*53b0*/  FSEL R7, R8, R7, !P1 ;  /* 0x0000000708077208 */ /* 0x000fe20004800000 */
[----:B------:R-:W-:Y:S01]  /*53c0*/  DSETP.GTU.AND P1, PT, |R10|, +INF , PT ;  /* 0x7ff000000a00742a */ /* 0x000fe20003f2c200 */
[----:B------:R-:W-:Y:S01]  /*53d0*/  @!P2 FSEL R7, R4, 3.37028055040000000000e+12, !P0 ;  /* 0x54442d180407a808 */ /* 0x000fe20004000000 */
[----:B------:R-:W-:Y:S01]  /*53e0*/  DMUL R8, R2, 0.5 ;  /* 0x3fe0000002087828 */ /* 0x000fe20000000000 */
[----:B0-----:R-:W-:-:S03]  /*53f0*/  LOP3.LUT R5, R5, 0x80000000, R0, 0xb8, !PT ;  /* 0x8000000005057812 */ /* 0x001fc600078eb800 */
[----:B------:R-:W-:Y:S02]  /*5400*/  FSEL R4, R10, R7, P1 ;  /* 0x000000070a047208 */ /* 0x000fe40000800000 */
[----:B------:R-:W-:Y:S01]  /*5410*/  FSEL R5, R11, R5, P1 ;  /* 0x000000050b057208 */ /* 0x000fe20000800000 */
[----:B------:R-:W-:Y:S06]  /*5420*/  BRA `(.L_x_250) ;  /* 0x0000002400387947 */ /* 0x000fec0003800000 */
.L_x_270:
[----:B------:R-:W-:Y:S01]  /*5430*/  DMUL R6, R10, R10 ;  /* 0x0000000a0a067228 */ /* 0x000fe20000000000 */
[----:B------:R-:W-:Y:S01]  /*5440*/  IMAD.MOV.U32 R8, RZ, RZ, -0x2449a4b7 ;  /* 0xdbb65b49ff087424 */ /* 0x000fe200078e00ff */
[----:B------:R-:W-:Y:S01]  /*5450*/  UMOV UR4, 0x2a25ff7e ;  /* 0x2a25ff7e00047882 */ /* 0x000fe20000000000 */
[----:B------:R-:W-:Y:S01]  /*5460*/  IMAD.MOV.U32 R9, RZ, RZ, 0x3f2d3b63 ;  /* 0x3f2d3b63ff097424 */ /* 0x000fe200078e00ff */
[----:B------:R-:W-:Y:S01]  /*5470*/  UMOV UR5, 0x3ef53e1d ;  /* 0x3ef53e1d00057882 */ /* 0x000fe20000000000 */
[----:B------:R-:W0:Y:S01]  /*5480*/  LDC R17, c[0x0][0x24c] ;  /* 0x00009300ff117b82 */ /* 0x000e220000000800 */
[C-C-:B------:R-:W-:Y:S02]  /*5490*/  DSETP.NEU.AND P2, PT, |R2|.reuse, |R4|.reuse, PT ;  /* 0x400000040200722a */ /* 0x140fe40003f4d200 */
[----:B------:R-:W-:Y:S02]  /*54a0*/  DADD R2, |R2|, |R4| ;  /* 0x0000000002027229 */ /* 0x000fe40000000604 */
[----:B------:R-:W-:Y:S01]  /*54b0*/  DFMA R8, R6, -UR4, R8 ;  /* 0x8000000406087c2b */ /* 0x000fe20008000008 */
[----:B------:R-:W-:Y:S01]  /*54c0*/  UMOV UR4, 0x8dde082e ;  /* 0x8dde082e00047882 */ /* 0x000fe20000000000 */
[----:B------:R-:W-:Y:S01]  /*54d0*/  UMOV UR5, 0x3f531278 ;  /* 0x3f53127800057882 */ /* 0x000fe20000000000 */
[----:B------:R-:W-:-:S05]  /*54e0*/  IMAD.MOV.U32 R4, RZ, RZ, 0x7f3321d2 ;  /* 0x7f3321d2ff047424 */ /* 0x000fca00078e00ff */
        /* <DEDUP_REMOVED lines=55> */
[----:B------:R-:W-:-:S10]  /*5860*/  DADD R6, -RZ, -R8 ;  /* 0x00000000ff067229 */ /* 0x000fd40000000908 */
[----:B------:R-:W-:Y:S02]  /*5870*/  FSEL R12, R8, R6, !P0 ;  /* 0x00000006080c7208 */ /* 0x000fe40004000000 */
[----:B------:R-:W-:Y:S01]  /*5880*/  FSEL R13, R9, R7, !P0 ;  /* 0x00000007090d7208 */ /* 0x000fe20004000000 */
[----:B------:R-:W-:Y:S01]  /*5890*/  DADD R6, -R8, UR4 ;  /* 0x0000000408067e29 */ /* 0x000fe20008000100 */
[----:B------:R-:W-:-:S04]  /*58a0*/  UMOV UR5, 0x3ff921fb ;  /* 0x3ff921fb00057882 */ /* 0x000fc80000000000 */
[----:B------:R-:W-:-:S05]  /*58b0*/  DADD R12, R12, UR4 ;  /* 0x000000040c0c7e29 */ /* 0x000fca0008000000 */
[----:B------:R-:W-:Y:S02]  /*58c0*/  FSEL R5, R7, R9, !P0 ;  /* 0x0000000907057208 */ /* 0x000fe40004000000 */
[----:B------:R-:W-:Y:S01]  /*58d0*/  FSEL R7, R6, R8, !P0 ;  /* 0x0000000806077208 */ /* 0x000fe20004000000 */
[----:B------:R-:W-:Y:S01]  /*58e0*/  IMAD.MOV.U32 R6, RZ, RZ, 0x4002d97c ;  /* 0x4002d97cff067424 */ /* 0x000fe200078e00ff */
[----:B------:R-:W-:Y:S01]  /*58f0*/  DMUL R8, R10, 0.5 ;  /* 0x3fe000000a087828 */ /* 0x000fe20000000000 */
[----:B------:R-:W-:Y:S02]  /*5900*/  FSEL R0, R13, R5, !P1 ;  /* 0x000000050d007208 */ /* 0x000fe40004800000 */
[----:B------:R-:W-:Y:S01]  /*5910*/  FSEL R5, R12, R7, !P1 ;  /* 0x000000070c057208 */ /* 0x000fe20004800000 */
[----:B------:R-:W-:Y:S01]  /*5920*/  DSETP.GTU.AND P1, PT, |R2|, +INF , PT ;  /* 0x7ff000000200742a */ /* 0x000fe20003f2c200 */
[----:B------:R-:W-:Y:S02]  /*5930*/  @!P2 FSEL R0, R6, 1.8213495016098022461, !P0 ;  /* 0x3fe921fb0600a808 */ /* 0x000fe40004000000 */
[----:B------:R-:W-:Y:S01]  /*5940*/  @!P2 FSEL R5, R4, 3.37028055040000000000e+12, !P0 ;  /* 0x54442d180405a808 */ /* 0x000fe20004000000 */
[----:B------:R-:W-:Y:S01]  /*5950*/  DMUL R8, R10, R8 ;  /* 0x000000080a087228 */ /* 0x000fe20000000000 */
[----:B0-----:R-:W-:-:S02]  /*5960*/  LOP3.LUT R17, R0, 0x80000000, R17, 0xb8, !PT ;  /* 0x8000000000117812 */ /* 0x001fc400078eb811 */
[----:B------:R-:W-:Y:S02]  /*5970*/  FSEL R4, R2, R5, P1 ;  /* 0x0000000502047208 */ /* 0x000fe40000800000 */
[----:B------:R-:W-:Y:S01]  /*5980*/  FSEL R5, R3, R17, P1 ;  /* 0x0000001103057208 */ /* 0x000fe20000800000 */
[----:B------:R-:W-:Y:S06]  /*5990*/  BRA `(.L_x_250) ;  /* 0x0000001c00dc7947 */ /* 0x000fec0003800000 */
.L_x_239:
[----:B------:R-:W0:Y:S01]  /*59a0*/  MUFU.RCP64H R5, 2.718280792236328125 ;  /* 0x4005bf0a00057908 */ /* 0x000e220000001800 */
[----:B------:R-:W-:Y:S01]  /*59b0*/  IMAD.MOV.U32 R8, RZ, RZ, -0x74eba897 ;  /* 0x8b145769ff087424 */ /* 0x000fe200078e00ff */
[----:B------:R-:W1:Y:S01]  /*59c0*/  LDC R16, c[0x0][0x244] ;  /* 0x00009100ff107b82 */ /* 0x000e620000000800 */
[----:B------:R-:W-:Y:S02]  /*59d0*/  IMAD.MOV.U32 R9, RZ, RZ, 0x4005bf0a ;  /* 0x4005bf0aff097424 */ /* 0x000fe400078e00ff */
[----:B------:R-:W-:-:S06]  /*59e0*/  IMAD.MOV.U32 R4, RZ, RZ, 0x1 ;  /* 0x00000001ff047424 */ /* 0x000fcc00078e00ff */
[----:B0-----:R-:W-:-:S08]  /*59f0*/  DFMA R6, R4, -R8, 1 ;  /* 0x3ff000000406742b */ /* 0x001fd00000000808 */
[----:B------:R-:W-:Y:S01]  /*5a00*/  DFMA R6, R6, R6, R6 ;  /* 0x000000060606722b */ /* 0x000fe20000000006 */
[----:B-1----:R-:W-:-:S07]  /*5a10*/  FSETP.GEU.AND P2, PT, |R16|, 6.5827683646048100446e-37, PT ;  /* 0x036000001000780b */ /* 0x002fce0003f4e200 */
[----:B------:R-:W-:-:S08]  /*5a20*/  DFMA R6, R4, R6, R4 ;  /* 0x000000060406722b */ /* 0x000fd00000000004 */
[----:B------:R-:W-:-:S08]  /*5a30*/  DFMA R4, R6, -R8, 1 ;  /* 0x3ff000000604742b */ /* 0x000fd00000000808 */
[----:B------:R-:W-:-:S08]  /*5a40*/  DFMA R4, R6, R4, R6 ;  /* 0x000000040604722b */ /* 0x000fd00000000006 */
[----:B------:R-:W-:-:S08]  /*5a50*/  DMUL R6, R4, R2 ;  /* 0x0000000204067228 */ /* 0x000fd00000000000 */
[----:B------:R-:W-:-:S08]  /*5a60*/  DFMA R2, R6, -R8, R2 ;  /* 0x800000080602722b */ /* 0x000fd00000000002 */
[----:B------:R-:W-:-:S10]  /*5a70*/  DFMA R2, R4, R2, R6 ;  /* 0x000000020402722b */ /* 0x000fd40000000006 */
[----:B------:R-:W-:-:S05]  /*5a80*/  FFMA R0, RZ, 2.0897850990295410156, R3 ;  /* 0x4005bf0aff007823 */ /* 0x000fca0000000003 */
[----:B------:R-:W-:-:S13]  /*5a90*/  FSETP.GT.AND P0, PT, |R0|, 1.469367938527859385e-39, PT ;  /* 0x001000000000780b */ /* 0x000fda0003f04200 */
[----:B------:R-:W-:Y:S05]  /*5aa0*/  @P0 BRA P2, `(.L_x_275) ;  /* 0x00000000001c0947 */ /* 0x000fea0001000000 */
[----:B------:R-:W-:Y:S01]  /*5ab0*/  ULDC.64 UR4, c[0x0][0x240] ;  /* 0x0000900000047ab9 */ /* 0x000fe20000000a00 */
[----:B------:R-:W-:Y:S01]  /*5ac0*/  IMAD.MOV.U32 R18, RZ, RZ, -0x74eba897 ;  /* 0x8b145769ff127424 */ /* 0x000fe200078e00ff */
[----:B------:R-:W-:Y:S01]  /*5ad0*/  MOV R0, 0x5b20 ;  /* 0x00005b2000007802 */ /* 0x000fe20000000f00 */
[----:B------:R-:W-:Y:S02]  /*5ae0*/  IMAD.U32 R2, RZ, RZ, UR4 ;  /* 0x00000004ff027e24 */ /* 0x000fe4000f8e00ff */
[----:B------:R-:W-:Y:S02]  /*5af0*/  IMAD.U32 R3, RZ, RZ, UR5 ;  /* 0x00000005ff037e24 */ /* 0x000fe4000f8e00ff */
[----:B------:R-:W-:-:S07]  /*5b00*/  IMAD.MOV.U32 R19, RZ, RZ, 0x4005bf0a ;  /* 0x4005bf0aff137424 */ /* 0x000fce00078e00ff */
[----:B------:R-:W-:Y:S05]  /*5b10*/  CALL.REL.NOINC `($__internal_2_$__cuda_sm20_div_rn_f64_full) ;  /* 0x000000d800e07944 */ /* 0x000fea0003c00000 */
.L_x_275:
[----:B------:R-:W0:Y:S01]  /*5b20*/  MUFU.RCP64H R5, 2.718280792236328125 ;  /* 0x4005bf0a00057908 */ /* 0x000e220000001800 */
[----:B------:R-:W-:Y:S01]  /*5b30*/  IMAD.MOV.U32 R6, RZ, RZ, -0x74eba897 ;  /* 0x8b145769ff067424 */ /* 0x000fe200078e00ff */
[----:B------:R-:W-:Y:S01]  /*5b40*/  ULDC.64 UR4, c[0x0][0x248] ;  /* 0x0000920000047ab9 */ /* 0x000fe20000000a00 */
[----:B------:R-:W-:Y:S01]  /*5b50*/  IMAD.MOV.U32 R7, RZ, RZ, 0x4005bf0a ;  /* 0x4005bf0aff077424 */ /* 0x000fe200078e00ff */
[----:B------:R-:W1:Y:S01]  /*5b60*/  LDC R16, c[0x0][0x24c] ;  /* 0x00009300ff107b82 */ /* 0x000e620000000800 */
[----:B------:R-:W-:-:S06]  /*5b70*/  IMAD.MOV.U32 R4, RZ, RZ, 0x1 ;  /* 0x00000001ff047424 */ /* 0x000fcc00078e00ff */
[----:B0-----:R-:W-:-:S08]  /*5b80*/  DFMA R8, R4, -R6, 1 ;  /* 0x3ff000000408742b */ /* 0x001fd00000000806 */
[----:B------:R-:W-:Y:S01]  /*5b90*/  DFMA R8, R8, R8, R8 ;  /* 0x000000080808722b */ /* 0x000fe20000000008 */
[----:B-1----:R-:W-:-:S07]  /*5ba0*/  FSETP.GEU.AND P2, PT, |R16|, 6.5827683646048100446e-37, PT ;  /* 0x036000001000780b */ /* 0x002fce0003f4e200 */
[----:B------:R-:W-:-:S08]  /*5bb0*/  DFMA R8, R4, R8, R4 ;  /* 0x000000080408722b */ /* 0x000fd00000000004 */
[----:B------:R-:W-:-:S08]  /*5bc0*/  DFMA R4, R8, -R6, 1 ;  /* 0x3ff000000804742b */ /* 0x000fd00000000806 */
[----:B------:R-:W-:-:S08]  /*5bd0*/  DFMA R8, R8, R4, R8 ;  /* 0x000000040808722b */ /* 0x000fd00000000008 */
[----:B------:R-:W-:-:S08]  /*5be0*/  DMUL R4, R8, UR4 ;  /* 0x0000000408047c28 */ /* 0x000fd00008000000 */
[----:B------:R-:W-:-:S08]  /*5bf0*/  DFMA R6, R4, -R6, UR4 ;  /* 0x0000000404067e2b */ /* 0x000fd00008000806 */
[----:B------:R-:W-:Y:S02]  /*5c00*/  DFMA R4, R8, R6, R4 ;  /* 0x000000060804722b */ /* 0x000fe40000000004 */
[----:B------:R-:W-:-:S08]  /*5c10*/  DADD R8, -RZ, |R2| ;  /* 0x00000000ff087229 */ /* 0x000fd00000000502 */
        /* <DEDUP_REMOVED lines=10> */
[----:B------:R-:W-:Y:S02]  /*5cc0*/  IMAD.MOV.U32 R4, RZ, RZ, R2 ;  /* 0x000000ffff047224 */ /* 0x000fe400078e0002 */
[----:B------:R-:W-:-:S07]  /*5cd0*/  IMAD.MOV.U32 R5, RZ, RZ, R3 ;  /* 0x000000ffff057224 */ /* 0x000fce00078e0003 */
.L_x_276:
[----:B------:R-:W-:Y:S01]  /*5ce0*/  DADD R18, -RZ, |R4| ;  /* 0x00000000ff127229 */ /* 0x000fe20000000504 */
[----:B------:R-:W-:Y:S01]  /*5cf0*/  IMAD.MOV.U32 R6, RZ, RZ, RZ ;  /* 0x000000ffff067224 */ /* 0x000fe200078e00ff */
[----:B------:R-:W-:Y:S01]  /*5d00*/  UMOV UR4, 0xffffffff ;  /* 0xffffffff00047882 */ /* 0x000fe20000000000 */
[----:B------:R-:W-:Y:S01]  /*5d10*/  UMOV UR5, 0x7fefffff ;  /* 0x7fefffff00057882 */ /* 0x000fe20000000000 */
[----:B------:R-:W-:Y:S01]  /*5d20*/  IMAD.MOV.U32 R20, RZ, RZ, 0x0 ;  /* 0x00000000ff147424 */ /* 0x000fe200078e00ff */
[----:B------:R-:W-:Y:S01]  /*5d30*/  UMOV UR6, UR5 ;  /* 0x0000000500067c82 */ /* 0x000fe20008000000 */
[----:B------:R-:W-:Y:S01]  /*5d40*/  IMAD.MOV.U32 R21, RZ, RZ, 0x3fd80000 ;  /* 0x3fd80000ff157424 */ /* 0x000fe200078e00ff */
[----:B------:R-:W-:Y:S01]  /*5d50*/  BSSY B1, `(.L_x_277) ;  /* 0x0000081000017945 */ /* 0x000fe20003800000 */
[----:B------:R-:W-:Y:S02]  /*5d60*/  FSETP.GEU.AND P5, PT, |R11|, 6.5827683646048100446e-37, PT ;  /* 0x036000000b00780b */ /* 0x000fe40003fae200 */
[----:B------:R-:W-:-:S02]  /*5d70*/  ISETP.GT.U32.AND P2, PT, R18, R8, PT ;  /* 0x000000081200720c */ /* 0x000fc40003f44070 */
[CC--:B------:R-:W-:Y:S02]  /*5d80*/  ISETP.LT.U32.AND P0, PT, R18.reuse, R8.reuse, PT ;  /* 0x000000081200720c */ /* 0x0c0fe40003f01070 */
[CC--:B------:R-:W-:Y:S02]  /*5d90*/  ISETP.GT.U32.AND.EX P2, PT, R19.reuse, R9.reuse, PT, P2 ;  /* 0x000000091300720c */ /* 0x0c0fe40003f44120 */
[CC--:B------:R-:W-:Y:S02]  /*5da0*/  ISETP.LT.U32.AND.EX P0, PT, R19.reuse, R9.reuse, PT, P0 ;  /* 0x000000091300720c */ /* 0x0c0fe40003f01100 */
[----:B------:R-:W-:Y:S02]  /*5db0*/  SEL R3, R19, R9, P2 ;  /* 0x0000000913037207 */ /* 0x000fe40001000000 */
[----:B------:R-:W-:Y:S02]  /*5dc0*/  SEL R4, R18, R8, P0 ;  /* 0x0000000812047207 */ /* 0x000fe40000000000 */
[----:B------:R-:W-:-:S02]  /*5dd0*/  LOP3.LUT R0, R3, 0xffc00000, RZ, 0xc0, !PT ;  /* 0xffc0000003007812 */ /* 0x000fc400078ec0ff */
[----:B------:R-:W-:Y:S02]  /*5de0*/  SEL R5, R19, R9, P0 ;  /* 0x0000000913057207 */ /* 0x000fe40000000000 */
[----:B------:R-:W-:Y:S02]  /*5df0*/  IADD3 R7, -R0, 0x7fd00000, RZ ;  /* 0x7fd0000000077810 */ /* 0x000fe40007ffe1ff */
[----:B------:R-:W-:Y:S01]  /*5e00*/  SEL R2, R18, R8, P2 ;  /* 0x0000000812027207 */ /* 0x000fe20001000000 */
[----:B------:R-:W-:Y:S01]  /*5e10*/  IMAD.MOV.U32 R18, RZ, RZ, RZ ;  /* 0x000000ffff127224 */ /* 0x000fe200078e00ff */
[----:B------:R-:W-:Y:S02]  /*5e20*/  ISETP.GE.U32.AND P3, PT, R5, 0x7ff00000, PT ;  /* 0x7ff000000500780c */ /* 0x000fe40003f66070 */
[C---:B------:R-:W-:Y:S02]  /*5e30*/  DMUL R16, R6.reuse, R4 ;  /* 0x0000000406107228 */ /* 0x040fe40000000000 */
[----:B------:R-:W-:-:S06]  /*5e40*/  DMUL R6, R6, R2 ;  /* 0x0000000206067228 */ /* 0x000fcc0000000000 */
[----:B------:R-:W-:-:S08]  /*5e50*/  DMUL R8, R16, R16 ;  /* 0x0000001010087228 */ /* 0x000fd00000000000 */
[----:B------:R-:W-:Y:S01]  /*5e60*/  DFMA R8, R6, R6, R8 ;  /* 0x000000060608722b */ /* 0x000fe20000000008 */
[----:B------:R-:W-:-:S07]  /*5e70*/  IMAD.U32 R7, RZ, RZ, UR6 ;  /* 0x00000006ff077e24 */ /* 0x000fce000f8e00ff */
[----:B------:R-:W-:Y:S02]  /*5e80*/  DSETP.MIN.AND P0, P2, R8, UR4, PT ;  /* 0x0000000408007e2a */ /* 0x000fe4000ba00000 */
[----:B------:R-:W-:-:S05]  /*5e90*/  IMAD.MOV.U32 R6, RZ, RZ, R9 ;  /* 0x000000ffff067224 */ /* 0x000fca00078e0009 */
[----:B------:R-:W-:Y:S01]  /*5ea0*/  FSEL R17, R6, UR6, P0 ;  /* 0x0000000606117c08 */ /* 0x000fe20008000000 */
[----:B------:R-:W-:-:S05]  /*5eb0*/  IMAD.MOV.U32 R6, RZ, RZ, R8 ;  /* 0x000000ffff067224 */ /* 0x000fca00078e0008 */
[----:B------:R-:W-:Y:S02]  /*5ec0*/  SEL R16, R6, UR4, P0 ;  /* 0x0000000406107c07 */ /* 0x000fe40008000000 */
[----:B------:R-:W-:Y:S01]  /*5ed0*/  @P2 LOP3.LUT R17, R7, 0x80000, RZ, 0xfc, !PT ;  /* 0x0008000007112812 */ /* 0x000fe200078efcff */
[----:B------:R-:W-:-:S03]  /*5ee0*/  DSETP.NEU.AND P2, PT, R4, RZ, PT ;  /* 0x000000ff0400722a */ /* 0x000fc60003f4d000 */
[----:B------:R-:W0:Y:S02]  /*5ef0*/  MUFU.RSQ64H R19, R17 ;  /* 0x0000001100137308 */ /* 0x000e240000001c00 */
[----:B0-----:R-:W-:-:S08]  /*5f00*/  DMUL R6, R18, R18 ;  /* 0x0000001212067228 */ /* 0x001fd00000000000 */
[----:B------:R-:W-:-:S08]  /*5f10*/  DFMA R6, R16, -R6, 1 ;  /* 0x3ff000001006742b */ /* 0x000fd00000000806 */
[----:B------:R-:W-:Y:S02]  /*5f20*/  DFMA R20, R6, R20, 0.5 ;  /* 0x3fe000000614742b */ /* 0x000fe40000000014 */
[----:B------:R-:W-:Y:S01]  /*5f30*/  DMUL R22, R18, R6 ;  /* 0x0000000612167228 */ /* 0x000fe20000000000 */
[----:B------:R-:W0:Y:S01]  /*5f40*/  MUFU.RCP64H R7, R13 ;  /* 0x0000000d00077308 */ /* 0x000e220000001800 */
[----:B------:R-:W-:-:S06]  /*5f50*/  IMAD.MOV.U32 R6, RZ, RZ, 0x1 ;  /* 0x00000001ff067424 */ /* 0x000fcc00078e00ff */
[----:B------:R-:W-:-:S08]  /*5f60*/  DFMA R20, R20, R22, R18 ;  /* 0x000000161414722b */ /* 0x000fd00000000012 */
[----:B------:R-:W-:Y:S01]  /*5f70*/  DMUL R20, R8, R20 ;  /* 0x0000001408147228 */ /* 0x000fe20000000000 */
[----:B------:R-:W-:Y:S01]  /*5f80*/  LOP3.LUT R9, R0, 0x100000, RZ, 0xfc, !PT ;  /* 0x0010000000097812 */ /* 0x000fe200078efcff */
[----:B------:R-:W-:Y:S01]  /*5f90*/  IMAD.MOV.U32 R8, RZ, RZ, RZ ;  /* 0x000000ffff087224 */ /* 0x000fe200078e00ff */
[----:B0-----:R-:W-:-:S05]  /*5fa0*/  DFMA R16, -R12, R6, 1 ;  /* 0x3ff000000c10742b */ /* 0x001fca0000000106 */
[----:B------:R-:W-:-:S03]  /*5fb0*/  DMUL R20, R20, R8 ;  /* 0x0000000814147228 */ /* 0x000fc60000000000 */
[----:B------:R-:W-:-:S07]  /*5fc0*/  DFMA R16, R16, R16, R16 ;  /* 0x000000101010722b */ /* 0x000fce0000000010 */
[----:B------:R-:W-:Y:S01]  /*5fd0*/  @!P3 FSEL R5, R3, R21, !P2 ;  /* 0x000000150305b208 */ /* 0x000fe20005000000 */
[----:B------:R-:W-:Y:S01]  /*5fe0*/  DFMA R16, R6, R16, R6 ;  /* 0x000000100610722b */ /* 0x000fe20000000006 */
[----:B------:R-:W-:Y:S02]  /*5ff0*/  @!P3 FSEL R4, R2, R20, !P2 ;  /* 0x000000140204b208 */ /* 0x000fe40005000000 */
[----:B------:R-:W-:Y:S01]  /*6000*/  ISETP.GT.AND P0, PT, R5, 0xfffff, PT ;  /* 0x000fffff0500780c */ /* 0x000fe20003f04270 */
[----:B------:R-:W-:Y:S02]  /*6010*/  IMAD.MOV.U32 R7, RZ, RZ, R5 ;  /* 0x000000ffff077224 */ /* 0x000fe400078e0005 */
[----:B------:R-:W-:Y:S02]  /*6020*/  IMAD.MOV.U32 R6, RZ, RZ, R4 ;  /* 0x000000ffff067224 */ /* 0x000fe400078e0004 */
[----:B------:R-:W-:-:S08]  /*6030*/  DFMA R2, -R12, R16, 1 ;  /* 0x3ff000000c02742b */ /* 0x000fd00000000110 */
[----:B------:R-:W-:Y:S02]  /*6040*/  @!P0 DMUL R6, R6, 1.80143985094819840000e+16 ;  /* 0x4350000006068828 */ /* 0x000fe40000000000 */
[----:B------:R-:W-:-:S08]  /*6050*/  DFMA R2, R16, R2, R16 ;  /* 0x000000021002722b */ /* 0x000fd00000000010 */
[----:B------:R-:W-:Y:S01]  /*6060*/  @!P0 IMAD.MOV.U32 R5, RZ, RZ, R7 ;  /* 0x000000ffff058224 */ /* 0x000fe200078e0007 */
[----:B------:R-:W-:Y:S01]  /*6070*/  DMUL R8, R10, R2 ;  /* 0x000000020a087228 */ /* 0x000fe20000000000 */
[----:B------:R-:W-:Y:S02]  /*6080*/  @!P0 IMAD.MOV.U32 R4, RZ, RZ, R6 ;  /* 0x000000ffff048224 */ /* 0x000fe400078e0006 */
[----:B------:R-:W-:-:S05]  /*6090*/  VIADD R0, R5, 0xffffffff ;  /* 0xffffffff05007836 */ /* 0x000fca0000000000 */
[----:B------:R-:W-:Y:S01]  /*60a0*/  ISETP.GE.U32.AND P2, PT, R0, 0x7fefffff, PT ;  /* 0x7fefffff0000780c */ /* 0x000fe20003f46070 */
[----:B------:R-:W-:-:S08]  /*60b0*/  DFMA R16, -R12, R8, R10 ;  /* 0x000000080c10722b */ /* 0x000fd0000000010a */
[----:B------:R-:W-:-:S04]  /*60c0*/  DFMA R2, R2, R16, R8 ;  /* 0x000000100202722b */ /* 0x000fc80000000008 */
[----:B------:R-:W-:Y:S01]  /*60d0*/  @P2 IMAD.MOV.U32 R8, RZ, RZ, 0x0 ;  /* 0x00000000ff082424 */ /* 0x000fe200078e00ff */
[----:B------:R-:W-:Y:S01]  /*60e0*/  @P2 FSETP.NEU.FTZ.AND P3, PT, R7, RZ, PT ;  /* 0x000000ff0700220b */ /* 0x000fe20003f7d000 */
[----:B------:R-:W-:-:S04]  /*60f0*/  @P2 IMAD.MOV.U32 R9, RZ, RZ, 0x7ff00000 ;  /* 0x7ff00000ff092424 */ /* 0x000fc800078e00ff */
[----:B------:R-:W-:Y:S02]  /*6100*/  FFMA R0, RZ, R13, R3 ;  /* 0x0000000dff007223 */ /* 0x000fe40000000003 */
[----:B------:R-:W-:-:S03]  /*6110*/  @P2 DFMA R8, R6, R8, +INF ;  /* 0x7ff000000608242b */ /* 0x000fc60000000008 */
[----:B------:R-:W-:Y:S01]  /*6120*/  FSETP.GT.AND P4, PT, |R0|, 1.469367938527859385e-39, PT ;  /* 0x001000000000780b */ /* 0x000fe20003f84200 */
[----:B------:R-:W-:Y:S02]  /*6130*/  IMAD.MOV.U32 R0, RZ, RZ, -0x3ff ;  /* 0xfffffc01ff007424 */ /* 0x000fe400078e00ff */
[----:B------:R-:W-:-:S04]  /*6140*/  @!P0 IMAD.MOV.U32 R0, RZ, RZ, -0x435 ;  /* 0xfffffbcbff008424 */ /* 0x000fc800078e00ff */
[----:B------:R-:W-:Y:S02]  /*6150*/  @P2 FSEL R8, R8, RZ, P3 ;  /* 0x000000ff08082208 */ /* 0x000fe40001800000 */
[----:B------:R-:W-:Y:S01]  /*6160*/  @P2 FSEL R9, R9, -QNAN , P3 ;  /* 0xfff0000009092808 */ /* 0x000fe20001800000 */
[----:B------:R-:W-:Y:S06]  /*6170*/  @P2 BRA `(.L_x_278) ;  /* 0x0000000000f82947 */ /* 0x000fec0003800000 */
        /* <DEDUP_REMOVED lines=62> */
.L_x_278:
[----:B------:R-:W-:Y:S05]  /*6560*/  BSYNC B1 ;  /* 0x0000000000017941 */ /* 0x000fea0003800000 */
.L_x_277:
[----:B------:R-:W-:Y:S05]  /*6570*/  @P4 BRA P5, `(.L_x_279) ;  /* 0x0000000000184947 */ /* 0x000fea0002800000 */
[----:B------:R-:W-:Y:S01]  /*6580*/  IMAD.MOV.U32 R2, RZ, RZ, R10 ;  /* 0x000000ffff027224 */ /* 0x000fe200078e000a */
[----:B------:R-:W-:Y:S01]  /*6590*/  MOV R0, 0x65e0 ;  /* 0x000065e000007802 */ /* 0x000fe20000000f00 */
[----:B------:R-:W-:Y:S02]  /*65a0*/  IMAD.MOV.U32 R3, RZ, RZ, R11 ;  /* 0x000000ffff037224 */ /* 0x000fe400078e000b */
[----:B------:R-:W-:Y:S02]  /*65b0*/  IMAD.MOV.U32 R18, RZ, RZ, R12 ;  /* 0x000000ffff127224 */ /* 0x000fe400078e000c */
[----:B------:R-:W-:-:S07]  /*65c0*/  IMAD.MOV.U32 R19, RZ, RZ, R13 ;  /* 0x000000ffff137224 */ /* 0x000fce00078e000d */
[----:B------:R-:W-:Y:S05]  /*65d0*/  CALL.REL.NOINC `($__internal_2_$__cuda_sm20_div_rn_f64_full) ;  /* 0x000000d000307944 */ /* 0x000fea0003c00000 */
.L_x_279:
        /* <DEDUP_REMOVED lines=84> */
.L_x_280:
[----:B------:R-:W-:Y:S02]  /*6b20*/  ULDC UR4, c[0x0][0x244] ;  /* 0x0000910000047ab9 */ /* 0x000fe40000000800 */
[----:B------:R-:W-:-:S04]  /*6b30*/  ISETP.LE.AND P0, PT, RZ, UR4, PT ;  /* 0x00000004ff007c0c */ /* 0x000fc8000bf03270 */
[----:B------:R-:W-:Y:S02]  /*6b40*/  FSEL R4, RZ, 3.37028055040000000000e+12, P0 ;  /* 0x54442d18ff047808 */ /* 0x000fe40000000000 */
[----:B------:R-:W-:-:S07]  /*6b50*/  FSEL R5, RZ, 2.1426990032196044922, P0 ;  /* 0x400921fbff057808 */ /* 0x000fce0000000000 */
.L_x_281:
[----:B------:R-:W0:Y:S01]  /*6b60*/  LDC.64 R2, c[0x0][0x248] ;  /* 0x00009200ff027b82 */ /* 0x000e220000000a00 */
[----:B------:R-:W-:Y:S01]  /*6b70*/  ULDC.64 UR4, c[0x0][0x240] ;  /* 0x0000900000047ab9 */ /* 0x000fe20000000a00 */
[----:B------:R-:W-:-:S06]  /*6b80*/  DADD R8, R8, 1 ;  /* 0x3ff0000008087429 */ /* 0x000fcc0000000000 */
[----:B------:R-:W1:Y:S01]  /*6b90*/  LDC R7, c[0x0][0x24c] ;  /* 0x00009300ff077b82 */ /* 0x000e620000000800 */
[----:B0-----:R-:W-:-:S08]  /*6ba0*/  DADD R2, |R2|, |UR4| ;  /* 0x4000000402027e29 */ /* 0x001fd00008000200 */
[----:B------:R-:W-:Y:S01]  /*6bb0*/  DSETP.GTU.AND P0, PT, |R2|, +INF , PT ;  /* 0x7ff000000200742a */ /* 0x000fe20003f0c200 */
[----:B-1----:R-:W-:-:S05]  /*6bc0*/  LOP3.LUT R5, R5, 0x80000000, R7, 0xb8, !PT ;  /* 0x8000000005057812 */ /* 0x002fca00078eb807 */
[----:B------:R-:W-:Y:S02]  /*6bd0*/  FSEL R4, R2, R4, P0 ;  /* 0x0000000402047208 */ /* 0x000fe40000000000 */
[----:B------:R-:W-:Y:S01]  /*6be0*/  FSEL R5, R3, R5, P0 ;  /* 0x0000000503057208 */ /* 0x000fe20000000000 */
[----:B------:R-:W-:Y:S06]  /*6bf0*/  BRA `(.L_x_250) ;  /* 0x0000000c00447947 */ /* 0x000fec0003800000 */
.L_x_238:
[----:B------:R-:W-:-:S06]  /*6c00*/  DSETP.GEU.AND P0, PT, |R4|, 1.4916681462400413487e-154, PT ;  /* 0x200000000400742a */ /* 0x000fcc0003f0e200 */
[----:B------:R-:W-:-:S14]  /*6c10*/  DSETP.LT.AND P0, PT, |R2|, 1.4916681462400413487e-154, !P0 ;  /* 0x200000000200742a */ /* 0x000fdc0004701200 */
[----:B------:R-:W-:Y:S02]  /*6c20*/  @P0 DMUL R8, R4, 4 ;  /* 0x4010000004080828 */ /* 0x000fe40000000000 */
[----:B------:R-:W-:Y:S02]  /*6c30*/  @P0 DMUL R6, R2, 4 ;  /* 0x4010000002060828 */ /* 0x000fe40000000000 */
[----:B------:R-:W-:-:S04]  /*6c40*/  @!P0 DMUL R10, R4, R4 ;  /* 0x00000004040a8228 */ /* 0x000fc80000000000 */
[----:B------:R-:W-:-:S04]  /*6c50*/  @P0 DMUL R8, R8, R8 ;  /* 0x0000000808080228 */ /* 0x000fc80000000000 */
[----:B------:R-:W-:-:S04]  /*6c60*/  @!P0 DFMA R10, R2, R2, R10 ;  /* 0x00000002020a822b */ /* 0x000fc8000000000a */
[----:B------:R-:W-:-:S08]  /*6c70*/  @P0 DFMA R8, R6, R6, R8 ;  /* 0x000000060608022b */ /* 0x000fd00000000008 */
[----:B------:R-:W-:-:S10]  /*6c80*/  @P0 DMUL R10, R8, 0.0625 ;  /* 0x3fb00000080a0828 */ /* 0x000fd40000000000 */
        /* <DEDUP_REMOVED lines=18> */
.L_x_282:
[----:B------:R-:W-:Y:S01]  /*6db0*/  LOP3.LUT R7, R17, 0x800fffff, RZ, 0xc0, !PT ;  /* 0x800fffff11077812 */ /* 0x000fe200078ec0ff */
[----:B------:R-:W-:Y:S01]  /*6dc0*/  IMAD.MOV.U32 R8, RZ, RZ, RZ ;  /* 0x000000ffff087224 */ /* 0x000fe200078e00ff */
[----:B------:R-:W-:Y:S01]  /*6dd0*/  UMOV UR4, 0x3ae80f1e ;  /* 0x3ae80f1e00047882 */ /* 0x000fe20000000000 */
[----:B------:R-:W-:Y:S01]  /*6de0*/  IMAD.MOV.U32 R20, RZ, RZ, -0x748574fc ;  /* 0x8b7a8b04ff147424 */ /* 0x000fe200078e00ff */
[----:B------:R-:W-:Y:S01]  /*6df0*/  LOP3.LUT R7, R7, 0x3ff00000, RZ, 0xfc, !PT ;  /* 0x3ff0000007077812 */ /* 0x000fe200078efcff */
[----:B------:R-:W-:Y:S01]  /*6e00*/  IMAD.MOV.U32 R21, RZ, RZ, 0x3ed0ee25 ;  /* 0x3ed0ee25ff157424 */ /* 0x000fe200078e00ff */
[----:B------:R-:W-:Y:S01]  /*6e10*/  UMOV UR5, 0x3eb1380b ;  /* 0x3eb1380b00057882 */ /* 0x000fe20000000000 */
[----:B------:R-:W-:Y:S01]  /*6e20*/  LEA.HI R0, R17, R0, RZ, 0xc ;  /* 0x0000000011007211 */ /* 0x000fe200078f60ff */
[----:B------:R-:W-:Y:S01]  /*6e30*/  IMAD.MOV.U32 R23, RZ, RZ, 0x43300000 ;  /* 0x43300000ff177424 */ /* 0x000fe200078e00ff */
[----:B------:R-:W-:Y:S01]  /*6e40*/  ISETP.GE.AND P0, PT, R7, 0x3ff6a09f, PT ;  /* 0x3ff6a09f0700780c */ /* 0x000fe20003f06270 */
[----:B------:R-:W-:Y:S01]  /*6e50*/  UMOV UR6, 0x80000000 ;  /* 0x8000000000067882 */ /* 0x000fe20000000000 */
[----:B------:R-:W-:-:S11]  /*6e60*/  UMOV UR7, 0x43300000 ;  /* 0x4330000000077882 */ /* 0x000fd60000000000 */
        /* <DEDUP_REMOVED lines=49> */
.L_x_283:
[----:B------:R-:W-:Y:S02]  /*7180*/  DADD R6, -RZ, |R4| ;  /* 0x00000000ff067229 */ /* 0x000fe40000000504 */
[--C-:B------:R-:W-:Y:S02]  /*7190*/  DADD R12, -RZ, |R2|.reuse ;  /* 0x00000000ff0c7229 */ /* 0x100fe40000000502 */
[----:B------:R-:W-:Y:S01]  /*71a0*/  DSETP.GT.AND P1, PT, |R4|, |R2|, PT ;  /* 0x400000020400722a */ /* 0x000fe20003f24200 */
[----:B------:R-:W-:-:S07]  /*71b0*/  IMAD.MOV.U32 R2, RZ, RZ, 0x1 ;  /* 0x00000001ff027424 */ /* 0x000fce00078e00ff */
[----:B------:R-:W-:Y:S02]  /*71c0*/  FSEL R11, R7, R13, P1 ;  /* 0x0000000d070b7208 */ /* 0x000fe40000800000 */
[----:B------:R-:W-:Y:S02]  /*71d0*/  FSEL R10, R6, R12, P1 ;  /* 0x0000000c060a7208 */ /* 0x000fe40000800000 */
[----:B------:R-:W0:Y:S01]  /*71e0*/  MUFU.RCP64H R3, R11 ;  /* 0x0000000b00037308 */ /* 0x000e220000001800 */
[----:B------:R-:W-:Y:S02]  /*71f0*/  FSEL R12, R12, R6, P1 ;  /* 0x000000060c0c7208 */ /* 0x000fe40000800000 */
[----:B------:R-:W-:-:S04]  /*7200*/  FSEL R13, R13, R7, P1 ;  /* 0x000000070d0d7208 */ /* 0x000fc80000800000 */
[----:B------:R-:W-:Y:S01]  /*7210*/  FSETP.GEU.AND P2, PT, |R13|, 6.5827683646048100446e-37, PT ;  /* 0x036000000d00780b */ /* 0x000fe20003f4e200 */
        /* <DEDUP_REMOVED lines=17> */
.L_x_284:
[----:B------:R-:W-:Y:S01]  /*7330*/  DMUL R4, R2, R2 ;  /* 0x0000000202047228 */ /* 0x000fe20000000000 */
[----:B------:R-:W-:Y:S01]  /*7340*/  IMAD.MOV.U32 R6, RZ, RZ, -0x2449a4b7 ;  /* 0xdbb65b49ff067424 */ /* 0x000fe200078e00ff */
[----:B------:R-:W-:Y:S01]  /*7350*/  UMOV UR4, 0x2a25ff7e ;  /* 0x2a25ff7e00047882 */ /* 0x000fe20000000000 */
[----:B------:R-:W-:Y:S01]  /*7360*/  IMAD.MOV.U32 R7, RZ, RZ, 0x3f2d3b63 ;  /* 0x3f2d3b63ff077424 */ /* 0x000fe200078e00ff */
[----:B------:R-:W-:Y:S01]  /*7370*/  UMOV UR5, 0x3ef53e1d ;  /* 0x3ef53e1d00057882 */ /* 0x000fe20000000000 */
[----:B------:R-:W-:-:S04]  /*7380*/  DSETP.NEU.AND P0, PT, R10, RZ, PT ;  /* 0x000000ff0a00722a */ /* 0x000fc80003f0d000 */
        /* <DEDUP_REMOVED lines=65> */
[----:B------:R-:W-:-:S03]  /*77a0*/  FSEL R3, R3, R7, !P2 ;  /* 0x0000000703037208 */ /* 0x000fc60005000000 */
[----:B------:R-:W-:Y:S02]  /*77b0*/  FSEL R4, R4, R11, P1 ;  /* 0x0000000b04047208 */ /* 0x000fe40000800000 */
[----:B------:R-:W-:Y:S01]  /*77c0*/  FSEL R5, R5, R3, P1 ;  /* 0x0000000305057208 */ /* 0x000fe20000800000 */
[----:B------:R-:W-:Y:S06]  /*77d0*/  @!P0 BRA `(.L_x_285) ;  /* 0x0000000000248947 */ /* 0x000fec0003800000 */
[----:B------:R-:W0:Y:S01]  /*77e0*/  LDC.64 R2, c[0x0][0x248] ;  /* 0x00009200ff027b82 */ /* 0x000e220000000a00 */
[----:B------:R-:W-:Y:S02]  /*77f0*/  ULDC.64 UR4, c[0x0][0x240] ;  /* 0x0000900000047ab9 */ /* 0x000fe40000000a00 */
[----:B0-----:R-:W-:-:S14]  /*7800*/  DSETP.NEU.AND P0, PT, |R2|, |UR4|, PT ;  /* 0x4000000402007e2a */ /* 0x001fdc000bf0d200 */
[----:B------:R-:W-:Y:S05]  /*7810*/  @P0 BRA `(.L_x_286) ;  /* 0x00000000001c0947 */ /* 0x000fea0003800000 */
[----:B------:R-:W-:Y:S02]  /*7820*/  IMAD.MOV.U32 R4, RZ, RZ, 0x7f3321d2 ;  /* 0x7f3321d2ff047424 */ /* 0x000fe400078e00ff */
[----:B------:R-:W-:-:S03]  /*7830*/  IMAD.MOV.U32 R0, RZ, RZ, 0x4002d97c ;  /* 0x4002d97cff007424 */ /* 0x000fc600078e00ff */
[----:B------:R-:W-:Y:S02]  /*7840*/  FSEL R4, R4, 3.37028055040000000000e+12, !P2 ;  /* 0x54442d1804047808 */ /* 0x000fe40005000000 */
[----:B------:R-:W-:Y:S01]  /*7850*/  FSEL R5, R0, 1.8213495016098022461, !P2 ;  /* 0x3fe921fb00057808 */ /* 0x000fe20005000000 */
[----:B------:R-:W-:Y:S06]  /*7860*/  BRA `(.L_x_286) ;  /* 0x0000000000087947 */ /* 0x000fec0003800000 */
.L_x_285:
[----:B------:R-:W-:Y:S02]  /*7870*/  FSEL R4, RZ, 3.37028055040000000000e+12, P2 ;  /* 0x54442d18ff047808 */ /* 0x000fe40001000000 */
[----:B------:R-:W-:-:S07]  /*7880*/  FSEL R5, RZ, 2.1426990032196044922, P2 ;  /* 0x400921fbff057808 */ /* 0x000fce0001000000 */
.L_x_286:
[----:B------:R-:W0:Y:S01]  /*7890*/  LDC.64 R2, c[0x0][0x248] ;  /* 0x00009200ff027b82 */ /* 0x000e220000000a00 */
[----:B------:R-:W-:-:S07]  /*78a0*/  ULDC.64 UR4, c[0x0][0x240] ;  /* 0x0000900000047ab9 */ /* 0x000fce0000000a00 */
[----:B------:R-:W1:Y:S01]  /*78b0*/  LDC R7, c[0x0][0x24c] ;  /* 0x00009300ff077b82 */ /* 0x000e620000000800 */
[----:B0-----:R-:W-:-:S08]  /*78c0*/  DADD R2, |R2|, |UR4| ;  /* 0x4000000402027e29 */ /* 0x001fd00008000200 */
[----:B------:R-:W-:Y:S01]  /*78d0*/  DSETP.GTU.AND P0, PT, |R2|, +INF , PT ;  /* 0x7ff000000200742a */ /* 0x000fe20003f0c200 */
[----:B-1----:R-:W-:-:S05]  /*78e0*/  LOP3.LUT R5, R5, 0x80000000, R7, 0xb8, !PT ;  /* 0x8000000005057812 */ /* 0x002fca00078eb807 */
[----:B------:R-:W-:Y:S02]  /*78f0*/  FSEL R4, R2, R4, P0 ;  /* 0x0000000402047208 */ /* 0x000fe40000000000 */
[----:B------:R-:W-:-:S07]  /*7900*/  FSEL R5, R3, R5, P0 ;  /* 0x0000000503057208 */ /* 0x000fce0000000000 */
.L_x_250:
[----:B------:R-:W0:Y:S01]  /*7910*/  LDC.64 R6, c[0x0][0x230] ;  /* 0x00008c00ff067b82 */ /* 0x000e220000000a00 */
[----:B------:R-:W-:-:S07]  /*7920*/  ULDC.64 UR4, c[0x0][0x260] ;  /* 0x0000980000047ab9 */ /* 0x000fce0000000a00 */
[----:B------:R-:W1:Y:S01]  /*7930*/  LDC.64 R2, c[0x0][0x238] ;  /* 0x00008e00ff027b82 */ /* 0x000e620000000a00 */
[C---:B0-----:R-:W-:Y:S01]  /*7940*/  DFMA R6, -R14.reuse, UR4, R6 ;  /* 0x000000040e067c2b */ /* 0x041fe20008000106 */
[----:B------:R-:W-:Y:S02]  /*7950*/  ULDC.64 UR4, c[0x0][0x268] ;  /* 0x00009a0000047ab9 */ /* 0x000fe40000000a00 */
[----:B-1----:R-:W-:-:S05]  /*7960*/  DFMA R14, -R14, UR4, R2 ;  /* 0x000000040e0e7c2b */ /* 0x002fca0008000102 */
[----:B------:R-:W-:-:S03]  /*7970*/  DMUL R2, R6, R4 ;  /* 0x0000000406027228 */ /* 0x000fc60000000000 */
[----:B------:R-:W-:-:S05]  /*7980*/  DMUL R4, R14, R4 ;  /* 0x000000040e047228 */ /* 0x000fca0000000000 */
[----:B------:R-:W-:-:S03]  /*7990*/  DFMA R2, R14, R8, R2 ;  /* 0x000000080e02722b */ /* 0x000fc60000000002 */
[----:B------:R-:W-:-:S07]  /*79a0*/  DFMA R4, R6, R8, -R4 ;  /* 0x000000080604722b */ /* 0x000fce0000000804 */
[----:B------:R-:W-:-:S04]  /*79b0*/  LOP3.LUT R11, R3, 0x7fffffff, RZ, 0xc0, !PT ;  /* 0x7fffffff030b7812 */ /* 0x000fc800078ec0ff */
[----:B------:R-:W-:-:S13]  /*79c0*/  LOP3.LUT P0, RZ, R11, R2, RZ, 0xfc, !PT ;  /* 0x000000020bff7212 */ /* 0x000fda000780fcff */
[----:B------:R-:W-:Y:S05]  /*79d0*/  @!P0 BRA `(.L_x_287) ;  /* 0x0000001c00748947 */ /* 0x000fea0003800000 */
[----:B------:R-:W-:-:S04]  /*79e0*/  LOP3.LUT R7, R5, 0x7fffffff, RZ, 0xc0, !PT ;  /* 0x7fffffff05077812 */ /* 0x000fc800078ec0ff */
[----:B------:R-:W-:-:S13]  /*79f0*/  LOP3.LUT P0, RZ, R7, R4, RZ, 0xfc, !PT ;  /* 0x0000000407ff7212 */ /* 0x000fda000780fcff */
[----:B------:R-:W-:Y:S05]  /*7a00*/  @!P0 BRA `(.L_x_288) ;  /* 0x0000001400c48947 */ /* 0x000fea0003800000 */
[----:B------:R-:W-:-:S13]  /*7a10*/  ISETP.GT.U32.AND P0, PT, R11, 0x7fefffff, PT ;  /* 0x7fefffff0b00780c */ /* 0x000fda0003f04070 */
[----:B------:R-:W-:Y:S05]  /*7a20*/  @P0 BRA `(.L_x_289) ;  /* 0x0000001400800947 */ /* 0x000fea0003800000 */
[----:B------:R-:W-:-:S05]  /*7a30*/  VIADD R0, R5, 0xbf79d1be ;  /* 0xbf79d1be05007836 */ /* 0x000fca0000000000 */
[----:B------:R-:W-:-:S13]  /*7a40*/  ISETP.GE.U32.AND P0, PT, R0, 0x108aa3, PT ;  /* 0x00108aa30000780c */ /* 0x000fda0003f06070 */
[----:B------:R-:W-:Y:S05]  /*7a50*/  @!P0 BRA `(.L_x_290) ;  /* 0x0000000800988947 */ /* 0x000fea0003800000 */
[----:B------:R-:W-:Y:S01]  /*7a60*/  IMAD.MOV.U32 R6, RZ, RZ, 0x652b82fe ;  /* 0x652b82feff067424 */ /* 0x000fe200078e00ff */
[----:B------:R-:W-:Y:S01]  /*7a70*/  UMOV UR4, 0xfefa39ef ;  /* 0xfefa39ef00047882 */ /* 0x000fe20000000000 */
[----:B------:R-:W-:Y:S01]  /*7a80*/  IMAD.MOV.U32 R7, RZ, RZ, 0x3ff71547 ;  /* 0x3ff71547ff077424 */ /* 0x000fe200078e00ff */
[----:B------:R-:W-:Y:S01]  /*7a90*/  UMOV UR5, 0x3fe62e42 ;  /* 0x3fe62e4200057882 */ /* 0x000fe20000000000 */
[----:B------:R-:W-:Y:S01]  /*7aa0*/  FSETP.GEU.FTZ.AND P0, PT, |R5|, 4.1917929649353027344, PT ;  /* 0x4086232b0500780b */ /* 0x000fe20003f1e200 */
[----:B------:R-:W-:Y:S01]  /*7ab0*/  BSSY B1, `(.L_x_291) ;  /* 0x0000037000017945 */ /* 0x000fe20003800000 */
[----:B------:R-:W-:Y:S02]  /*7ac0*/  DSETP.NEU.AND P2, PT, |R2|, +INF , PT ;  /* 0x7ff000000200742a */ /* 0x000fe40003f4d200 */
[----:B------:R-:W-:-:S08]  /*7ad0*/  DFMA R6, R4, R6, 6.75539944105574400000e+15 ;  /* 0x433800000406742b */ /* 0x000fd00000000006 */
[----:B------:R-:W-:-:S08]  /*7ae0*/  DADD R8, R6, -6.75539944105574400000e+15 ;  /* 0xc338000006087429 */ /* 0x000fd00000000000 */
[----:B------:R-:W-:Y:S01]  /*7af0*/  DFMA R10, R8, -UR4, R4 ;  /* 0x80000004080a7c2b */ /* 0x000fe20008000004 */
[----:B------:R-:W-:Y:S01]  /*7b00*/  UMOV UR4, 0x3b39803f ;  /* 0x3b39803f00047882 */ /* 0x000fe20000000000 */
[----:B------:R-:W-:-:S06]  /*7b10*/  UMOV UR5, 0x3c7abc9e ;  /* 0x3c7abc9e00057882 */ /* 0x000fcc0000000000 */
[----:B------:R-:W-:Y:S01]  /*7b20*/  DFMA R10, R8, -UR4, R10 ;  /* 0x80000004080a7c2b */ /* 0x000fe2000800000a */
[----:B------:R-:W-:Y:S01]  /*7b30*/  UMOV UR4, 0x69ce2bdf ;  /* 0x69ce2bdf00047882 */ /* 0x000fe20000000000 */
[----:B------:R-:W-:Y:S01]  /*7b40*/  IMAD.MOV.U32 R8, RZ, RZ, -0x35dec16 ;  /* 0xfca213eaff087424 */ /* 0x000fe200078e00ff */
[----:B------:R-:W-:Y:S01]  /*7b50*/  UMOV UR5, 0x3e5ade15 ;  /* 0x3e5ade1500057882 */ /* 0x000fe20000000000 */
[----:B------:R-:W-:-:S06]  /*7b60*/  IMAD.MOV.U32 R9, RZ, RZ, 0x3e928af3 ;  /* 0x3e928af3ff097424 */ /* 0x000fcc00078e00ff */
        /* <DEDUP_REMOVED lines=25> */
[----:B------:R-:W-:-:S08]  /*7d00*/  DFMA R8, R10, R8, 1 ;  /* 0x3ff000000a08742b */ /* 0x000fd00000000008 */
[----:B------:R-:W-:-:S10]  /*7d10*/  DFMA R8, R10, R8, 1 ;  /* 0x3ff000000a08742b */ /* 0x000fd40000000008 */
[----:B------:R-:W-:Y:S02]  /*7d20*/  IMAD R23, R6, 0x100000, R9 ;  /* 0x0010000006177824 */ /* 0x000fe400078e0209 */
[----:B------:R-:W-:Y:S01]  /*7d30*/  IMAD.MOV.U32 R22, RZ, RZ, R8 ;  /* 0x000000ffff167224 */ /* 0x000fe200078e0008 */
[----:B------:R-:W-:Y:S06]  /*7d40*/  @!P0 BRA `(.L_x_292) ;  /* 0x0000000000348947 */ /* 0x000fec0003800000 */
[----:B------:R-:W-:Y:S01]  /*7d50*/  FSETP.GEU.FTZ.AND P0, PT, |R5|, 4.2275390625, PT ;  /* 0x408748000500780b */ /* 0x000fe20003f1e200 */
[C---:B------:R-:W-:Y:S02]  /*7d60*/  DADD R10, R4.reuse, +INF ;  /* 0x7ff00000040a7429 */ /* 0x040fe40000000000 */
[----:B------:R-:W-:-:S08]  /*7d70*/  DSETP.GEU.AND P1, PT, R4, RZ, PT ;  /* 0x000000ff0400722a */ /* 0x000fd00003f2e000 */
[----:B------:R-:W-:Y:S02]  /*7d80*/  FSEL R22, R10, RZ, P1 ;  /* 0x000000ff0a167208 */ /* 0x000fe40000800000 */
[----:B------:R-:W-:Y:S01]  /*7d90*/  @!P0 LEA.HI R0, R6, R6, RZ, 0x1 ;  /* 0x0000000606008211 */ /* 0x000fe200078f08ff */
[----:B------:R-:W-:Y:S01]  /*7da0*/  @!P0 IMAD.MOV.U32 R4, RZ, RZ, R8 ;  /* 0x000000ffff048224 */ /* 0x000fe200078e0008 */
[----:B------:R-:W-:Y:S02]  /*7db0*/  FSEL R23, R11, RZ, P1 ;  /* 0x000000ff0b177208 */ /* 0x000fe40000800000 */
[----:B------:R-:W-:-:S05]  /*7dc0*/  @!P0 SHF.R.S32.HI R5, RZ, 0x1, R0 ;  /* 0x00000001ff058819 */ /* 0x000fca0000011400 */
[----:B------:R-:W-:Y:S02]  /*7dd0*/  @!P0 IMAD.IADD R6, R6, 0x1, -R5 ;  /* 0x0000000106068824 */ /* 0x000fe400078e0a05 */
[----:B------:R-:W-:-:S03]  /*7de0*/  @!P0 IMAD R5, R5, 0x100000, R9 ;  /* 0x0010000005058824 */ /* 0x000fc600078e0209 */
[----:B------:R-:W-:Y:S01]  /*7df0*/  @!P0 LEA R7, R6, 0x3ff00000, 0x14 ;  /* 0x3ff0000006078811 */ /* 0x000fe200078ea0ff */
[----:B------:R-:W-:-:S06]  /*7e00*/  @!P0 IMAD.MOV.U32 R6, RZ, RZ, RZ ;  /* 0x000000ffff068224 */ /* 0x000fcc00078e00ff */
[----:B------:R-:W-:-:S11]  /*7e10*/  @!P0 DMUL R22, R4, R6 ;  /* 0x0000000604168228 */ /* 0x000fd60000000000 */
.L_x_292:
[----:B------:R-:W-:Y:S05]  /*7e20*/  BSYNC B1 ;  /* 0x0000000000017941 */ /* 0x000fea0003800000 */
.L_x_291:
[----:B------:R-:W-:Y:S04]  /*7e30*/  BSSY B2, `(.L_x_293) ;  /* 0x000001c000027945 */ /* 0x000fe80003800000 */
[----:B------:R-:W-:Y:S05]  /*7e40*/  @!P2 BRA `(.L_x_294) ;  /* 0x000000000060a947 */ /* 0x000fea0003800000 */
[----:B------:R-:W-:Y:S01]  /*7e50*/  UMOV UR4, 0x6dc9c883 ;  /* 0x6dc9c88300047882 */ /* 0x000fe20000000000 */
[----:B------:R-:W-:Y:S01]  /*7e60*/  UMOV UR5, 0x3fe45f30 ;  /* 0x3fe45f3000057882 */ /* 0x000fe20000000000 */
[C---:B------:R-:W-:Y:S02]  /*7e70*/  DSETP.GE.AND P0, PT, |R2|.reuse, 2.14748364800000000000e+09, PT ;  /* 0x41e000000200742a */ /* 0x040fe40003f06200 */
[----:B------:R-:W-:Y:S01]  /*7e80*/  DMUL R4, R2, UR4 ;  /* 0x0000000402047c28 */ /* 0x000fe20008000000 */
[----:B------:R-:W-:Y:S01]  /*7e90*/  UMOV UR4, 0x54442d18 ;  /* 0x54442d1800047882 */ /* 0x000fe20000000000 */
[----:B------:R-:W-:-:S08]  /*7ea0*/  UMOV UR5, 0x3ff921fb ;  /* 0x3ff921fb00057882 */ /* 0x000fd00000000000 */
[----:B------:R-:W0:Y:S08]  /*7eb0*/  F2I.F64 R4, R4 ;  /* 0x0000000400047311 */ /* 0x000e300000301100 */
[----:B0-----:R-:W0:Y:S02]  /*7ec0*/  I2F.F64 R16, R4 ;  /* 0x0000000400107312 */ /* 0x001e240000201c00 */
[----:B0-----:R-:W-:Y:S01]  /*7ed0*/  DFMA R6, -R16, UR4, R2 ;  /* 0x0000000410067c2b */ /* 0x001fe20008000102 */
[----:B------:R-:W-:Y:S01]  /*7ee0*/  UMOV UR4, 0x33145c00 ;  /* 0x33145c0000047882 */ /* 0x000fe20000000000 */
[----:B------:R-:W-:-:S06]  /*7ef0*/  UMOV UR5, 0x3c91a626 ;  /* 0x3c91a62600057882 */ /* 0x000fcc0000000000 */
[----:B------:R-:W-:Y:S01]  /*7f00*/  DFMA R6, -R16, UR4, R6 ;  /* 0x0000000410067c2b */ /* 0x000fe20008000106 */
[----:B------:R-:W-:Y:S01]  /*7f10*/  UMOV UR4, 0x252049c0 ;  /* 0x252049c000047882 */ /* 0x000fe20000000000 */
[----:B------:R-:W-:-:S06]  /*7f20*/  UMOV UR5, 0x397b839a ;  /* 0x397b839a00057882 */ /* 0x000fcc0000000000 */
[----:B------:R-:W-:Y:S01]  /*7f30*/  DFMA R16, -R16, UR4, R6 ;  /* 0x0000000410107c2b */ /* 0x000fe20008000106 */
[----:B------:R-:W-:Y:S10]  /*7f40*/  @!P0 BRA `(.L_x_295) ;  /* 0x0000000000288947 */ /* 0x000ff40003800000 */
[----:B------:R-:W-:Y:S01]  /*7f50*/  IMAD.MOV.U32 R14, RZ, RZ, R2 ;  /* 0x000000ffff0e7224 */ /* 0x000fe200078e0002 */
[----:B------:R-:W-:Y:S01]  /*7f60*/  MOV R4, 0x7f90 ;  /* 0x00007f9000047802 */ /* 0x000fe20000000f00 */
[----:B------:R-:W-:-:S07]  /*7f70*/  IMAD.MOV.U32 R5, RZ, RZ, R3 ;  /* 0x000000ffff057224 */ /* 0x000fce00078e0003 */
[----:B------:R-:W-:Y:S05]  /*7f80*/  CALL.REL.NOINC `($_ZN50_GLOBAL__N__f31458b2_17_RangeFactories_cu_38772b0829elementwise_kernel_with_indexIlZZZN2at6native17logspace_cuda_outERKN3c106ScalarES6_ldRNS1_6TensorEENKUlvE0_clEvENKUlvE1_clEvEUllE_EEvT_T0_PN15function_traitsISD_E11result_typeE$__internal_trig_reduction_slowpathd) ;  /* 0x000000bc00547944 */ /* 0x000fea0003c00000 */
[----:B------:R-:W-:Y:S02]  /*7f90*/  IMAD.MOV.U32 R4, RZ, RZ, R0 ;  /* 0x000000ffff047224 */ /* 0x000fe400078e0000 */
[----:B------:R-:W-:Y:S02]  /*7fa0*/  IMAD.MOV.U32 R16, RZ, RZ, R14 ;  /* 0x000000ffff107224 */ /* 0x000fe400078e000e */
[----:B------:R-:W-:Y:S01]  /*7fb0*/  IMAD.MOV.U32 R17, RZ, RZ, R15 ;  /* 0x000000ffff117224 */ /* 0x000fe200078e000f */
[----:B------:R-:W-:Y:S06]  /*7fc0*/  BRA `(.L_x_295) ;  /* 0x0000000000087947 */ /* 0x000fec0003800000 */
.L_x_294:
[----:B------:R-:W-:Y:S01]  /*7fd0*/  DMUL R16, RZ, R2 ;  /* 0x00000002ff107228 */ /* 0x000fe20000000000 */
[----:B------:R-:W-:-:S10]  /*7fe0*/  IMAD.MOV.U32 R4, RZ, RZ, RZ ;  /* 0x000000ffff047224 */ /* 0x000fd400078e00ff */
.L_x_295:
[----:B------:R-:W-:Y:S05]  /*7ff0*/  BSYNC B2 ;  /* 0x0000000000027941 */ /* 0x000fea0003800000 */
.L_x_293:
[----:B------:R-:W0:Y:S01]  /*8000*/  LDC.64 R20, c[0x4][0xe0] ;  /* 0x01003800ff147b82 */ /* 0x000e220000000a00 */
[----:B------:R-:W-:-:S04]  /*8010*/  VIADD R18, R4, 0x1 ;  /* 0x0000000104127836 */ /* 0x000fc80000000000 */
[----:B------:R-:W-:-:S05]  /*8020*/  IMAD.SHL.U32 R0, R18, 0x8, RZ ;  /* 0x0000000812007824 */ /* 0x000fca00078e00ff */
[----:B------:R-:W-:-:S05]  /*8030*/  LOP3.LUT R5, R0, 0x8, RZ, 0xc0, !PT ;  /* 0x0000000800057812 */ /* 0x000fca00078ec0ff */
[----:B0-----:R-:W-:-:S05]  /*8040*/  IMAD.WIDE.U32 R20, R5, 0x8, R20 ;  /* 0x0000000805147825 */ /* 0x001fca00078e0014 */
[----:B------:R-:W2:Y:S04]  /*8050*/  LDG.E.128.CONSTANT R8, desc[UR8][R20.64] ;  /* 0x0000000814087981 */ /* 0x000ea8000c1e9d00 */
[----:B------:R-:W3:Y:S04]  /*8060*/  LDG.E.128.CONSTANT R4, desc[UR8][R20.64+0x10] ;  /* 0x0000100814047981 */ /* 0x000ee8000c1e9d00 */
[----:B------:R-:W4:Y:S01]  /*8070*/  LDG.E.128.CONSTANT R12, desc[UR8][R20.64+0x20] ;  /* 0x00002008140c7981 */ /* 0x000f22000c1e9d00 */
[----:B------:R-:W-:Y:S01]  /*8080*/  R2P PR, R18, 0x3 ;  /* 0x0000000312007804 */ /* 0x000fe20000000000 */
[----:B------:R-:W-:Y:S01]  /*8090*/  IMAD.MOV.U32 R24, RZ, RZ, 0x79785eba ;  /* 0x79785ebaff187424 */ /* 0x000fe200078e00ff */
[----:B------:R-:W-:Y:S01]  /*80a0*/  DMUL R18, R16, R16 ;  /* 0x0000001010127228 */ /* 0x000fe20000000000 */
[----:B------:R-:W-:Y:S01]  /*80b0*/  IMAD.MOV.U32 R0, RZ, RZ, 0x3de5db65 ;  /* 0x3de5db65ff007424 */ /* 0x000fe200078e00ff */
[----:B------:R-:W-:Y:S02]  /*80c0*/  BSSY B2, `(.L_x_296) ;  /* 0x0000026000027945 */ /* 0x000fe40003800000 */
[----:B------:R-:W-:-:S02]  /*80d0*/  FSEL R24, -R24, 4.2945490664224492434e-19, !P0 ;  /* 0x20fd816418187808 */ /* 0x000fc40004000100 */
[----:B------:R-:W-:-:S06]  /*80e0*/  FSEL R25, R0, -0.082518599927425384521, !P0 ;  /* 0xbda8ff8300197808 */ /* 0x000fcc0004000000 */
[----:B--2---:R-:W-:-:S08]  /*80f0*/  DFMA R8, R18, R24, R8 ;  /* 0x000000181208722b */ /* 0x004fd00000000008 */
[----:B------:R-:W-:-:S08]  /*8100*/  DFMA R8, R18, R8, R10 ;  /* 0x000000081208722b */ /* 0x000fd0000000000a */
[----:B---3--:R-:W-:-:S08]  /*8110*/  DFMA R4, R18, R8, R4 ;  /* 0x000000081204722b */ /* 0x008fd00000000004 */
[----:B------:R-:W-:-:S08]  /*8120*/  DFMA R4, R18, R4, R6 ;  /* 0x000000041204722b */ /* 0x000fd00000000006 */
[----:B----4-:R-:W-:-:S08]  /*8130*/  DFMA R4, R18, R4, R12 ;  /* 0x000000041204722b */ /* 0x010fd0000000000c */
[----:B------:R-:W-:-:S08]  /*8140*/  DFMA R4, R18, R4, R14 ;  /* 0x000000041204722b */ /* 0x000fd0000000000e */
[----:B------:R-:W-:Y:S02]  /*8150*/  DFMA R8, R4, R16, R16 ;  /* 0x000000100408722b */ /* 0x000fe40000000010 */
[----:B------:R-:W-:-:S08]  /*8160*/  @P0 DFMA R8, R18, R4, 1 ;  /* 0x3ff000001208042b */ /* 0x000fd00000000004 */
[----:B------:R-:W-:Y:S01]  /*8170*/  @P1 DFMA R8, R8, -1, RZ ;  /* 0xbff000000808182b */ /* 0x000fe200000000ff */
[----:B------:R-:W-:Y:S10]  /*8180*/  @!P2 BRA `(.L_x_297) ;  /* 0x00000000005ca947 */ /* 0x000ff40003800000 */
[----:B------:R-:W-:Y:S01]  /*8190*/  UMOV UR4, 0x6dc9c883 ;  /* 0x6dc9c88300047882 */ /* 0x000fe20000000000 */
[----:B------:R-:W-:Y:S01]  /*81a0*/  UMOV UR5, 0x3fe45f30 ;  /* 0x3fe45f3000057882 */ /* 0x000fe20000000000 */
[C---:B------:R-:W-:Y:S02]  /*81b0*/  DSETP.GE.AND P0, PT, |R2|.reuse, 2.14748364800000000000e+09, PT ;  /* 0x41e000000200742a */ /* 0x040fe40003f06200 */
[----:B------:R-:W-:Y:S01]  /*81c0*/  DMUL R4, R2, UR4 ;  /* 0x0000000402047c28 */ /* 0x000fe20008000000 */
[----:B------:R-:W-:Y:S01]  /*81d0*/  UMOV UR4, 0x54442d18 ;  /* 0x54442d1800047882 */ /* 0x000fe20000000000 */
[----:B------:R-:W-:-:S04]  /*81e0*/  UMOV UR5, 0x3ff921fb ;  /* 0x3ff921fb00057882 */ /* 0x000fc80000000000 */
        /* <DEDUP_REMOVED lines=15> */
[----:B------:R-:W-:Y:S01]  /*82e0*/  IMAD.MOV.U32 R11, RZ, RZ, R15 ;  /* 0x000000ffff0b7224 */ /* 0x000fe200078e000f */
[----:B------:R-:W-:Y:S06]  /*82f0*/  BRA `(.L_x_298) ;  /* 0x0000000000087947 */ /* 0x000fec0003800000 */
.L_x_297:
[----:B------:R-:W-:Y:S01]  /*8300*/  DMUL R10, RZ, R2 ;  /* 0x00000002ff0a7228 */ /* 0x000fe20000000000 */
[----:B------:R-:W-:-:S10]  /*8310*/  IMAD.MOV.U32 R0, RZ, RZ, RZ ;  /* 0x000000ffff007224 */ /* 0x000fd400078e00ff */
.L_x_298:
[----:B------:R-:W-:Y:S05]  /*8320*/  BSYNC B2 ;  /* 0x0000000000027941 */ /* 0x000fea0003800000 */
.L_x_296:
[----:B------:R-:W0:Y:S01]  /*8330*/  LDC.64 R20, c[0x4][0xe0] ;  /* 0x01003800ff147b82 */ /* 0x000e220000000a00 */
        /* <DEDUP_REMOVED lines=10> */
[----:B------:R-:W-:-:S02]  /*83e0*/  DMUL R8, R8, R22 ;  /* 0x0000001608087228 */ /* 0x000fc40000000000 */
[----:B------:R-:W-:Y:S02]  /*83f0*/  FSEL R24, -R24, 4.2945490664224492434e-19, !P0 ;  /* 0x20fd816418187808 */ /* 0x000fe40004000100 */
        /* <DEDUP_REMOVED lines=9> */
[----:B------:R-:W-:-:S08]  /*8490*/  @P1 DFMA R10, R10, -1, RZ ;  /* 0xbff000000a0a182b */ /* 0x000fd000000000ff */
[----:B------:R-:W-:Y:S01]  /*84a0*/  DMUL R10, R10, R22 ;  /* 0x000000160a0a7228 */ /* 0x000fe20000000000 */
[----:B------:R-:W-:Y:S10]  /*84b0*/  BRA `(.L_x_299) ;  /* 0x000000b000587947 */ /* 0x000ff40003800000 */
.L_x_290:
[----:B------:R-:W-:Y:S01]  /*84c0*/  UMOV UR4, 0x19ba0da4 ;  /* 0x19ba0da400047882 */ /* 0x000fe20000000000 */
[----:B------:R-:W-:Y:S01]  /*84d0*/  UMOV UR5, 0x40937be3 ;  /* 0x40937be300057882 */ /* 0x000fe20000000000 */
[----:B------:R-:W-:Y:S01]  /*84e0*/  IMAD.MOV.U32 R6, RZ, RZ, 0x652b82fe ;  /* 0x652b82feff067424 */ /* 0x000fe200078e00ff */
[----:B------:R-:W-:Y:S01]  /*84f0*/  DADD R4, R4, -UR4 ;  /* 0x8000000404047e29 */ /* 0x000fe20008000000 */
[----:B------:R-:W-:Y:S01]  /*8500*/  IMAD.MOV.U32 R7, RZ, RZ, 0x3ff71547 ;  /* 0x3ff71547ff077424 */ /* 0x000fe200078e00ff */
[----:B------:R-:W-:Y:S01]  /*8510*/  UMOV UR4, 0xfefa39ef ;  /* 0xfefa39ef00047882 */ /* 0x000fe20000000000 */
[----:B------:R-:W-:Y:S01]  /*8520*/  UMOV UR5, 0x3fe62e42 ;  /* 0x3fe62e4200057882 */ /* 0x000fe20000000000 */
[----:B------:R-:W-:Y:S01]  /*8530*/  BSSY B1, `(.L_x_300) ;  /* 0x0000038000017945 */ /* 0x000fe20003800000 */
[----:B------:R-:W-:-:S03]  /*8540*/  DSETP.NEU.AND P2, PT, |R2|, +INF , PT ;  /* 0x7ff000000200742a */ /* 0x000fc60003f4d200 */
[----:B------:R-:W-:Y:S02]  /*8550*/  DFMA R6, R4, R6, 6.75539944105574400000e+15 ;  /* 0x433800000406742b */ /* 0x000fe40000000006 */
[----:B------:R-:W-:-:S06]  /*8560*/  FSETP.GEU.FTZ.AND P0, PT, |R5|, 4.1917929649353027344, PT ;  /* 0x4086232b0500780b */ /* 0x000fcc0003f1e200 */
        /* <DEDUP_REMOVED lines=52> */
.L_x_301:
[----:B------:R-:W-:Y:S05]  /*88b0*/  BSYNC B1 ;  /* 0x0000000000017941 */ /* 0x000fea0003800000 */
.L_x_300:
        /* <DEDUP_REMOVED lines=26> */
.L_x_303:
[----:B------:R-:W-:Y:S01]  /*8a60*/  DMUL R22, RZ, R2 ;  /* 0x00000002ff167228 */ /* 0x000fe20000000000 */
[----:B------:R-:W-:-:S10]  /*8a70*/  IMAD.MOV.U32 R4, RZ, RZ, RZ ;  /* 0x000000ffff047224 */ /* 0x000fd400078e00ff */
.L_x_304:
[----:B------:R-:W-:Y:S05]  /*8a80*/  BSYNC B2 ;  /* 0x0000000000027941 */ /* 0x000fea0003800000 */
.L_x_302:
        /* <DEDUP_REMOVED lines=48> */
.L_x_306:
[----:B------:R-:W-:Y:S01]  /*8d90*/  DMUL R10, RZ, R2 ;  /* 0x00000002ff0a7228 */ /* 0x000fe20000000000 */
[----:B------:R-:W-:-:S10]  /*8da0*/  IMAD.MOV.U32 R0, RZ, RZ, RZ ;  /* 0x000000ffff007224 */ /* 0x000fd400078e00ff */
.L_x_307:
[----:B------:R-:W-:Y:S05]  /*8db0*/  BSYNC B2 ;  /* 0x0000000000027941 */ /* 0x000fea0003800000 */
.L_x_305:
        /* <DEDUP_REMOVED lines=10> */
[----:B------:R-:W-:-:S03]  /*8e60*/  IMAD.MOV.U32 R0, RZ, RZ, 0x3de5db65 ;  /* 0x3de5db65ff007424 */ /* 0x000fc600078e00ff */
[----:B------:R-:W-:Y:S02]  /*8e70*/  FSEL R24, -R24, 4.2945490664224492434e-19, !P0 ;  /* 0x20fd816418187808 */ /* 0x000fe40004000100 */
[----:B------:R-:W-:Y:S02]  /*8e80*/  FSEL R25, R0, -0.082518599927425384521, !P0 ;  /* 0xbda8ff8300197808 */ /* 0x000fe40004000000 */
[----:B------:R-:W-:-:S04]  /*8e90*/  LOP3.LUT R0, R9, 0xfffff, RZ, 0xc0, !PT ;  /* 0x000fffff09007812 */ /* 0x000fc800078ec0ff */
[----:B--2---:R-:W-:-:S08]  /*8ea0*/  DFMA R12, R2, R24, R12 ;  /* 0x00000018020c722b */ /* 0x004fd0000000000c */
[----:B------:R-:W-:-:S08]  /*8eb0*/  DFMA R12, R2, R12, R14 ;  /* 0x0000000c020c722b */ /* 0x000fd0000000000e */
[----:B---3--:R-:W-:-:S08]  /*8ec0*/  DFMA R4, R2, R12, R4 ;  /* 0x0000000c0204722b */ /* 0x008fd00000000004 */
[----:B------:R-:W-:-:S08]  /*8ed0*/  DFMA R4, R2, R4, R6 ;  /* 0x000000040204722b */ /* 0x000fd00000000006 */
[----:B----4-:R-:W-:-:S08]  /*8ee0*/  DFMA R4, R2, R4, R16 ;  /* 0x000000040204722b */ /* 0x010fd00000000010 */
[----:B------:R-:W-:-:S08]  /*8ef0*/  DFMA R4, R2, R4, R18 ;  /* 0x000000040204722b */ /* 0x000fd00000000012 */
[----:B------:R-:W-:Y:S02]  /*8f00*/  DFMA R10, R4, R10, R10 ;  /* 0x0000000a040a722b */ /* 0x000fe4000000000a */
[----:B------:R-:W-:Y:S01]  /*8f10*/  @P0 DFMA R10, R2, R4, 1 ;  /* 0x3ff00000020a042b */ /* 0x000fe20000000004 */
[----:B------:R-:W-:Y:S02]  /*8f20*/  LEA.HI R2, R9, 0xffffff09, RZ, 0xc ;  /* 0xffffff0909027811 */ /* 0x000fe400078f60ff */
[----:B------:R-:W-:Y:S02]  /*8f30*/  LOP3.LUT R9, R0, 0x7fe00000, RZ, 0xfc, !PT ;  /* 0x7fe0000000097812 */ /* 0x000fe400078efcff */
[----:B------:R-:W-:-:S03]  /*8f40*/  LEA.HI R0, R2, R2, RZ, 0x1 ;  /* 0x0000000202007211 */ /* 0x000fc600078f08ff */
[----:B------:R-:W-:Y:S01]  /*8f50*/  @P1 DFMA R10, R10, -1, RZ ;  /* 0xbff000000a0a182b */ /* 0x000fe200000000ff */
[----:B------:R-:W-:Y:S01]  /*8f60*/  SHF.R.S32.HI R5, RZ, 0x1, R0 ;  /* 0x00000001ff057819 */ /* 0x000fe20000011400 */
[----:B------:R-:W-:-:S03]  /*8f70*/  DMUL R22, R8, R22 ;  /* 0x0000001608167228 */ /* 0x000fc60000000000 */
[----:B------:R-:W-:Y:S01]  /*8f80*/  LEA R3, R5, 0x3ff00000, 0x14 ;  /* 0x3ff0000005037811 */ /* 0x000fe200078ea0ff */
[----:B------:R-:W-:Y:S02]  /*8f90*/  IMAD.IADD R5, R2, 0x1, -R5 ;  /* 0x0000000102057824 */ /* 0x000fe400078e0a05 */
[----:B------:R-:W-:Y:S01]  /*8fa0*/  DMUL R8, R8, R10 ;  /* 0x0000000a08087228 */ /* 0x000fe20000000000 */
[----:B------:R-:W-:Y:S02]  /*8fb0*/  IMAD.MOV.U32 R2, RZ, RZ, RZ ;  /* 0x000000ffff027224 */ /* 0x000fe400078e00ff */
[----:B------:R-:W-:Y:S01]  /*8fc0*/  IMAD.MOV.U32 R10, RZ, RZ, RZ ;  /* 0x000000ffff0a7224 */ /* 0x000fe200078e00ff */
[----:B------:R-:W-:-:S03]  /*8fd0*/  LEA R11, R5, 0x3ff00000, 0x14 ;  /* 0x3ff00000050b7811 */ /* 0x000fc600078ea0ff */
[C---:B------:R-:W-:Y:S02]  /*8fe0*/  DMUL R22, R2.reuse, R22 ;  /* 0x0000001602167228 */ /* 0x040fe40000000000 */
[----:B------:R-:W-:-:S06]  /*8ff0*/  DMUL R2, R2, R8 ;  /* 0x0000000802027228 */ /* 0x000fcc0000000000 */
[C---:B------:R-:W-:Y:S02]  /*9000*/  DMUL R8, R10.reuse, R22 ;  /* 0x000000160a087228 */ /* 0x040fe40000000000 */
[----:B------:R-:W-:Y:S01]  /*9010*/  DMUL R10, R10, R2 ;  /* 0x000000020a0a7228 */ /* 0x000fe20000000000 */
[----:B------:R-:W-:Y:S10]  /*9020*/  BRA `(.L_x_299) ;  /* 0x000000a4007c7947 */ /* 0x000ff40003800000 */
.L_x_289:
[----:B------:R-:W-:-:S04]  /*9030*/  ISETP.NE.AND P0, PT, R7, 0x7ff00000, PT ;  /* 0x7ff000000700780c */ /* 0x000fc80003f05270 */
[----:B------:R-:W-:-:S13]  /*9040*/  ISETP.NE.OR P0, PT, R4, RZ, P0 ;  /* 0x000000ff0400720c */ /* 0x000fda0000705670 */
[----:B------:R-:W-:Y:S05]  /*9050*/  @P0 BRA `(.L_x_308) ;  /* 0x0000000000200947 */ /* 0x000fea0003800000 */
[----:B------:R-:W-:Y:S02]  /*9060*/  ISETP.GE.AND P0, PT, R5, RZ, PT ;  /* 0x000000ff0500720c */ /* 0x000fe40003f06270 */
[----:B------:R-:W-:Y:S02]  /*9070*/  CS2R R8, SRZ ;  /* 0x0000000000087805 */ /* 0x000fe4000001ff00 */
[----:B------:R-:W-:-:S09]  /*9080*/  CS2R R10, SRZ ;  /* 0x00000000000a7805 */ /* 0x000fd2000001ff00 */
[----:B------:R-:W-:Y:S05]  /*9090*/  @!P0 BRA `(.L_x_299) ;  /* 0x000000a400608947 */ /* 0x000fea0003800000 */
[----:B------:R-:W-:Y:S01]  /*90a0*/  DADD R10, R2, -R2 ;  /* 0x00000000020a7229 */ /* 0x000fe20000000802 */
[----:B------:R-:W-:Y:S02]  /*90b0*/  IMAD.MOV.U32 R8, RZ, RZ, R4 ;  /* 0x000000ffff087224 */ /* 0x000fe400078e0004 */
[----:B------:R-:W-:Y:S01]  /*90c0*/  IMAD.MOV.U32 R9, RZ, RZ, R5 ;  /* 0x000000ffff097224 */ /* 0x000fe200078e0005 */
[----:B------:R-:W-:Y:S07]  /*90d0*/  BRA `(.L_x_299) ;  /* 0x000000a400507947 */ /* 0x000fee0003800000 */
.L_x_308:
[----:B------:R-:W-:-:S10]  /*90e0*/  DADD R8, R2, -R2 ;  /* 0x0000000002087229 */ /* 0x000fd40000000802 */
[----:B------:R-:W-:Y:S02]  /*90f0*/  IMAD.MOV.U32 R10, RZ, RZ, R8 ;  /* 0x000000ffff0a7224 */ /* 0x000fe400078e0008 */
[----:B------:R-:W-:Y:S01]  /*9100*/  IMAD.MOV.U32 R11, RZ, RZ, R9 ;  /* 0x000000ffff0b7224 */ /* 0x000fe200078e0009 */
[----:B------:R-:W-:Y:S06]  /*9110*/  BRA `(.L_x_299) ;  /* 0x000000a400407947 */ /* 0x000fec0003800000 */
.L_x_288:
[----:B------:R-:W-:Y:S01]  /*9120*/  DSETP.NEU.AND P2, PT, |R2|, +INF , PT ;  /* 0x7ff000000200742a */ /* 0x000fe20003f4d200 */
[----:B------:R-:W-:-:S13]  /*9130*/  BSSY B2, `(.L_x_309) ;  /* 0x000001c000027945 */ /* 0x000fda0003800000 */
        /* <DEDUP_REMOVED lines=25> */
.L_x_310:
[----:B------:R-:W-:Y:S01]  /*92d0*/  DMUL R16, RZ, R2 ;  /* 0x00000002ff107228 */ /* 0x000fe20000000000 */
[----:B------:R-:W-:-:S10]  /*92e0*/  IMAD.MOV.U32 R4, RZ, RZ, RZ ;  /* 0x000000ffff047224 */ /* 0x000fd400078e00ff */
.L_x_311:
[----:B------:R-:W-:Y:S05]  /*92f0*/  BSYNC B2 ;  /* 0x0000000000027941 */ /* 0x000fea0003800000 */
.L_x_309:
        /* <DEDUP_REMOVED lines=48> */
.L_x_313:
[----:B------:R-:W-:Y:S01]  /*9600*/  DMUL R10, RZ, R2 ;  /* 0x00000002ff0a7228 */ /* 0x000fe20000000000 */
[----:B------:R-:W-:-:S10]  /*9610*/  IMAD.MOV.U32 R0, RZ, RZ, RZ ;  /* 0x000000ffff007224 */ /* 0x000fd400078e00ff */
.L_x_314:
[----:B------:R-:W-:Y:S05]  /*9620*/  BSYNC B2 ;  /* 0x0000000000027941 */ /* 0x000fea0003800000 */
.L_x_312:
        /* <DEDUP_REMOVED lines=21> */
[----:B------:R-:W-:Y:S10]  /*9780*/  @!P1 BRA `(.L_x_299) ;  /* 0x0000009c00a49947 */ /* 0x000ff40003800000 */
[----:B------:R-:W-:Y:S01]  /*9790*/  DFMA R10, R10, -1, RZ ;  /* 0xbff000000a0a782b */ /* 0x000fe200000000ff */
[----:B------:R-:W-:Y:S10]  /*97a0*/  BRA `(.L_x_299) ;  /* 0x0000009c009c7947 */ /* 0x000ff40003800000 */
.L_x_287:
[----:B------:R-:W-:Y:S01]  /*97b0*/  IMAD.MOV.U32 R6, RZ, RZ, 0x652b82fe ;  /* 0x652b82feff067424 */ /* 0x000fe200078e00ff */
[----:B------:R-:W-:Y:S01]  /*97c0*/  UMOV UR4, 0xfefa39ef ;  /* 0xfefa39ef00047882 */ /* 0x000fe20000000000 */
[----:B------:R-:W-:Y:S01]  /*97d0*/  IMAD.MOV.U32 R7, RZ, RZ, 0x3ff71547 ;  /* 0x3ff71547ff077424 */ /* 0x000fe200078e00ff */
[----:B------:R-:W-:Y:S01]  /*97e0*/  UMOV UR5, 0x3fe62e42 ;  /* 0x3fe62e4200057882 */ /* 0x000fe20000000000 */
[----:B------:R-:W-:Y:S01]  /*97f0*/  FSETP.GEU.FTZ.AND P0, PT, |R5|, 4.1917929649353027344, PT ;  /* 0x4086232b0500780b */ /* 0x000fe20003f1e200 */
[----:B------:R-:W-:Y:S03]  /*9800*/  BSSY B1, `(.L_x_315) ;  /* 0x0000036000017945 */ /* 0x000fe60003800000 */
        /* <DEDUP_REMOVED lines=53> */
.L_x_316:
[----:B------:R-:W-:Y:S05]  /*9b60*/  BSYNC B1 ;  /* 0x0000000000017941 */ /* 0x000fea0003800000 */
.L_x_315:
[----:B------:R-:W-:Y:S02]  /*9b70*/  IMAD.MOV.U32 R10, RZ, RZ, R2 ;  /* 0x000000ffff0a7224 */ /* 0x000fe400078e0002 */
[----:B------:R-:W-:Y:S01]  /*9b80*/  IMAD.MOV.U32 R11, RZ, RZ, R3 ;  /* 0x000000ffff0b7224 */ /* 0x000fe200078e0003 */
[----:B------:R-:W-:Y:S06]  /*9b90*/  BRA `(.L_x_299) ;  /* 0x0000009800a07947 */ /* 0x000fec0003800000 */
.L_x_237:
[----:B------:R-:W0:Y:S01]  /*9ba0*/  LDC.64 R2, c[0x0][0x240] ;  /* 0x00009000ff027b82 */ /* 0x000e220000000a00 */
[----:B------:R-:W1:Y:S01]  /*9bb0*/  I2F.F64.U32 R12, R0 ;  /* 0x00000000000c7312 */ /* 0x000e620000201800 */
[----:B------:R-:W-:Y:S01]  /*9bc0*/  ULDC.64 UR4, c[0x0][0x260] ;  /* 0x0000980000047ab9 */ /* 0x000fe20000000a00 */
[----:B------:R-:W-:-:S05]  /*9bd0*/  ULDC.64 UR6, c[0x0][0x268] ;  /* 0x00009a0000067ab9 */ /* 0x000fca0000000a00 */
[----:B------:R-:W0:Y:S08]  /*9be0*/  LDC.64 R4, c[0x0][0x248] ;  /* 0x00009200ff047b82 */ /* 0x000e300000000a00 */
[----:B------:R-:W1:Y:S08]  /*9bf0*/  LDC.64 R14, c[0x0][0x220] ;  /* 0x00008800ff0e7b82 */ /* 0x000e700000000a00 */
[----:B------:R-:W2:Y:S01]  /*9c00*/  LDC.64 R6, c[0x0][0x228] ;  /* 0x00008a00ff067b82 */ /* 0x000ea20000000a00 */
[----:B0-----:R-:W-:-:S02]  /*9c10*/  DSETP.NAN.AND P0, PT, R2, R4, PT ;  /* 0x000000040200722a */ /* 0x001fc40003f08000 */
[C---:B-1----:R-:W-:Y:S02]  /*9c20*/  DFMA R14, R12.reuse, UR4, R14 ;  /* 0x000000040c0e7c2b */ /* 0x042fe4000800000e */
[----:B--2---:R-:W-:-:S10]  /*9c30*/  DFMA R12, R12, UR6, R6 ;  /* 0x000000060c0c7c2b */ /* 0x004fd40008000006 */
[----:B------:R-:W-:Y:S05]  /*9c40*/  @P0 BRA `(.L_x_317) ;  /* 0x0000006800a40947 */ /* 0x000fea0003800000 */
        /* <DEDUP_REMOVED lines=50> */
.L_x_323:
        /* <DEDUP_REMOVED lines=9> */
[----:B------:R-:W-:Y:S01]  /*a000*/  UMOV UR6, 0x80000000 ;  /* 0x8000000000067882 */ /* 0x000fe20000000000 */
[----:B------:R-:W-:Y:S01]  /*a010*/  LEA.HI R0, R3, R0, RZ, 0xc ;  /* 0x0000000003007211 */ /* 0x000fe200078f60ff */
[----:B------:R-:W-:-:S10]  /*a020*/  UMOV UR7, 0x43300000 ;  /* 0x4330000000077882 */ /* 0x000fd40000000000 */
[----:B------:R-:W-:Y:S02]  /*a030*/  @P0 VIADD R7, R5, 0xfff00000 ;  /* 0xfff0000005070836 */ /* 0x000fe40000000000 */
[----:B------:R-:W-:Y:S02]  /*a040*/  @P0 VIADD R0, R0, 0x1 ;  /* 0x0000000100000836 */ /* 0x000fe40000000000 */
[----:B------:R-:W-:-:S06]  /*a050*/  @P0 IMAD.MOV.U32 R5, RZ, RZ, R7 ;  /* 0x000000ffff050224 */ /* 0x000fcc00078e0007 */
        /* <DEDUP_REMOVED lines=13> */
[----:B------:R-:W-:Y:S01]  /*a130*/  LOP3.LUT R22, R0, 0x80000000, RZ, 0x3c, !PT ;  /* 0x8000000000167812 */ /* 0x000fe200078e3cff */
[----:B------:R-:W-:Y:S01]  /*a140*/  IMAD.MOV.U32 R23, RZ, RZ, 0x43300000 ;  /* 0x43300000ff177424 */ /* 0x000fe200078e00ff */
[----:B------:R-:W-:-:S03]  /*a150*/  DADD R24, R2, R2 ;  /* 0x0000000002187229 */ /* 0x000fc60000000002 */
[----:B------:R-:W-:Y:S01]  /*a160*/  DFMA R20, R18, R20, UR4 ;  /* 0x0000000412147e2b */ /* 0x000fe20008000014 */
[----:B------:R-:W-:Y:S01]  /*a170*/  UMOV UR4, 0xa9ab0956 ;  /* 0xa9ab095600047882 */ /* 0x000fe20000000000 */
[----:B------:R-:W-:Y:S01]  /*a180*/  UMOV UR5, 0x3f1745cb ;  /* 0x3f1745cb00057882 */ /* 0x000fe20000000000 */
[----:B------:R-:W-:Y:S01]  /*a190*/  DADD R2, R22, -UR6 ;  /* 0x8000000616027e29 */ /* 0x000fe20008000000 */
[----:B------:R-:W-:Y:S01]  /*a1a0*/  UMOV UR6, 0xfefa39ef ;  /* 0xfefa39ef00067882 */ /* 0x000fe20000000000 */
[----:B------:R-:W-:Y:S01]  /*a1b0*/  UMOV UR7, 0x3fe62e42 ;  /* 0x3fe62e4200077882 */ /* 0x000fe20000000000 */
[----:B------:R-:W-:Y:S02]  /*a1c0*/  DFMA R24, R4, -R16, R24 ;  /* 0x800000100418722b */ /* 0x000fe40000000018 */
[----:B------:R-:W-:Y:S01]  /*a1d0*/  DFMA R20, R18, R20, UR4 ;  /* 0x0000000412147e2b */ /* 0x000fe20008000014 */
[----:B------:R-:W-:Y:S01]  /*a1e0*/  UMOV UR4, 0x2d1b5154 ;  /* 0x2d1b515400047882 */ /* 0x000fe20000000000 */
[----:B------:R-:W-:-:S04]  /*a1f0*/  UMOV UR5, 0x3f3c71c7 ;  /* 0x3f3c71c700057882 */ /* 0x000fc80000000000 */
[----:B------:R-:W-:Y:S02]  /*a200*/  DMUL R24, R6, R24 ;  /* 0x0000001806187228 */ /* 0x000fe40000000000 */
        /* <DEDUP_REMOVED lines=8> */
[----:B------:R-:W-:Y:S01]  /*a290*/  UMOV UR5, 0x3fb55555 ;  /* 0x3fb5555500057882 */ /* 0x000fe20000000000 */
[----:B------:R-:W-:-:S05]  /*a2a0*/  DFMA R20, R2, UR6, R16 ;  /* 0x0000000602147c2b */ /* 0x000fca0008000010 */
[----:B------:R-:W-:Y:S01]  /*a2b0*/  DFMA R22, R18, R22, UR4 ;  /* 0x0000000412167e2b */ /* 0x000fe20008000016 */
[----:B------:R-:W-:Y:S01]  /*a2c0*/  UMOV UR4, 0x3b39803f ;  /* 0x3b39803f00047882 */ /* 0x000fe20000000000 */
[----:B------:R-:W-:Y:S01]  /*a2d0*/  UMOV UR5, 0x3c7abc9e ;  /* 0x3c7abc9e00057882 */ /* 0x000fe20000000000 */
[----:B------:R-:W-:-:S05]  /*a2e0*/  DFMA R4, -R2, UR6, R20 ;  /* 0x0000000602047c2b */ /* 0x000fca0008000114 */
[----:B------:R-:W-:-:S03]  /*a2f0*/  DMUL R22, R18, R22 ;  /* 0x0000001612167228 */ /* 0x000fc60000000000 */
[----:B------:R-:W-:-:S05]  /*a300*/  DADD R4, -R16, R4 ;  /* 0x0000000010047229 */ /* 0x000fca0000000104 */
[----:B------:R-:W-:-:S08]  /*a310*/  DFMA R22, R16, R22, R24 ;  /* 0x000000161016722b */ /* 0x000fd00000000018 */
[----:B------:R-:W-:-:S08]  /*a320*/  DADD R4, R22, -R4 ;  /* 0x0000000016047229 */ /* 0x000fd00000000804 */
[----:B------:R-:W-:-:S08]  /*a330*/  DFMA R4, R2, UR4, R4 ;  /* 0x0000000402047c2b */ /* 0x000fd00008000004 */
[----:B------:R-:W-:Y:S01]  /*a340*/  DADD R20, R20, R4 ;  /* 0x0000000014147229 */ /* 0x000fe20000000004 */
[----:B------:R-:W-:Y:S10]  /*a350*/  BRA `(.L_x_324) ;  /* 0x0000000000c07947 */ /* 0x000ff40003800000 */
.L_x_322:
        /* <DEDUP_REMOVED lines=19> */
.L_x_325:
        /* <DEDUP_REMOVED lines=29> */
.L_x_324:
        /* <DEDUP_REMOVED lines=20> */
.L_x_326:
        /* <DEDUP_REMOVED lines=84> */
.L_x_327:
[----:B------:R-:W-:Y:S02]  /*ace0*/  ULDC UR4, c[0x0][0x244] ;  /* 0x0000910000047ab9 */ /* 0x000fe40000000800 */
[----:B------:R-:W-:-:S04]  /*acf0*/  ISETP.LE.AND P0, PT, RZ, UR4, PT ;  /* 0x00000004ff007c0c */ /* 0x000fc8000bf03270 */
[----:B------:R-:W-:Y:S02]  /*ad00*/  FSEL R4, RZ, 3.37028055040000000000e+12, P0 ;  /* 0x54442d18ff047808 */ /* 0x000fe40000000000 */
[----:B------:R-:W-:-:S07]  /*ad10*/  FSEL R5, RZ, 2.1426990032196044922, P0 ;  /* 0x400921fbff057808 */ /* 0x000fce0000000000 */
.L_x_328:
        /* <DEDUP_REMOVED lines=10> */
.L_x_321:
        /* <DEDUP_REMOVED lines=24> */
.L_x_331:
        /* <DEDUP_REMOVED lines=61> */
[----:B------:R-:W-:-:S11]  /*b310*/  DADD R20, R20, R4 ;  /* 0x0000000014147229 */ /* 0x000fd60000000004 */
.L_x_332:
        /* <DEDUP_REMOVED lines=20> */
.L_x_333:
        /* <DEDUP_REMOVED lines=84> */
.L_x_334:
[----:B------:R-:W-:Y:S02]  /*b9a0*/  ULDC UR4, c[0x0][0x244] ;  /* 0x0000910000047ab9 */ /* 0x000fe40000000800 */
[----:B------:R-:W-:-:S04]  /*b9b0*/  ISETP.LE.AND P0, PT, RZ, UR4, PT ;  /* 0x00000004ff007c0c */ /* 0x000fc8000bf03270 */
[----:B------:R-:W-:Y:S02]  /*b9c0*/  FSEL R4, RZ, 3.37028055040000000000e+12, P0 ;  /* 0x54442d18ff047808 */ /* 0x000fe40000000000 */
[----:B------:R-:W-:-:S07]  /*b9d0*/  FSEL R5, RZ, 2.1426990032196044922, P0 ;  /* 0x400921fbff057808 */ /* 0x000fce0000000000 */
.L_x_335:
        /* <DEDUP_REMOVED lines=10> */
.L_x_330:
        /* <DEDUP_REMOVED lines=15> */
[C---:B------:R-:W-:Y:S02]  /*bb70*/  DMUL R2, R22.reuse, R16 ;  /* 0x0000001016027228 */ /* 0x040fe40000000000 */
[----:B------:R-:W-:Y:S02]  /*bb80*/  DMUL R6, R22, R22 ;  /* 0x0000001616067228 */ /* 0x000fe40000000000 */
[----:B------:R-:W-:Y:S02]  /*bb90*/  DADD R30, R30, -R18 ;  /* 0x000000001e1e7229 */ /* 0x000fe40000000812 */
[----:B------:R-:W-:Y:S02]  /*bba0*/  DADD R22, R22, R22 ;  /* 0x0000000016167229 */ /* 0x000fe40000000016 */
[----:B------:R-:W-:-:S02]  /*bbb0*/  DADD R28, R18, R18 ;  /* 0x00000000121c7229 */ /* 0x000fc40000000012 */
        /* <DEDUP_REMOVED lines=8> */
.L_x_336:
        /* <DEDUP_REMOVED lines=119> */
.L_x_338:
        /* <DEDUP_REMOVED lines=63> */
.L_x_337:
        /* <DEDUP_REMOVED lines=19> */
.L_x_340:
        /* <DEDUP_REMOVED lines=29> */
.L_x_339:
        /* <DEDUP_REMOVED lines=20> */
.L_x_341:
        /* <DEDUP_REMOVED lines=85> */
.L_x_342:
[----:B------:R-:W-:Y:S02]  /*d130*/  ULDC UR4, c[0x0][0x244] ;  /* 0x0000910000047ab9 */ /* 0x000fe40000000800 */
[----:B------:R-:W-:-:S04]  /*d140*/  ISETP.LE.AND P0, PT, RZ, UR4, PT ;  /* 0x00000004ff007c0c */ /* 0x000fc8000bf03270 */
[----:B------:R-:W-:Y:S02]  /*d150*/  FSEL R4, RZ, 3.37028055040000000000e+12, P0 ;  /* 0x54442d18ff047808 */ /* 0x000fe40000000000 */
[----:B------:R-:W-:-:S07]  /*d160*/  FSEL R5, RZ, 2.1426990032196044922, P0 ;  /* 0x400921fbff057808 */ /* 0x000fce0000000000 */
.L_x_343:
        /* <DEDUP_REMOVED lines=10> */
.L_x_320:
[CC--:B------:R-:W-:Y:S01]  /*d210*/  ISETP.GT.U32.AND P0, PT, R6.reuse, R16.reuse, PT ;  /* 0x000000100600720c */ /* 0x0c0fe20003f04070 */
[----:B------:R-:W-:Y:S01]  /*d220*/  IMAD.MOV.U32 R18, RZ, RZ, RZ ;  /* 0x000000ffff127224 */ /* 0x000fe200078e00ff */
[----:B------:R-:W-:Y:S01]  /*d230*/  UMOV UR4, 0xffffffff ;  /* 0xffffffff00047882 */ /* 0x000fe20000000000 */
[----:B------:R-:W-:Y:S01]  /*d240*/  UMOV UR5, 0x7fefffff ;  /* 0x7fefffff00057882 */ /* 0x000fe20000000000 */
[CC--:B------:R-:W-:Y:S01]  /*d250*/  ISETP.GT.U32.AND.EX P2, PT, R7.reuse, R17.reuse, PT, P0 ;  /* 0x000000110700720c */ /* 0x0c0fe20003f44100 */
[----:B------:R-:W-:Y:S01]  /*d260*/  UMOV UR6, UR5 ;  /* 0x0000000500067c82 */ /* 0x000fe20008000000 */
[----:B------:R-:W-:Y:S01]  /*d270*/  ISETP.LT.U32.AND P0, PT, R6, R16, PT ;  /* 0x000000100600720c */ /* 0x000fe20003f01070 */
[----:B------:R-:W-:Y:S01]  /*d280*/  IMAD.MOV.U32 R22, RZ, RZ, 0x0 ;  /* 0x00000000ff167424 */ /* 0x000fe200078e00ff */
[CC--:B------:R-:W-:Y:S01]  /*d290*/  SEL R5, R7.reuse, R17.reuse, P2 ;  /* 0x0000001107057207 */ /* 0x0c0fe20001000000 */
[----:B------:R-:W-:Y:S01]  /*d2a0*/  IMAD.MOV.U32 R23, RZ, RZ, 0x3fd80000 ;  /* 0x3fd80000ff177424 */ /* 0x000fe200078e00ff */
[----:B------:R-:W-:-:S02]  /*d2b0*/  ISETP.LT.U32.AND.EX P0, PT, R7, R17, PT, P0 ;  /* 0x000000110700720c */ /* 0x000fc40003f01100 */
[----:B------:R-:W-:Y:S02]  /*d2c0*/  LOP3.LUT R0, R5, 0xffc00000, RZ, 0xc0, !PT ;  /* 0xffc0000005007812 */ /* 0x000fe400078ec0ff */
[-C--:B------:R-:W-:Y:S02]  /*d2d0*/  SEL R2, R6, R16.reuse, P0 ;  /* 0x0000001006027207 */ /* 0x080fe40000000000 */
[----:B------:R-:W-:Y:S02]  /*d2e0*/  SEL R3, R7, R17, P0 ;  /* 0x0000001107037207 */ /* 0x000fe40000000000 */
[----:B------:R-:W-:Y:S02]  /*d2f0*/  IADD3 R19, -R0, 0x7fd00000, RZ ;  /* 0x7fd0000000137810 */ /* 0x000fe40007ffe1ff */
[----:B------:R-:W-:-:S04]  /*d300*/  SEL R4, R6, R16, P2 ;  /* 0x0000001006047207 */ /* 0x000fc80001000000 */
[C---:B------:R-:W-:Y:S02]  /*d310*/  DMUL R20, R18.reuse, R2 ;  /* 0x0000000212147228 */ /* 0x040fe40000000000 */
[----:B------:R-:W-:Y:S01]  /*d320*/  DMUL R6, R18, R4 ;  /* 0x0000000412067228 */ /* 0x000fe20000000000 */
[----:B------:R-:W-:-:S05]  /*d330*/  IMAD.U32 R18, RZ, RZ, UR6 ;  /* 0x00000006ff127e24 */ /* 0x000fca000f8e00ff */
        /* <DEDUP_REMOVED lines=41> */
.L_x_344:
        /* <DEDUP_REMOVED lines=62> */
.L_x_345:
        /* <DEDUP_REMOVED lines=20> */
.L_x_346:
        /* <DEDUP_REMOVED lines=84> */
.L_x_347:
[----:B------:R-:W-:Y:S02]  /*e030*/  ULDC UR4, c[0x0][0x244] ;  /* 0x0000910000047ab9 */ /* 0x000fe40000000800 */
[----:B------:R-:W-:-:S04]  /*e040*/  ISETP.LE.AND P0, PT, RZ, UR4, PT ;  /* 0x00000004ff007c0c */ /* 0x000fc8000bf03270 */
[----:B------:R-:W-:Y:S02]  /*e050*/  FSEL R4, RZ, 3.37028055040000000000e+12, P0 ;  /* 0x54442d18ff047808 */ /* 0x000fe40000000000 */
[----:B------:R-:W-:-:S07]  /*e060*/  FSEL R5, RZ, 2.1426990032196044922, P0 ;  /* 0x400921fbff057808 */ /* 0x000fce0000000000 */
.L_x_348:
        /* <DEDUP_REMOVED lines=9> */
.L_x_319:
        /* <DEDUP_REMOVED lines=27> */
.L_x_351:
        /* <DEDUP_REMOVED lines=63> */
.L_x_350:
        /* <DEDUP_REMOVED lines=19> */
.L_x_353:
        /* <DEDUP_REMOVED lines=29> */
.L_x_352:
[----:B------:R-:W-:Y:S01]  /*e9a0*/  IMAD.MOV.U32 R2, RZ, RZ, -0x2449a4b7 ;  /* 0xdbb65b49ff027424 */ /* 0x000fe200078e00ff */
[----:B------:R-:W-:Y:S01]  /*e9b0*/  UMOV UR4, 0x2a25ff7e ;  /* 0x2a25ff7e00047882 */ /* 0x000fe20000000000 */
[----:B------:R-:W-:Y:S01]  /*e9c0*/  IMAD.MOV.U32 R3, RZ, RZ, 0x3f2d3b63 ;  /* 0x3f2d3b63ff037424 */ /* 0x000fe200078e00ff */
[----:B------:R-:W-:Y:S01]  /*e9d0*/  UMOV UR5, 0x3ef53e1d ;  /* 0x3ef53e1d00057882 */ /* 0x000fe20000000000 */
[----:B------:R-:W0:Y:S01]  /*e9e0*/  LDC R0, c[0x0][0x24c] ;  /* 0x00009300ff007b82 */ /* 0x000e220000000800 */
[----:B------:R-:W-:Y:S01]  /*e9f0*/  ULDC.64 UR6, c[0x0][0x240] ;  /* 0x0000900000067ab9 */ /* 0x000fe20000000a00 */
[----:B------:R-:W-:Y:S02]  /*ea00*/  DMUL R20, R4, 0.5 ;  /* 0x3fe0000004147828 */ /* 0x000fe40000000000 */
        /* <DEDUP_REMOVED lines=75> */
[----:B------:R-:W-:-:S02]  /*eec0*/  @!P2 FSEL R3, R2, 3.37028055040000000000e+12, !P0 ;  /* 0x54442d180203a808 */ /* 0x000fc40004000000 */
[----:B0-----:R-:W-:-:S03]  /*eed0*/  LOP3.LUT R7, R7, 0x80000000, R0, 0xb8, !PT ;  /* 0x8000000007077812 */ /* 0x001fc600078eb800 */
[----:B------:R-:W-:Y:S02]  /*eee0*/  FSEL R4, R10, R3, P1 ;  /* 0x000000030a047208 */ /* 0x000fe40000800000 */
[----:B------:R-:W-:Y:S01]  /*eef0*/  FSEL R5, R11, R7, P1 ;  /* 0x000000070b057208 */ /* 0x000fe20000800000 */
[----:B------:R-:W-:Y:S06]  /*ef00*/  BRA `(.L_x_329) ;  /* 0x00000024003c7947 */ /* 0x000fec0003800000 */
.L_x_349:
        /* <DEDUP_REMOVED lines=11> */
[----:B------:R-:W-:Y:S01]  /*efc0*/  DMUL R20, R10, 0.5 ;  /* 0x3fe000000a147828 */ /* 0x000fe20000000000 */
[----:B------:R-:W-:-:S04]  /*efd0*/  IMAD.MOV.U32 R4, RZ, RZ, 0x7f3321d2 ;  /* 0x7f3321d2ff047424 */ /* 0x000fc800078e00ff */
[----:B------:R-:W-:Y:S01]  /*efe0*/  DFMA R8, R6, R8, -UR4 ;  /* 0x8000000406087e2b */ /* 0x000fe20008000008 */
[----:B------:R-:W-:Y:S01]  /*eff0*/  UMOV UR4, 0xc8249315 ;  /* 0xc824931500047882 */ /* 0x000fe20000000000 */
[----:B------:R-:W-:Y:S01]  /*f000*/  UMOV UR5, 0x3f6f9690 ;  /* 0x3f6f969000057882 */ /* 0x000fe20000000000 */
[----:B------:R-:W-:-:S05]  /*f010*/  DMUL R20, R10, R20 ;  /* 0x000000140a147228 */ /* 0x000fca0000000000 */
        /* <DEDUP_REMOVED lines=60> */
[----:B------:R-:W-:Y:S02]  /*f3e0*/  IMAD.MOV.U32 R6, RZ, RZ, 0x4002d97c ;  /* 0x4002d97cff067424 */ /* 0x000fe400078e00ff */
[----:B------:R-:W-:Y:S02]  /*f3f0*/  FSEL R0, R17, R5, !P1 ;  /* 0x0000000511007208 */ /* 0x000fe40004800000 */
[----:B------:R-:W-:Y:S01]  /*f400*/  FSEL R5, R16, R7, !P1 ;  /* 0x0000000710057208 */ /* 0x000fe20004800000 */
[----:B------:R-:W-:Y:S01]  /*f410*/  DSETP.GTU.AND P1, PT, |R2|, +INF , PT ;  /* 0x7ff000000200742a */ /* 0x000fe20003f2c200 */
[----:B------:R-:W-:Y:S02]  /*f420*/  @!P2 FSEL R0, R6, 1.8213495016098022461, !P0 ;  /* 0x3fe921fb0600a808 */ /* 0x000fe40004000000 */
[----:B------:R-:W-:-:S02]  /*f430*/  @!P2 FSEL R5, R4, 3.37028055040000000000e+12, !P0 ;  /* 0x54442d180405a808 */ /* 0x000fc40004000000 */
[----:B0-----:R-:W-:Y:S02]  /*f440*/  LOP3.LUT R19, R0, 0x80000000, R19, 0xb8, !PT ;  /* 0x8000000000137812 */ /* 0x001fe400078eb813 */
[----:B------:R-:W-:Y:S02]  /*f450*/  FSEL R4, R2, R5, P1 ;  /* 0x0000000502047208 */ /* 0x000fe40000800000 */
[----:B------:R-:W-:Y:S01]  /*f460*/  FSEL R5, R3, R19, P1 ;  /* 0x0000001303057208 */ /* 0x000fe20000800000 */
[----:B------:R-:W-:Y:S06]  /*f470*/  BRA `(.L_x_329) ;  /* 0x0000001c00e07947 */ /* 0x000fec0003800000 */
.L_x_318:
        /* <DEDUP_REMOVED lines=24> */
.L_x_354:
[----:B------:R-:W0:Y:S01]  /*f600*/  MUFU.RCP64H R5, 2.718280792236328125 ;  /* 0x4005bf0a00057908 */ /* 0x000e220000001800 */
[----:B------:R-:W-:Y:S01]  /*f610*/  IMAD.MOV.U32 R6, RZ, RZ, -0x74eba897 ;  /* 0x8b145769ff067424 */ /* 0x000fe200078e00ff */
[----:B------:R-:W-:Y:S01]  /*f620*/  ULDC.64 UR4, c[0x0][0x248] ;  /* 0x0000920000047ab9 */ /* 0x000fe20000000a00 */
[----:B------:R-:W-:Y:S01]  /*f630*/  IMAD.MOV.U32 R7, RZ, RZ, 0x4005bf0a ;  /* 0x4005bf0aff077424 */ /* 0x000fe200078e00ff */
[----:B------:R-:W1:Y:S01]  /*f640*/  LDC R0, c[0x0][0x24c] ;  /* 0x00009300ff007b82 */ /* 0x000e620000000800 */
[----:B------:R-:W-:Y:S01]  /*f650*/  IMAD.MOV.U32 R4, RZ, RZ, 0x1 ;  /* 0x00000001ff047424 */ /* 0x000fe200078e00ff */
[----:B------:R-:W-:-:S05]  /*f660*/  DADD R20, -RZ, |R2| ;  /* 0x00000000ff147229 */ /* 0x000fca0000000502 */
        /* <DEDUP_REMOVED lines=21> */
.L_x_355:
        /* <DEDUP_REMOVED lines=136> */
.L_x_357:
[----:B------:R-:W-:Y:S05]  /*10040*/  BSYNC B1 ;  /* 0x0000000000017941 */ /* 0x000fea0003800000 */
.L_x_356:
[----:B------:R-:W-:Y:S05]  /*10050*/  @P4 BRA P5, `(.L_x_358) ;  /* 0x0000000000184947 */ /* 0x000fea0002800000 */
[----:B------:R-:W-:Y:S01]  /*10060*/  IMAD.MOV.U32 R2, RZ, RZ, R10 ;  /* 0x000000ffff027224 */ /* 0x000fe200078e000a */
[----:B------:R-:W-:Y:S01]  /*10070*/  MOV R0, 0x100c0 ;  /* 0x000100c000007802 */ /* 0x000fe20000000f00 */
[----:B------:R-:W-:Y:S02]  /*10080*/  IMAD.MOV.U32 R3, RZ, RZ, R11 ;  /* 0x000000ffff037224 */ /* 0x000fe400078e000b */
[----:B------:R-:W-:Y:S02]  /*10090*/  IMAD.MOV.U32 R18, RZ, RZ, R8 ;  /* 0x000000ffff127224 */ /* 0x000fe400078e0008 */
[----:B------:R-:W-:-:S07]  /*100a0*/  IMAD.MOV.U32 R19, RZ, RZ, R9 ;  /* 0x000000ffff137224 */ /* 0x000fce00078e0009 */
[----:B------:R-:W-:Y:S05]  /*100b0*/  CALL.REL.NOINC `($__internal_2_$__cuda_sm20_div_rn_f64_full) ;  /* 0x0000003400787944 */ /* 0x000fea0003c00000 */
.L_x_358:
        /* <DEDUP_REMOVED lines=84> */
.L_x_359:
[----:B------:R-:W-:Y:S02]  /*10600*/  ULDC UR4, c[0x0][0x244] ;  /* 0x0000910000047ab9 */ /* 0x000fe40000000800 */
[----:B------:R-:W-:-:S04]  /*10610*/  ISETP.LE.AND P0, PT, RZ, UR4, PT ;  /* 0x00000004ff007c0c */ /* 0x000fc8000bf03270 */
[----:B------:R-:W-:Y:S02]  /*10620*/  FSEL R4, RZ, 3.37028055040000000000e+12, P0 ;  /* 0x54442d18ff047808 */ /* 0x000fe40000000000 */
[----:B------:R-:W-:-:S07]  /*10630*/  FSEL R5, RZ, 2.1426990032196044922, P0 ;  /* 0x400921fbff057808 */ /* 0x000fce0000000000 */
.L_x_360:
        /* <DEDUP_REMOVED lines=10> */
.L_x_317:
        /* <DEDUP_REMOVED lines=27> */
.L_x_361:
        /* <DEDUP_REMOVED lines=62> */
.L_x_362:
[----:B------:R-:W-:Y:S02]  /*10c70*/  DADD R6, -RZ, |R4| ;  /* 0x00000000ff067229 */ /* 0x000fe40000000504 */
[--C-:B------:R-:W-:Y:S02]  /*10c80*/  DADD R10, -RZ, |R2|.reuse ;  /* 0x00000000ff0a7229 */ /* 0x100fe40000000502 */
[----:B------:R-:W-:Y:S01]  /*10c90*/  DSETP.GT.AND P1, PT, |R4|, |R2|, PT ;  /* 0x400000020400722a */ /* 0x000fe20003f24200 */
[----:B------:R-:W-:-:S07]  /*10ca0*/  IMAD.MOV.U32 R2, RZ, RZ, 0x1 ;  /* 0x00000001ff027424 */ /* 0x000fce00078e00ff */
[----:B------:R-:W-:Y:S02]  /*10cb0*/  FSEL R9, R7, R11, P1 ;  /* 0x0000000b07097208 */ /* 0x000fe40000800000 */
[----:B------:R-:W-:Y:S02]  /*10cc0*/  FSEL R8, R6, R10, P1 ;  /* 0x0000000a06087208 */ /* 0x000fe40000800000 */
[----:B------:R-:W0:Y:S04]  /*10cd0*/  MUFU.RCP64H R3, R9 ;  /* 0x0000000900037308 */ /* 0x000e280000001800 */
[----:B0-----:R-:W-:-:S08]  /*10ce0*/  DFMA R4, -R8, R2, 1 ;  /* 0x3ff000000804742b */ /* 0x001fd00000000102 */
[----:B------:R-:W-:-:S08]  /*10cf0*/  DFMA R4, R4, R4, R4 ;  /* 0x000000040404722b */ /* 0x000fd00000000004 */
[----:B------:R-:W-:-:S08]  /*10d00*/  DFMA R4, R2, R4, R2 ;  /* 0x000000040204722b */ /* 0x000fd00000000002 */
[----:B------:R-:W-:-:S08]  /*10d10*/  DFMA R2, -R8, R4, 1 ;  /* 0x3ff000000802742b */ /* 0x000fd00000000104 */
[----:B------:R-:W-:Y:S01]  /*10d20*/  DFMA R2, R4, R2, R4 ;  /* 0x000000020402722b */ /* 0x000fe20000000004 */
[----:B------:R-:W-:Y:S02]  /*10d30*/  FSEL R4, R10, R6, P1 ;  /* 0x000000060a047208 */ /* 0x000fe40000800000 */
[----:B------:R-:W-:-:S04]  /*10d40*/  FSEL R5, R11, R7, P1 ;  /* 0x000000070b057208 */ /* 0x000fc80000800000 */
[----:B------:R-:W-:Y:S02]  /*10d50*/  FSETP.GEU.AND P2, PT, |R5|, 6.5827683646048100446e-37, PT ;  /* 0x036000000500780b */ /* 0x000fe40003f4e200 */
        /* <DEDUP_REMOVED lines=12> */
.L_x_363:
        /* <DEDUP_REMOVED lines=84> */
.L_x_364:
[----:B------:R-:W-:Y:S02]  /*11360*/  FSEL R4, RZ, 3.37028055040000000000e+12, P0 ;  /* 0x54442d18ff047808 */ /* 0x000fe40000000000 */
[----:B------:R-:W-:-:S07]  /*11370*/  FSEL R5, RZ, 2.1426990032196044922, P0 ;  /* 0x400921fbff057808 */ /* 0x000fce0000000000 */
.L_x_365:
        /* <DEDUP_REMOVED lines=8> */
.L_x_329:
[-C--:B------:R-:W-:Y:S02]  /*11400*/  DMUL R2, R14, R4.reuse ;  /* 0x000000040e027228 */ /* 0x080fe40000000000 */
[----:B------:R-:W-:-:S06]  /*11410*/  DMUL R4, R12, R4 ;  /* 0x000000040c047228 */ /* 0x000fcc0000000000 */
[-C--:B------:R-:W-:Y:S02]  /*11420*/  DFMA R2, R12, R20.reuse, R2 ;  /* 0x000000140c02722b */ /* 0x080fe40000000002 */
[----:B------:R-:W-:-:S08]  /*11430*/  DFMA R14, R14, R20, -R4 ;  /* 0x000000140e0e722b */ /* 0x000fd00000000804 */
        /* <DEDUP_REMOVED lines=62> */
[----:B------:R-:W-:Y:S02]  /*11820*/  @!P0 LEA.HI R0, R4, R4, RZ, 0x1 ;  /* 0x0000000404008211 */ /* 0x000fe400078f08ff */
[----:B------:R-:W-:Y:S02]  /*11830*/  FSEL R23, R9, RZ, P1 ;  /* 0x000000ff09177208 */ /* 0x000fe40000800000 */
[----:B------:R-:W-:-:S05]  /*11840*/  @!P0 SHF.R.S32.HI R5, RZ, 0x1, R0 ;  /* 0x00000001ff058819 */ /* 0x000fca0000011400 */
[----:B------:R-:W-:Y:S02]  /*11850*/  @!P0 IMAD.IADD R4, R4, 0x1, -R5 ;  /* 0x0000000104048824 */ /* 0x000fe400078e0a05 */
[----:B------:R-:W-:-:S03]  /*11860*/  @!P0 IMAD R5, R5, 0x100000, R7 ;  /* 0x0010000005058824 */ /* 0x000fc600078e0207 */
[----:B------:R-:W-:Y:S01]  /*11870*/  @!P0 LEA R7, R4, 0x3ff00000, 0x14 ;  /* 0x3ff0000004078811 */ /* 0x000fe200078ea0ff */
[----:B------:R-:W-:Y:S02]  /*11880*/  @!P0 IMAD.MOV.U32 R4, RZ, RZ, R6 ;  /* 0x000000ffff048224 */ /* 0x000fe400078e0006 */
[----:B------:R-:W-:-:S06]  /*11890*/  @!P0 IMAD.MOV.U32 R6, RZ, RZ, RZ ;  /* 0x000000ffff068224 */ /* 0x000fcc00078e00ff */
[----:B------:R-:W-:-:S11]  /*118a0*/  @!P0 DMUL R22, R4, R6 ;  /* 0x0000000604168228 */ /* 0x000fd60000000000 */
.L_x_371:
[----:B------:R-:W-:Y:S05]  /*118b0*/  BSYNC B1 ;  /* 0x0000000000017941 */ /* 0x000fea0003800000 */
.L_x_370:
        /* <DEDUP_REMOVED lines=26> */
.L_x_373:
[----:B------:R-:W-:Y:S01]  /*11a60*/  DMUL R16, RZ, R2 ;  /* 0x00000002ff107228 */ /* 0x000fe20000000000 */
[----:B------:R-:W-:-:S10]  /*11a70*/  IMAD.MOV.U32 R4, RZ, RZ, RZ ;  /* 0x000000ffff047224 */ /* 0x000fd400078e00ff */
.L_x_374:
[----:B------:R-:W-:Y:S05]  /*11a80*/  BSYNC B2 ;  /* 0x0000000000027941 */ /* 0x000fea0003800000 */
.L_x_372:
        /* <DEDUP_REMOVED lines=48> */
.L_x_376:
[----:B------:R-:W-:Y:S01]  /*11d90*/  DMUL R10, RZ, R2 ;  /* 0x00000002ff0a7228 */ /* 0x000fe20000000000 */
[----:B------:R-:W-:-:S10]  /*11da0*/  IMAD.MOV.U32 R0, RZ, RZ, RZ ;  /* 0x000000ffff007224 */ /* 0x000fd400078e00ff */
.L_x_377:
[----:B------:R-:W-:Y:S05]  /*11db0*/  BSYNC B2 ;  /* 0x0000000000027941 */ /* 0x000fea0003800000 */
.L_x_375:
        /* <DEDUP_REMOVED lines=25> */
.L_x_369:
        /* <DEDUP_REMOVED lines=63> */
.L_x_379:
[----:B------:R-:W-:Y:S05]  /*12340*/  BSYNC B1 ;  /* 0x0000000000017941 */ /* 0x000fea0003800000 */
.L_x_378:
        /* <DEDUP_REMOVED lines=26> */
.L_x_381:
[----:B------:R-:W-:Y:S01]  /*124f0*/  DMUL R16, RZ, R2 ;  /* 0x00000002ff107228 */ /* 0x000fe20000000000 */
[----:B------:R-:W-:-:S10]  /*12500*/  IMAD.MOV.U32 R4, RZ, RZ, RZ ;  /* 0x000000ffff047224 */ /* 0x000fd400078e00ff */
.L_x_382:
[----:B------:R-:W-:Y:S05]  /*12510*/  BSYNC B2 ;  /* 0x0000000000027941 */ /* 0x000fea0003800000 */
.L_x_380:
        /* <DEDUP_REMOVED lines=48> */
.L_x_384:
[----:B------:R-:W-:Y:S01]  /*12820*/  DMUL R10, RZ, R2 ;  /* 0x00000002ff0a7228 */ /* 0x000fe20000000000 */
[----:B------:R-:W-:-:S10]  /*12830*/  IMAD.MOV.U32 R0, RZ, RZ, RZ ;  /* 0x000000ffff007224 */ /* 0x000fd400078e00ff */
.L_x_385:
[----:B------:R-:W-:Y:S05]  /*12840*/  BSYNC B2 ;  /* 0x0000000000027941 */ /* 0x000fea0003800000 */
.L_x_383:
        /* <DEDUP_REMOVED lines=31> */
[----:B------:R-:W-:-:S06]  /*12a40*/  IMAD.MOV.U32 R2, RZ, RZ, RZ ;  /* 0x000000ffff027224 */ /* 0x000fcc00078e00ff */
[C---:B------:R-:W-:Y:S02]  /*12a50*/  DMUL R8, R2.reuse, R8 ;  /* 0x0000000802087228 */ /* 0x040fe40000000000 */
[----:B------:R-:W-:Y:S01]  /*12a60*/  DMUL R2, R2, R10 ;  /* 0x0000000a02027228 */ /* 0x000fe20000000000 */
[----:B------:R-:W-:Y:S01]  /*12a70*/  LEA R11, R5, 0x3ff00000, 0x14 ;  /* 0x3ff00000050b7811 */ /* 0x000fe200078ea0ff */
[----:B------:R-:W-:-:S06]  /*12a80*/  IMAD.MOV.U32 R10, RZ, RZ, RZ ;  /* 0x000000ffff0a7224 */ /* 0x000fcc00078e00ff */
[C---:B------:R-:W-:Y:S02]  /*12a90*/  DMUL R8, R10.reuse, R8 ;  /* 0x000000080a087228 */ /* 0x040fe40000000000 */
[----:B------:R-:W-:Y:S01]  /*12aa0*/  DMUL R10, R10, R2 ;  /* 0x000000020a0a7228 */ /* 0x000fe20000000000 */
[----:B------:R-:W-:Y:S10]  /*12ab0*/  BRA `(.L_x_299) ;  /* 0x0000000800d87947 */ /* 0x000ff40003800000 */
.L_x_368:
        /* <DEDUP_REMOVED lines=11> */
.L_x_386:
[----:B------:R-:W-:-:S10]  /*12b70*/  DADD R8, R2, -R2 ;  /* 0x0000000002087229 */ /* 0x000fd40000000802 */
[----:B------:R-:W-:Y:S02]  /*12b80*/  IMAD.MOV.U32 R10, RZ, RZ, R8 ;  /* 0x000000ffff0a7224 */ /* 0x000fe400078e0008 */
[----:B------:R-:W-:Y:S01]  /*12b90*/  IMAD.MOV.U32 R11, RZ, RZ, R9 ;  /* 0x000000ffff0b7224 */ /* 0x000fe200078e0009 */
[----:B------:R-:W-:Y:S06]  /*12ba0*/  BRA `(.L_x_299) ;  /* 0x00000008009c7947 */ /* 0x000fec0003800000 */
.L_x_367:
        /* <DEDUP_REMOVED lines=27> */
.L_x_388:
[----:B------:R-:W-:Y:S01]  /*12d60*/  DMUL R16, RZ, R2 ;  /* 0x00000002ff107228 */ /* 0x000fe20000000000 */
[----:B------:R-:W-:-:S10]  /*12d70*/  IMAD.MOV.U32 R4, RZ, RZ, RZ ;  /* 0x000000ffff047224 */ /* 0x000fd400078e00ff */
.L_x_389:
[----:B------:R-:W-:Y:S05]  /*12d80*/  BSYNC B2 ;  /* 0x0000000000027941 */ /* 0x000fea0003800000 */
.L_x_387:
        /* <DEDUP_REMOVED lines=48> */
.L_x_391:
[----:B------:R-:W-:Y:S01]  /*13090*/  DMUL R10, RZ, R2 ;  /* 0x00000002ff0a7228 */ /* 0x000fe20000000000 */
[----:B------:R-:W-:-:S10]  /*130a0*/  IMAD.MOV.U32 R0, RZ, RZ, RZ ;  /* 0x000000ffff007224 */ /* 0x000fd400078e00ff */
.L_x_392:
[----:B------:R-:W-:Y:S05]  /*130b0*/  BSYNC B2 ;  /* 0x0000000000027941 */ /* 0x000fea0003800000 */
.L_x_390:
        /* <DEDUP_REMOVED lines=24> */
.L_x_366:
        /* <DEDUP_REMOVED lines=59> */
.L_x_394:
[----:B------:R-:W-:Y:S05]  /*135f0*/  BSYNC B1 ;  /* 0x0000000000017941 */ /* 0x000fea0003800000 */
.L_x_393:
[----:B------:R-:W-:Y:S02]  /*13600*/  IMAD.MOV.U32 R10, RZ, RZ, R2 ;  /* 0x000000ffff0a7224 */ /* 0x000fe400078e0002 */
[----:B------:R-:W-:-:S07]  /*13610*/  IMAD.MOV.U32 R11, RZ, RZ, R3 ;  /* 0x000000ffff0b7224 */ /* 0x000fce00078e0003 */
.L_x_299:
[----:B------:R-:W-:Y:S05]  /*13620*/  BSYNC B0 ;  /* 0x0000000000007941 */ /* 0x000fea0003800000 */
.L_x_236:
[----:B------:R-:W0:Y:S01]  /*13630*/  S2R R0, SR_CTAID.X ;  /* 0x0000000000007919 */ /* 0x000e220000002500 */
[----:B------:R-:W1:Y:S01]  /*13640*/  LDC.64 R2, c[0x0][0x280] ;  /* 0x0000a000ff027b82 */ /* 0x000e620000000a00 */
[----:B------:R-:W0:Y:S02]  /*13650*/  S2R R5, SR_TID.X ;  /* 0x0000000000057919 */ /* 0x000e240000002100 */
[----:B0-----:R-:W-:-:S04]  /*13660*/  IMAD R5, R0, 0x40, R5 ;  /* 0x0000004000057824 */ /* 0x001fc800078e0205 */
[----:B-1----:R-:W-:-:S05]  /*13670*/  IMAD.WIDE.U32 R2, R5, 0x10, R2 ;  /* 0x0000001005027825 */ /* 0x002fca00078e0002 */
[----:B------:R-:W-:Y:S01]  /*13680*/  STG.E.128 desc[UR8][R2.64], R8 ;  /* 0x0000000802007986 */ /* 0x000fe2000c101d08 */
[----:B------:R-:W-:Y:S05]  /*13690*/  EXIT ;  /* 0x000000000000794d */ /* 0x000fea0003800000 */
        .weak           $__internal_2_$__cuda_sm20_div_rn_f64_full
        .type           $__internal_2_$__cuda_sm20_div_rn_f64_full,@function
        .size           $__internal_2_$__cuda_sm20_div_rn_f64_full,($_ZN50_GLOBAL__N__f31458b2_17_RangeFactories_cu_38772b0829elementwise_kernel_with_indexIlZZZN2at6native17logspace_cuda_outERKN3c106ScalarES6_ldRNS1_6TensorEENKUlvE0_clEvENKUlvE1_clEvEUllE_EEvT_T0_PN15function_traitsISD_E11result_typeE$__internal_trig_reduction_slowpathd - $__internal_2_$__cuda_sm20_div_rn_f64_full)
$__internal_2_$__cuda_sm20_div_rn_f64_full:
[C---:B------:R-:W-:Y:S01]  /*136a0*/  FSETP.GEU.AND P0, PT, |R19|.reuse, 1.469367938527859385e-39, PT ;  /* 0x001000001300780b */ /* 0x040fe20003f0e200 */
[----:B------:R-:W-:Y:S01]  /*136b0*/  IMAD.MOV.U32 R23, RZ, RZ, R3 ;  /* 0x000000ffff177224 */ /* 0x000fe200078e0003 */
[C---:B------:R-:W-:Y:S01]  /*136c0*/  LOP3.LUT R16, R19.reuse, 0x800fffff, RZ, 0xc0, !PT ;  /* 0x800fffff13107812 */ /* 0x040fe200078ec0ff */
[----:B------:R-:W-:Y:S01]  /*136d0*/  IMAD.MOV.U32 R28, RZ, RZ, 0x1 ;  /* 0x00000001ff1c7424 */ /* 0x000fe200078e00ff */
[----:B------:R-:W-:Y:S01]  /*136e0*/  LOP3.LUT R5, R19, 0x7ff00000, RZ, 0xc0, !PT ;  /* 0x7ff0000013057812 */ /* 0x000fe200078ec0ff */
[----:B------:R-:W-:Y:S01]  /*136f0*/  IMAD.MOV.U32 R22, RZ, RZ, R2 ;  /* 0x000000ffff167224 */ /* 0x000fe200078e0002 */
[----:B------:R-:W-:Y:S01]  /*13700*/  LOP3.LUT R17, R16, 0x3ff00000, RZ, 0xfc, !PT ;  /* 0x3ff0000010117812 */ /* 0x000fe200078efcff */
[----:B------:R-:W-:Y:S01]  /*13710*/  IMAD.MOV.U32 R16, RZ, RZ, R18 ;  /* 0x000000ffff107224 */ /* 0x000fe200078e0012 */
[C---:B------:R-:W-:Y:S01]  /*13720*/  FSETP.GEU.AND P2, PT, |R23|.reuse, 1.469367938527859385e-39, PT ;  /* 0x001000001700780b */ /* 0x040fe20003f4e200 */
[----:B------:R-:W-:Y:S01]  /*13730*/  IMAD.MOV.U32 R24, RZ, RZ, R22 ;  /* 0x000000ffff187224 */ /* 0x000fe200078e0016 */
[----:B------:R-:W-:Y:S01]  /*13740*/  LOP3.LUT R2, R23, 0x7ff00000, RZ, 0xc0, !PT ;  /* 0x7ff0000017027812 */ /* 0x000fe200078ec0ff */
[----:B------:R-:W-:Y:S02]  /*13750*/  BSSY B1, `(.L_x_395) ;  /* 0x0000053000017945 */ /* 0x000fe40003800000 */
[----:B------:R-:W-:Y:S01]  /*13760*/  @!P0 DMUL R16, R18, 8.98846567431157953865e+307 ;  /* 0x7fe0000012108828 */ /* 0x000fe20000000000 */
[----:B------:R-:W-:-:S05]  /*13770*/  ISETP.GE.U32.AND P4, PT, R2, R5, PT ;  /* 0x000000050200720c */ /* 0x000fca0003f86070 */
[----:B------:R-:W0:Y:S02]  /*13780*/  MUFU.RCP64H R29, R17 ;  /* 0x00000011001d7308 */ /* 0x000e240000001800 */
[----:B------:R-:W-:Y:S01]  /*13790*/  @!P2 LOP3.LUT R3, R19, 0x7ff00000, RZ, 0xc0, !PT ;  /* 0x7ff000001303a812 */ /* 0x000fe200078ec0ff */
[----:B------:R-:W-:Y:S01]  /*137a0*/  @!P2 IMAD.MOV.U32 R26, RZ, RZ, RZ ;  /* 0x000000ffff1aa224 */ /* 0x000fe200078e00ff */
[----:B------:R-:W-:Y:S02]  /*137b0*/  @!P0 LOP3.LUT R5, R17, 0x7ff00000, RZ, 0xc0, !PT ;  /* 0x7ff0000011058812 */ /* 0x000fe400078ec0ff */
[----:B------:R-:W-:Y:S01]  /*137c0*/  @!P2 ISETP.GE.U32.AND P3, PT, R2, R3, PT ;  /* 0x000000030200a20c */ /* 0x000fe20003f66070 */
[----:B------:R-:W-:-:S05]  /*137d0*/  IMAD.MOV.U32 R3, RZ, RZ, 0x1ca00000 ;  /* 0x1ca00000ff037424 */ /* 0x000fca00078e00ff */
[----:B------:R-:W-:-:S04]  /*137e0*/  @!P2 SEL R4, R3, 0x63400000, !P3 ;  /* 0x634000000304a807 */ /* 0x000fc80005800000 */
[----:B------:R-:W-:Y:S01]  /*137f0*/  @!P2 LOP3.LUT R4, R4, 0x80000000, R23, 0xf8, !PT ;  /* 0x800000000404a812 */ /* 0x000fe200078ef817 */
[----:B0-----:R-:W-:-:S03]  /*13800*/  DFMA R6, R28, -R16, 1 ;  /* 0x3ff000001c06742b */ /* 0x001fc60000000810 */
[----:B------:R-:W-:Y:S01]  /*13810*/  @!P2 LOP3.LUT R27, R4, 0x100000, RZ, 0xfc, !PT ;  /* 0x00100000041ba812 */ /* 0x000fe200078efcff */
[----:B------:R-:W-:-:S04]  /*13820*/  IMAD.MOV.U32 R4, RZ, RZ, R2 ;  /* 0x000000ffff047224 */ /* 0x000fc800078e0002 */
[----:B------:R-:W-:-:S08]  /*13830*/  DFMA R6, R6, R6, R6 ;  /* 0x000000060606722b */ /* 0x000fd00000000006 */
[----:B------:R-:W-:Y:S01]  /*13840*/  DFMA R28, R28, R6, R28 ;  /* 0x000000061c1c722b */ /* 0x000fe2000000001c */
[----:B------:R-:W-:-:S04]  /*13850*/  SEL R6, R3, 0x63400000, !P4 ;  /* 0x6340000003067807 */ /* 0x000fc80006000000 */
[----:B------:R-:W-:-:S03]  /*13860*/  LOP3.LUT R25, R6, 0x800fffff, R23, 0xf8, !PT ;  /* 0x800fffff06197812 */ /* 0x000fc600078ef817 */
[----:B------:R-:W-:-:S03]  /*13870*/  DFMA R6, R28, -R16, 1 ;  /* 0x3ff000001c06742b */ /* 0x000fc60000000810 */
[----:B------:R-:W-:-:S05]  /*13880*/  @!P2 DFMA R24, R24, 2, -R26 ;  /* 0x400000001818a82b */ /* 0x000fca000000081a */
[----:B------:R-:W-:Y:S01]  /*13890*/  DFMA R28, R28, R6, R28 ;  /* 0x000000061c1c722b */ /* 0x000fe2000000001c */
[----:B------:R-:W-:-:S04]  /*138a0*/  VIADD R7, R5, 0xffffffff ;  /* 0xffffffff05077836 */ /* 0x000fc80000000000 */
[----:B------:R-:W-:-:S03]  /*138b0*/  @!P2 LOP3.LUT R4, R25, 0x7ff00000, RZ, 0xc0, !PT ;  /* 0x7ff000001904a812 */ /* 0x000fc600078ec0ff */
[----:B------:R-:W-:Y:S02]  /*138c0*/  DMUL R26, R28, R24 ;  /* 0x000000181c1a7228 */ /* 0x000fe40000000000 */
[----:B------:R-:W-:-:S05]  /*138d0*/  VIADD R6, R4, 0xffffffff ;  /* 0xffffffff04067836 */ /* 0x000fca0000000000 */
[----:B------:R-:W-:Y:S01]  /*138e0*/  ISETP.GT.U32.AND P0, PT, R6, 0x7feffffe, PT ;  /* 0x7feffffe0600780c */ /* 0x000fe20003f04070 */
[----:B------:R-:W-:-:S03]  /*138f0*/  DFMA R30, R26, -R16, R24 ;  /* 0x800000101a1e722b */ /* 0x000fc60000000018 */
[----:B------:R-:W-:-:S05]  /*13900*/  ISETP.GT.U32.OR P0, PT, R7, 0x7feffffe, P0 ;  /* 0x7feffffe0700780c */ /* 0x000fca0000704470 */
[----:B------:R-:W-:-:S08]  /*13910*/  DFMA R6, R28, R30, R26 ;  /* 0x0000001e1c06722b */ /* 0x000fd0000000001a */
[----:B------:R-:W-:Y:S05]  /*13920*/  @P0 BRA `(.L_x_396) ;  /* 0x0000000000740947 */ /* 0x000fea0003800000 */
[----:B------:R-:W-:-:S04]  /*13930*/  LOP3.LUT R5, R19, 0x7ff00000, RZ, 0xc0, !PT ;  /* 0x7ff0000013057812 */ /* 0x000fc800078ec0ff */
[CC--:B------:R-:W-:Y:S02]  /*13940*/  VIADDMNMX R4, R2.reuse, -R5.reuse, 0xb9600000, !PT ;  /* 0xb960000002047446 */ /* 0x0c0fe40007800905 */
[----:B------:R-:W-:Y:S02]  /*13950*/  ISETP.GE.U32.AND P0, PT, R2, R5, PT ;  /* 0x000000050200720c */ /* 0x000fe40003f06070 */
[----:B------:R-:W-:Y:S02]  /*13960*/  VIMNMX R4, R4, 0x46a00000, PT ;  /* 0x46a0000004047848 */ /* 0x000fe40003fe0100 */
[----:B------:R-:W-:-:S05]  /*13970*/  SEL R3, R3, 0x63400000, !P0 ;  /* 0x6340000003037807 */ /* 0x000fca0004000000 */
[----:B------:R-:W-:Y:S02]  /*13980*/  IMAD.IADD R3, R4, 0x1, -R3 ;  /* 0x0000000104037824 */ /* 0x000fe400078e0a03 */
[----:B------:R-:W-:Y:S02]  /*13990*/  IMAD.MOV.U32 R4, RZ, RZ, RZ ;  /* 0x000000ffff047224 */ /* 0x000fe400078e00ff */
[----:B------:R-:W-:-:S06]  /*139a0*/  VIADD R5, R3, 0x7fe00000 ;  /* 0x7fe0000003057836 */ /* 0x000fcc0000000000 */
[----:B------:R-:W-:-:S10]  /*139b0*/  DMUL R26, R6, R4 ;  /* 0x00000004061a7228 */ /* 0x000fd40000000000 */
[----:B------:R-:W-:-:S13]  /*139c0*/  FSETP.GTU.AND P0, PT, |R27|, 1.469367938527859385e-39, PT ;  /* 0x001000001b00780b */ /* 0x000fda0003f0c200 */
[----:B------:R-:W-:Y:S05]  /*139d0*/  @P0 BRA `(.L_x_397) ;  /* 0x0000000000a80947 */ /* 0x000fea0003800000 */
[----:B------:R-:W-:-:S06]  /*139e0*/  DFMA R16, R6, -R16, R24 ;  /* 0x800000100610722b */ /* 0x000fcc0000000018 */
[----:B------:R-:W-:-:S04]  /*139f0*/  IMAD.MOV.U32 R16, RZ, RZ, RZ ;  /* 0x000000ffff107224 */ /* 0x000fc800078e00ff */
[C---:B------:R-:W-:Y:S02]  /*13a00*/  FSETP.NEU.AND P0, PT, R17.reuse, RZ, PT ;  /* 0x000000ff1100720b */ /* 0x040fe40003f0d000 */
[----:B------:R-:W-:-:S04]  /*13a10*/  LOP3.LUT R18, R17, 0x80000000, R19, 0x48, !PT ;  /* 0x8000000011127812 */ /* 0x000fc800078e4813 */
[----:B------:R-:W-:-:S07]  /*13a20*/  LOP3.LUT R17, R18, R5, RZ, 0xfc, !PT ;  /* 0x0000000512117212 */ /* 0x000fce00078efcff */
[----:B------:R-:W-:Y:S05]  /*13a30*/  @!P0 BRA `(.L_x_397) ;  /* 0x0000000000908947 */ /* 0x000fea0003800000 */
[----:B------:R-:W-:Y:S01]  /*13a40*/  IMAD.MOV R5, RZ, RZ, -R3 ;  /* 0x000000ffff057224 */ /* 0x000fe200078e0a03 */
[----:B------:R-:W-:Y:S01]  /*13a50*/  IADD3 R3, -R3, -0x43300000, RZ ;  /* 0xbcd0000003037810 */ /* 0x000fe20007ffe1ff */
[----:B------:R-:W-:-:S06]  /*13a60*/  IMAD.MOV.U32 R4, RZ, RZ, RZ ;  /* 0x000000ffff047224 */ /* 0x000fcc00078e00ff */
[----:B------:R-:W-:Y:S02]  /*13a70*/  DFMA R4, R26, -R4, R6 ;  /* 0x800000041a04722b */ /* 0x000fe40000000006 */
[----:B------:R-:W-:-:S08]  /*13a80*/  DMUL.RP R6, R6, R16 ;  /* 0x0000001006067228 */ /* 0x000fd00000008000 */
[----:B------:R-:W-:Y:S02]  /*13a90*/  FSETP.NEU.AND P0, PT, |R5|, R3, PT ;  /* 0x000000030500720b */ /* 0x000fe40003f0d200 */
[----:B------:R-:W-:Y:S02]  /*13aa0*/  LOP3.LUT R18, R7, R18, RZ, 0x3c, !PT ;  /* 0x0000001207127212 */ /* 0x000fe400078e3cff */
[----:B------:R-:W-:Y:S02]  /*13ab0*/  FSEL R2, R6, R26, !P0 ;  /* 0x0000001a06027208 */ /* 0x000fe40004000000 */
[----:B------:R-:W-:-:S03]  /*13ac0*/  FSEL R3, R18, R27, !P0 ;  /* 0x0000001b12037208 */ /* 0x000fc60004000000 */
[----:B------:R-:W-:Y:S02]  /*13ad0*/  IMAD.MOV.U32 R26, RZ, RZ, R2 ;  /* 0x000000ffff1a7224 */ /* 0x000fe400078e0002 */
[----:B------:R-:W-:Y:S01]  /*13ae0*/  IMAD.MOV.U32 R27, RZ, RZ, R3 ;  /* 0x000000ffff1b7224 */ /* 0x000fe200078e0003 */
[----:B------:R-:W-:Y:S06]  /*13af0*/  BRA `(.L_x_397) ;  /* 0x0000000000607947 */ /* 0x000fec0003800000 */
.L_x_396:
[----:B------:R-:W-:-:S14]  /*13b00*/  DSETP.NAN.AND P0, PT, R22, R22, PT ;  /* 0x000000161600722a */ /* 0x000fdc0003f08000 */
[----:B------:R-:W-:Y:S05]  /*13b10*/  @P0 BRA `(.L_x_398) ;  /* 0x00000000004c0947 */ /* 0x000fea0003800000 */
[----:B------:R-:W-:-:S14]  /*13b20*/  DSETP.NAN.AND P0, PT, R18, R18, PT ;  /* 0x000000121200722a */ /* 0x000fdc0003f08000 */
[----:B------:R-:W-:Y:S05]  /*13b30*/  @P0 BRA `(.L_x_399) ;  /* 0x0000000000340947 */ /* 0x000fea0003800000 */
[----:B------:R-:W-:Y:S01]  /*13b40*/  ISETP.NE.AND P0, PT, R4, R5, PT ;  /* 0x000000050400720c */ /* 0x000fe20003f05270 */
[----:B------:R-:W-:Y:S02]  /*13b50*/  IMAD.MOV.U32 R26, RZ, RZ, 0x0 ;  /* 0x00000000ff1a7424 */ /* 0x000fe400078e00ff */
[----:B------:R-:W-:-:S10]  /*13b60*/  IMAD.MOV.U32 R27, RZ, RZ, -0x80000 ;  /* 0xfff80000ff1b7424 */ /* 0x000fd400078e00ff */
[----:B------:R-:W-:Y:S05]  /*13b70*/  @!P0 BRA `(.L_x_397) ;  /* 0x0000000000408947 */ /* 0x000fea0003800000 */
[----:B------:R-:W-:Y:S02]  /*13b80*/  ISETP.NE.AND P0, PT, R4, 0x7ff00000, PT ;  /* 0x7ff000000400780c */ /* 0x000fe40003f05270 */
[----:B------:R-:W-:Y:S02]  /*13b90*/  LOP3.LUT R19, R23, 0x80000000, R19, 0x48, !PT ;  /* 0x8000000017137812 */ /* 0x000fe400078e4813 */
[----:B------:R-:W-:-:S13]  /*13ba0*/  ISETP.EQ.OR P0, PT, R5, RZ, !P0 ;  /* 0x000000ff0500720c */ /* 0x000fda0004702670 */
[----:B------:R-:W-:Y:S01]  /*13bb0*/  @P0 LOP3.LUT R2, R19, 0x7ff00000, RZ, 0xfc, !PT ;  /* 0x7ff0000013020812 */ /* 0x000fe200078efcff */
[----:B------:R-:W-:Y:S02]  /*13bc0*/  @!P0 IMAD.MOV.U32 R26, RZ, RZ, RZ ;  /* 0x000000ffff1a8224 */ /* 0x000fe400078e00ff */
[----:B------:R-:W-:Y:S02]  /*13bd0*/  @!P0 IMAD.MOV.U32 R27, RZ, RZ, R19 ;  /* 0x000000ffff1b8224 */ /* 0x000fe400078e0013 */
[----:B------:R-:W-:Y:S02]  /*13be0*/  @P0 IMAD.MOV.U32 R26, RZ, RZ, RZ ;  /* 0x000000ffff1a0224 */ /* 0x000fe400078e00ff */
[----:B------:R-:W-:Y:S01]  /*13bf0*/  @P0 IMAD.MOV.U32 R27, RZ, RZ, R2 ;  /* 0x000000ffff1b0224 */ /* 0x000fe200078e0002 */
[----:B------:R-:W-:Y:S06]  /*13c00*/  BRA `(.L_x_397) ;  /* 0x00000000001c7947 */ /* 0x000fec0003800000 */
.L_x_399:
[----:B------:R-:W-:Y:S01]  /*13c10*/  LOP3.LUT R3, R19, 0x80000, RZ, 0xfc, !PT ;  /* 0x0008000013037812 */ /* 0x000fe200078efcff */
[----:B------:R-:W-:-:S04]  /*13c20*/  IMAD.MOV.U32 R26, RZ, RZ, R18 ;  /* 0x000000ffff1a7224 */ /* 0x000fc800078e0012 */
[----:B------:R-:W-:Y:S01]  /*13c30*/  IMAD.MOV.U32 R27, RZ, RZ, R3 ;  /* 0x000000ffff1b7224 */ /* 0x000fe200078e0003 */
[----:B------:R-:W-:Y:S06]  /*13c40*/  BRA `(.L_x_397) ;  /* 0x00000000000c7947 */ /* 0x000fec0003800000 */
.L_x_398:
[----:B------:R-:W-:Y:S01]  /*13c50*/  LOP3.LUT R3, R23, 0x80000, RZ, 0xfc, !PT ;  /* 0x0008000017037812 */ /* 0x000fe200078efcff */
[----:B------:R-:W-:-:S04]  /*13c60*/  IMAD.MOV.U32 R26, RZ, RZ, R22 ;  /* 0x000000ffff1a7224 */ /* 0x000fc800078e0016 */
[----:B------:R-:W-:-:S07]  /*13c70*/  IMAD.MOV.U32 R27, RZ, RZ, R3 ;  /* 0x000000ffff1b7224 */ /* 0x000fce00078e0003 */
.L_x_397:
[----:B------:R-:W-:Y:S05]  /*13c80*/  BSYNC B1 ;  /* 0x0000000000017941 */ /* 0x000fea0003800000 */
.L_x_395:
[----:B------:R-:W-:Y:S02]  /*13c90*/  IMAD.MOV.U32 R4, RZ, RZ, R0 ;  /* 0x000000ffff047224 */ /* 0x000fe400078e0000 */
[----:B------:R-:W-:Y:S02]  /*13ca0*/  IMAD.MOV.U32 R5, RZ, RZ, 0x0 ;  /* 0x00000000ff057424 */ /* 0x000fe400078e00ff */
[----:B------:R-:W-:Y:S02]  /*13cb0*/  IMAD.MOV.U32 R2, RZ, RZ, R26 ;  /* 0x000000ffff027224 */ /* 0x000fe400078e001a */
[----:B------:R-:W-:Y:S01]  /*13cc0*/  IMAD.MOV.U32 R3, RZ, RZ, R27 ;  /* 0x000000ffff037224 */ /* 0x000fe200078e001b */
[----:B------:R-:W-:Y:S06]  /*13cd0*/  RET.REL.NODEC R4 `(_ZN50_GLOBAL__N__f31458b2_17_RangeFactories_cu_38772b0829elementwise_kernel_with_indexIlZZZN2at6native17logspace_cuda_outERKN3c106ScalarES6_ldRNS1_6TensorEENKUlvE0_clEvENKUlvE1_clEvEUllE_EEvT_T0_PN15function_traitsISD_E11result_typeE) ;  /* 0xfffffec004c87950 */ /* 0x000fec0003c3ffff */
        .type           $_ZN50_GLOBAL__N__f31458b2_17_RangeFactories_cu_38772b0829elementwise_kernel_with_indexIlZZZN2at6native17logspace_cuda_outERKN3c106ScalarES6_ldRNS1_6TensorEENKUlvE0_clEvENKUlvE1_clEvEUllE_EEvT_T0_PN15function_traitsISD_E11result_typeE$__internal_trig_reduction_slowpathd,@function
        .size           $_ZN50_GLOBAL__N__f31458b2_17_RangeFactories_cu_38772b0829elementwise_kernel_with_indexIlZZZN2at6native17logspace_cuda_outERKN3c106ScalarES6_ldRNS1_6TensorEENKUlvE0_clEvENKUlvE1_clEvEUllE_EEvT_T0_PN15function_traitsISD_E11result_typeE$__internal_trig_reduction_slowpathd,(.L_x_776 - $_ZN50_GLOBAL__N__f31458b2_17_RangeFactories_cu_38772b0829elementwise_kernel_with_indexIlZZZN2at6native17logspace_cuda_outERKN3c106ScalarES6_ldRNS1_6TensorEENKUlvE0_clEvENKUlvE1_clEvEUllE_EEvT_T0_PN15function_traitsISD_E11result_typeE$__internal_trig_reduction_slowpathd)
$_ZN50_GLOBAL__N__f31458b2_17_RangeFactories_cu_38772b0829elementwise_kernel_with_indexIlZZZN2at6native17logspace_cuda_outERKN3c106ScalarES6_ldRNS1_6TensorEENKUlvE0_clEvENKUlvE1_clEvEUllE_EEvT_T0_PN15function_traitsISD_E11result_typeE$__internal_trig_reduction_slowpathd:
[----:B------:R-:W-:Y:S01]  /*13ce0*/  SHF.R.U32.HI R10, RZ, 0x14, R5 ;  /* 0x00000014ff0a7819 */ /* 0x000fe20000011605 */
[----:B------:R-:W-:-:S03]  /*13cf0*/  IMAD.MOV.U32 R11, RZ, RZ, RZ ;  /* 0x000000ffff0b7224 */ /* 0x000fc600078e00ff */
[----:B------:R-:W-:-:S04]  /*13d00*/  LOP3.LUT R0, R10, 0x7ff, RZ, 0xc0, !PT ;  /* 0x000007ff0a007812 */ /* 0x000fc800078ec0ff */
[----:B------:R-:W-:-:S13]  /*13d10*/  ISETP.NE.AND P0, PT, R0, 0x7ff, PT ;  /* 0x000007ff0000780c */ /* 0x000fda0003f05270 */
[----:B------:R-:W-:Y:S05]  /*13d20*/  @!P0 BRA `(.L_x_400) ;  /* 0x0000000800408947 */ /* 0x000fea0003800000 */
[----:B------:R-:W-:Y:S01]  /*13d30*/  VIADD R0, R0, 0xfffffc00 ;  /* 0xfffffc0000007836 */ /* 0x000fe20000000000 */
[----:B------:R-:W-:Y:S01]  /*13d40*/  BSSY B1, `(.L_x_401) ;  /* 0x0000034000017945 */ /* 0x000fe20003800000 */
[----:B------:R-:W-:Y:S01]  /*13d50*/  VIADD R10, R10, 0xfffffc00 ;  /* 0xfffffc000a0a7836 */ /* 0x000fe20000000000 */
[----:B------:R-:W-:Y:S02]  /*13d60*/  CS2R R20, SRZ ;  /* 0x0000000000147805 */ /* 0x000fe4000001ff00 */
[----:B------:R-:W-:-:S04]  /*13d70*/  SHF.R.U32.HI R0, RZ, 0x6, R0 ;  /* 0x00000006ff007819 */ /* 0x000fc80000011600 */
[C---:B------:R-:W-:Y:S02]  /*13d80*/  IADD3 R7, -R0.reuse, 0x10, RZ ;  /* 0x0000001000077810 */ /* 0x040fe40007ffe1ff */
[----:B------:R-:W-:Y:S02]  /*13d90*/  IADD3 R6, -R0, 0x13, RZ ;  /* 0x0000001300067810 */ /* 0x000fe40007ffe1ff */
[----:B------:R-:W-:-:S04]  /*13da0*/  ISETP.GT.AND P0, PT, R7, 0xe, PT ;  /* 0x0000000e0700780c */ /* 0x000fc80003f04270 */
[----:B------:R-:W-:-:S04]  /*13db0*/  SEL R6, R6, 0x12, !P0 ;  /* 0x0000001206067807 */ /* 0x000fc80004000000 */
[----:B------:R-:W-:Y:S02]  /*13dc0*/  ISETP.GT.AND P1, PT, R7, R6, PT ;  /* 0x000000060700720c */ /* 0x000fe40003f24270 */
[----:B------:R-:W-:Y:S02]  /*13dd0*/  LOP3.LUT P0, R7, R10, 0x3f, RZ, 0xc0, !PT ;  /* 0x0000003f0a077812 */ /* 0x000fe4000780c0ff */
[----:B------:R-:W-:-:S05]  /*13de0*/  IADD3 R10, -R0, 0xf, RZ ;  /* 0x0000000f000a7810 */ /* 0x000fca0007ffe1ff */
[----:B------:R-:W-:-:S04]  /*13df0*/  IMAD.MOV.U32 R13, RZ, RZ, R10 ;  /* 0x000000ffff0d7224 */ /* 0x000fc800078e000a */
[----:B------:R-:W-:Y:S05]  /*13e00*/  @P1 BRA `(.L_x_402) ;  /* 0x00000000009c1947 */ /* 0x000fea0003800000 */
[----:B------:R-:W0:Y:S01]  /*13e10*/  LDC.64 R12, c[0x4][0xe8] ;  /* 0x01003a00ff0c7b82 */ /* 0x000e220000000a00 */
[C---:B------:R-:W-:Y:S01]  /*13e20*/  SHF.L.U64.HI R11, R14.reuse, 0xb, R5 ;  /* 0x0000000b0e0b7819 */ /* 0x040fe20000010205 */
[----:B------:R-:W-:Y:S01]  /*13e30*/  IMAD.SHL.U32 R14, R14, 0x800, RZ ;  /* 0x000008000e0e7824 */ /* 0x000fe200078e00ff */
[----:B------:R-:W-:Y:S01]  /*13e40*/  CS2R R20, SRZ ;  /* 0x0000000000147805 */ /* 0x000fe2000001ff00 */
[----:B------:R-:W-:Y:S01]  /*13e50*/  IMAD.MOV.U32 R0, RZ, RZ, R1 ;  /* 0x000000ffff007224 */ /* 0x000fe200078e0001 */
[----:B------:R-:W-:-:S03]  /*13e60*/  LOP3.LUT R11, R11, 0x80000000, RZ, 0xfc, !PT ;  /* 0x800000000b0b7812 */ /* 0x000fc600078efcff */
[----:B------:R-:W1:Y:S01]  /*13e70*/  LDC.64 R16, c[0x0][0x208] ;  /* 0x00008200ff107b82 */ /* 0x000e620000000a00 */
[----:B0-----:R-:W-:-:S04]  /*13e80*/  IMAD.WIDE R12, R10, 0x8, R12 ;  /* 0x000000080a0c7825 */ /* 0x001fc800078e020c */
[----:B------:R-:W-:Y:S02]  /*13e90*/  IMAD.MOV.U32 R15, RZ, RZ, R13 ;  /* 0x000000ffff0f7224 */ /* 0x000fe400078e000d */
[----:B------:R-:W-:-:S07]  /*13ea0*/  IMAD.MOV.U32 R13, RZ, RZ, R10 ;  /* 0x000000ffff0d7224 */ /* 0x000fce00078e000a */
.L_x_403:
[----:B-1----:R-:W-:Y:S01]  /*13eb0*/  R2UR UR4, R16 ;  /* 0x00000000100472ca */ /* 0x002fe200000e0000 */
[----:B------:R-:W-:Y:S01]  /*13ec0*/  IMAD.MOV.U32 R26, RZ, RZ, R12 ;  /* 0x000000ffff1a7224 */ /* 0x000fe200078e000c */
[----:B------:R-:W-:Y:S01]  /*13ed0*/  R2UR UR5, R17 ;  /* 0x00000000110572ca */ /* 0x000fe200000e0000 */
[----:B------:R-:W-:-:S12]  /*13ee0*/  IMAD.MOV.U32 R27, RZ, RZ, R15 ;  /* 0x000000ffff1b7224 */ /* 0x000fd800078e000f */
[----:B------:R-:W2:Y:S01]  /*13ef0*/  LDG.E.64.CONSTANT R18, desc[UR4][R26.64] ;  /* 0x000000041a127981 */ /* 0x000ea2000c1e9b00 */
[----:B------:R-:W-:Y:S02]  /*13f00*/  VIADD R13, R13, 0x1 ;  /* 0x000000010d0d7836 */ /* 0x000fe40000000000 */
[----:B--2---:R-:W-:-:S04]  /*13f10*/  IMAD.WIDE.U32 R20, P1, R18, R14, R20 ;  /* 0x0000000e12147225 */ /* 0x004fc80007820014 */
[CC--:B------:R-:W-:Y:S02]  /*13f20*/  IMAD R25, R18.reuse, R11.reuse, RZ ;  /* 0x0000000b12197224 */ /* 0x0c0fe400078e02ff */
[----:B------:R-:W-:Y:S02]  /*13f30*/  IMAD R24, R19, R14, RZ ;  /* 0x0000000e13187224 */ /* 0x000fe400078e02ff */
[----:B------:R-:W-:Y:S01]  /*13f40*/  IMAD.HI.U32 R18, R18, R11, RZ ;  /* 0x0000000b12127227 */ /* 0x000fe200078e00ff */
[----:B------:R-:W-:-:S03]  /*13f50*/  IADD3 R21, P3, R25, R21, RZ ;  /* 0x0000001519157210 */ /* 0x000fc60007f7e0ff */
[----:B------:R-:W-:Y:S01]  /*13f60*/  IMAD.X R18, RZ, RZ, R18, P1 ;  /* 0x000000ffff127224 */ /* 0x000fe200008e0612 */
[----:B------:R-:W-:Y:S01]  /*13f70*/  IADD3 R25, P4, R24, R21, RZ ;  /* 0x0000001518197210 */ /* 0x000fe20007f9e0ff */
[----:B------:R-:W-:-:S04]  /*13f80*/  IMAD.HI.U32 R21, R19, R14, RZ ;  /* 0x0000000e13157227 */ /* 0x000fc800078e00ff */
[----:B------:R-:W-:Y:S01]  /*13f90*/  IMAD.MOV.U32 R24, RZ, RZ, R20 ;  /* 0x000000ffff187224 */ /* 0x000fe200078e0014 */
[----:B------:R-:W-:Y:S01]  /*13fa0*/  IADD3.X R18, P1, R21, R18, RZ, P3, !PT ;  /* 0x0000001215127210 */ /* 0x000fe20001f3e4ff */
[-C--:B------:R-:W-:Y:S01]  /*13fb0*/  IMAD.HI.U32 R20, R19, R11.reuse, RZ ;  /* 0x0000000b13147227 */ /* 0x080fe200078e00ff */
[----:B------:R-:W-:Y:S02]  /*13fc0*/  ISETP.GE.AND P3, PT, R13, R6, PT ;  /* 0x000000060d00720c */ /* 0x000fe40003f66270 */
[----:B------:R0:W-:Y:S01]  /*13fd0*/  STL.64 [R0], R24 ;  /* 0x0000001800007387 */ /* 0x0001e20000100a00 */
[----:B------:R-:W-:Y:S02]  /*13fe0*/  IMAD R19, R19, R11, RZ ;  /* 0x0000000b13137224 */ /* 0x000fe400078e02ff */
[----:B------:R-:W-:Y:S01]  /*13ff0*/  IMAD.X R20, RZ, RZ, R20, P1 ;  /* 0x000000ffff147224 */ /* 0x000fe200008e0614 */
[----:B------:R-:W-:Y:S02]  /*14000*/  IADD3 R12, P1, R12, 0x8, RZ ;  /* 0x000000080c0c7810 */ /* 0x000fe40007f3e0ff */
[----:B------:R-:W-:-:S03]  /*14010*/  IADD3.X R18, P4, R19, R18, RZ, P4, !PT ;  /* 0x0000001213127210 */ /* 0x000fc6000279e4ff */
[----:B------:R-:W-:Y:S02]  /*14020*/  IMAD.X R15, RZ, RZ, R15, P1 ;  /* 0x000000ffff0f7224 */ /* 0x000fe400008e060f */
[----:B------:R-:W-:Y:S02]  /*14030*/  IMAD.X R19, RZ, RZ, R20, P4 ;  /* 0x000000ffff137224 */ /* 0x000fe400020e0614 */
[----:B0-----:R-:W-:Y:S02]  /*14040*/  VIADD R0, R0, 0x8 ;  /* 0x0000000800007836 */ /* 0x001fe40000000000 */
[----:B------:R-:W-:Y:S02]  /*14050*/  IMAD.MOV.U32 R20, RZ, RZ, R18 ;  /* 0x000000ffff147224 */ /* 0x000fe400078e0012 */
[----:B------:R-:W-:Y:S01]  /*14060*/  IMAD.MOV.U32 R21, RZ, RZ, R19 ;  /* 0x000000ffff157224 */ /* 0x000fe200078e0013 */
[----:B------:R-:W-:Y:S06]  /*14070*/  @!P3 BRA `(.L_x_403) ;  /* 0xfffffffc008cb947 */ /* 0x000fec000383ffff */
.L_x_402:
[----:B------:R-:W-:Y:S05]  /*14080*/  BSYNC B1 ;  /* 0x0000000000017941 */ /* 0x000fea0003800000 */
.L_x_401:
[----:B------:R-:W-:-:S04]  /*14090*/  IMAD.IADD R10, R13, 0x1, -R10 ;  /* 0x000000010d0a7824 */ /* 0x000fc800078e0a0a */
[----:B------:R-:W-:-:S05]  /*140a0*/  IMAD R25, R10, 0x8, R1 ;  /* 0x000000080a197824 */ /* 0x000fca00078e0201 */
[----:B------:R0:W-:Y:S04]  /*140b0*/  STL.64 [R25], R20 ;  /* 0x0000001419007387 */ /* 0x0001e80000100a00 */
[----:B------:R-:W2:Y:S04]  /*140c0*/  LDL.64 R12, [R1+0x10] ;  /* 0x00001000010c7983 */ /* 0x000ea80000100a00 */
[----:B------:R-:W3:Y:S04]  /*140d0*/  @P0 LDL.64 R14, [R1+0x8] ;  /* 0x00000800010e0983 */ /* 0x000ee80000100a00 */
[----:B------:R-:W4:Y:S01]  /*140e0*/  LDL.64 R10, [R1+0x18] ;  /* 0x00001800010a7983 */ /* 0x000f220000100a00 */
[----:B------:R-:W-:Y:S01]  /*140f0*/  @P0 IADD3 R17, -R7, 0x40, RZ ;  /* 0x0000004007110810 */ /* 0x000fe20007ffe1ff */
[----:B------:R-:W-:Y:S01]  /*14100*/  UMOV UR4, URZ ;  /* 0x0000003f00047c82 */ /* 0x000fe20008000000 */
[----:B--2---:R-:W-:-:S02]  /*14110*/  @P0 SHF.L.U32 R19, R12, R7, RZ ;  /* 0x000000070c130219 */ /* 0x004fc400000006ff */
[-C--:B------:R-:W-:Y:S02]  /*14120*/  @P0 SHF.R.U64 R6, R12, R17.reuse, R13 ;  /* 0x000000110c060219 */ /* 0x080fe4000000120d */
[-CC-:B---3--:R-:W-:Y:S02]  /*14130*/  @P0 SHF.R.U64 R0, R14, R17.reuse, R15.reuse ;  /* 0x000000110e000219 */ /* 0x188fe4000000120f */
[----:B------:R-:W-:Y:S02]  /*14140*/  @P0 SHF.R.U32.HI R14, RZ, R17, R15 ;  /* 0x00000011ff0e0219 */ /* 0x000fe4000001160f */
[--C-:B------:R-:W-:Y:S02]  /*14150*/  @P0 SHF.L.U64.HI R15, R12, R7, R13.reuse ;  /* 0x000000070c0f0219 */ /* 0x100fe4000001020d */
[----:B------:R-:W-:Y:S02]  /*14160*/  @P0 LOP3.LUT R12, R0, R19, RZ, 0xfc, !PT ;  /* 0x00000013000c0212 */ /* 0x000fe400078efcff */
[----:B------:R-:W-:-:S02]  /*14170*/  @P0 SHF.R.U32.HI R0, RZ, R17, R13 ;  /* 0x00000011ff000219 */ /* 0x000fc4000001160d */
[CC--:B----4-:R-:W-:Y:S02]  /*14180*/  @P0 SHF.L.U32 R17, R10.reuse, R7.reuse, RZ ;  /* 0x000000070a110219 */ /* 0x0d0fe400000006ff */
[----:B------:R-:W-:Y:S02]  /*14190*/  @P0 SHF.L.U64.HI R7, R10, R7, R11 ;  /* 0x000000070a070219 */ /* 0x000fe4000001020b */
[----:B------:R-:W-:Y:S02]  /*141a0*/  @P0 LOP3.LUT R13, R14, R15, RZ, 0xfc, !PT ;  /* 0x0000000f0e0d0212 */ /* 0x000fe400078efcff */
[----:B------:R-:W-:Y:S02]  /*141b0*/  @P0 LOP3.LUT R10, R17, R6, RZ, 0xfc, !PT ;  /* 0x00000006110a0212 */ /* 0x000fe400078efcff */
[C-C-:B------:R-:W-:Y:S01]  /*141c0*/  SHF.L.U64.HI R6, R12.reuse, 0x2, R13.reuse ;  /* 0x000000020c067819 */ /* 0x140fe2000001020d */
[----:B------:R-:W-:Y:S01]  /*141d0*/  IMAD.SHL.U32 R12, R12, 0x4, RZ ;  /* 0x000000040c0c7824 */ /* 0x000fe200078e00ff */
[----:B------:R-:W-:Y:S01]  /*141e0*/  SHF.R.U32.HI R14, RZ, 0x1e, R13 ;  /* 0x0000001eff0e7819 */ /* 0x000fe2000001160d */
[----:B------:R-:W-:Y:S01]  /*141f0*/  IMAD.SHL.U32 R17, R10, 0x4, RZ ;  /* 0x000000040a117824 */ /* 0x000fe200078e00ff */
[----:B------:R-:W-:-:S02]  /*14200*/  @P0 LOP3.LUT R11, R7, R0, RZ, 0xfc, !PT ;  /* 0x00000000070b0212 */ /* 0x000fc400078efcff */
[----:B------:R-:W-:Y:S02]  /*14210*/  IADD3 RZ, P0, RZ, -R12, RZ ;  /* 0x8000000cffff7210 */ /* 0x000fe40007f1e0ff */
[----:B------:R-:W-:Y:S02]  /*14220*/  LOP3.LUT R7, RZ, R6, RZ, 0x33, !PT ;  /* 0x00000006ff077212 */ /* 0x000fe400078e33ff */
[----:B------:R-:W-:Y:S02]  /*14230*/  LOP3.LUT R17, R14, R17, RZ, 0xfc, !PT ;  /* 0x000000110e117212 */ /* 0x000fe400078efcff */
[----:B------:R-:W-:Y:S02]  /*14240*/  SHF.L.U64.HI R14, R10, 0x2, R11 ;  /* 0x000000020a0e7819 */ /* 0x000fe4000001020b */
[----:B------:R-:W-:Y:S02]  /*14250*/  IADD3.X R7, P0, RZ, R7, RZ, P0, !PT ;  /* 0x00000007ff077210 */ /* 0x000fe4000071e4ff */
[----:B------:R-:W-:-:S02]  /*14260*/  LOP3.LUT R10, RZ, R17, RZ, 0x33, !PT ;  /* 0x00000011ff0a7212 */ /* 0x000fc400078e33ff */
[----:B------:R-:W-:Y:S02]  /*14270*/  LOP3.LUT R13, RZ, R14, RZ, 0x33, !PT ;  /* 0x0000000eff0d7212 */ /* 0x000fe400078e33ff */
[----:B------:R-:W-:Y:S02]  /*14280*/  IADD3.X R10, P1, RZ, R10, RZ, P0, !PT ;  /* 0x0000000aff0a7210 */ /* 0x000fe4000073e4ff */
[----:B------:R-:W-:-:S03]  /*14290*/  SHF.R.U32.HI R0, RZ, 0x1d, R11 ;  /* 0x0000001dff007819 */ /* 0x000fc6000001160b */
[----:B------:R-:W-:Y:S01]  /*142a0*/  IMAD.X R13, RZ, RZ, R13, P1 ;  /* 0x000000ffff0d7224 */ /* 0x000fe200008e060d */
[C---:B------:R-:W-:Y:S02]  /*142b0*/  LOP3.LUT P0, RZ, R0.reuse, 0x1, RZ, 0xc0, !PT ;  /* 0x0000000100ff7812 */ /* 0x040fe4000780c0ff */
[----:B------:R-:W-:Y:S02]  /*142c0*/  LOP3.LUT R0, R0, 0x1, RZ, 0xc0, !PT ;  /* 0x0000000100007812 */ /* 0x000fe400078ec0ff */
[----:B------:R-:W-:Y:S02]  /*142d0*/  SEL R15, R14, R13, !P0 ;  /* 0x0000000d0e0f7207 */ /* 0x000fe40004000000 */
[----:B------:R-:W-:Y:S02]  /*142e0*/  SEL R17, R17, R10, !P0 ;  /* 0x0000000a11117207 */ /* 0x000fe40004000000 */
[----:B------:R-:W-:Y:S02]  /*142f0*/  ISETP.NE.U32.AND P1, PT, R15, RZ, PT ;  /* 0x000000ff0f00720c */ /* 0x000fe40003f25070 */
[----:B------:R-:W-:-:S02]  /*14300*/  SEL R6, R6, R7, !P0 ;  /* 0x0000000706067207 */ /* 0x000fc40004000000 */
[----:B------:R-:W-:Y:S01]  /*14310*/  SEL R13, R17, R15, !P1 ;  /* 0x0000000f110d7207 */ /* 0x000fe20004800000 */
[----:B------:R-:W-:Y:S01]  /*14320*/  @P0 IMAD.MOV R12, RZ, RZ, -R12 ;  /* 0x000000ffff0c0224 */ /* 0x000fe200078e0a0c */
[----:B------:R-:W-:-:S04]  /*14330*/  LEA.HI R11, R11, R0, RZ, 0x2 ;  /* 0x000000000b0b7211 */ /* 0x000fc800078f10ff */
[----:B------:R-:W1:Y:S02]  /*14340*/  FLO.U32 R13, R13 ;  /* 0x0000000d000d7300 */ /* 0x000e6400000e0000 */
[C---:B-1----:R-:W-:Y:S02]  /*14350*/  IADD3 R14, -R13.reuse, 0x1f, RZ ;  /* 0x0000001f0d0e7810 */ /* 0x042fe40007ffe1ff */
[----:B------:R-:W-:-:S03]  /*14360*/  IADD3 R10, -R13, 0x3f, RZ ;  /* 0x0000003f0d0a7810 */ /* 0x000fc60007ffe1ff */
[----:B------:R-:W-:-:S05]  /*14370*/  @P1 IMAD.MOV R10, RZ, RZ, R14 ;  /* 0x000000ffff0a1224 */ /* 0x000fca00078e020e */
[C---:B------:R-:W-:Y:S02]  /*14380*/  ISETP.NE.U32.AND P1, PT, R10.reuse, RZ, PT ;  /* 0x000000ff0a00720c */ /* 0x040fe40003f25070 */
[----:B------:R-:W-:Y:S02]  /*14390*/  IADD3 R7, -R10, 0x40, RZ ;  /* 0x000000400a077810 */ /* 0x000fe40007ffe1ff */
[----:B------:R-:W-:Y:S02]  /*143a0*/  ISETP.NE.AND.EX P1, PT, RZ, RZ, PT, P1 ;  /* 0x000000ffff00720c */ /* 0x000fe40003f25310 */
[CC--:B------:R-:W-:Y:S02]  /*143b0*/  SHF.L.U32 R19, R17.reuse, R10.reuse, RZ ;  /* 0x0000000a11137219 */ /* 0x0c0fe400000006ff */
[----:B------:R-:W-:Y:S02]  /*143c0*/  SHF.R.U64 R12, R12, R7, R6 ;  /* 0x000000070c0c7219 */ /* 0x000fe40000001206 */
[----:B0-----:R-:W-:-:S02]  /*143d0*/  SHF.L.U64.HI R21, R17, R10, R15 ;  /* 0x0000000a11157219 */ /* 0x001fc4000001020f */
[----:B------:R-:W-:Y:S01]  /*143e0*/  SHF.R.U32.HI R6, RZ, R7, R6 ;  /* 0x00000007ff067219 */ /* 0x000fe20000011606 */
[----:B------:R-:W-:-:S04]  /*143f0*/  IMAD.MOV.U32 R7, RZ, RZ, RZ ;  /* 0x000000ffff077224 */ /* 0x000fc800078e00ff */
[----:B------:R-:W-:Y:S02]  /*14400*/  @P1 LOP3.LUT R17, R12, R19, RZ, 0xfc, !PT ;  /* 0x000000130c111212 */ /* 0x000fe400078efcff */
[----:B------:R-:W-:-:S03]  /*14410*/  @P1 LOP3.LUT R15, R6, R21, RZ, 0xfc, !PT ;  /* 0x00000015060f1212 */ /* 0x000fc600078efcff */
[----:B------:R-:W-:-:S04]  /*14420*/  IMAD.WIDE.U32 R12, R17, 0x2168c235, RZ ;  /* 0x2168c235110c7825 */ /* 0x000fc800078e00ff */
[----:B------:R-:W-:Y:S01]  /*14430*/  IMAD.MOV.U32 R6, RZ, RZ, R13 ;  /* 0x000000ffff067224 */ /* 0x000fe200078e000d */
[----:B------:R-:W-:Y:S01]  /*14440*/  IADD3 RZ, P1, R12, R12, RZ ;  /* 0x0000000c0cff7210 */ /* 0x000fe20007f3e0ff */
[----:B------:R-:W-:-:S04]  /*14450*/  IMAD.HI.U32 R13, R15, -0x36f0255e, RZ ;  /* 0xc90fdaa20f0d7827 */ /* 0x000fc800078e00ff */
[----:B------:R-:W-:-:S04]  /*14460*/  IMAD.WIDE.U32 R6, R17, -0x36f0255e, R6 ;  /* 0xc90fdaa211067825 */ /* 0x000fc800078e0006 */
[----:B------:R-:W-:-:S04]  /*14470*/  IMAD.WIDE.U32 R6, P3, R15, 0x2168c235, R6 ;  /* 0x2168c2350f067825 */ /* 0x000fc80007860006 */
[----:B------:R-:W-:Y:S01]  /*14480*/  IMAD R15, R15, -0x36f0255e, RZ ;  /* 0xc90fdaa20f0f7824 */ /* 0x000fe200078e02ff */
[----:B------:R-:W-:Y:S01]  /*14490*/  IADD3.X RZ, P1, R6, R6, RZ, P1, !PT ;  /* 0x0000000606ff7210 */ /* 0x000fe20000f3e4ff */
[----:B------:R-:W-:-:S03]  /*144a0*/  IMAD.X R12, RZ, RZ, R13, P3 ;  /* 0x000000ffff0c7224 */ /* 0x000fc600018e060d */
[----:B------:R-:W-:-:S04]  /*144b0*/  IADD3 R7, P3, R15, R7, RZ ;  /* 0x000000070f077210 */ /* 0x000fc80007f7e0ff */
[C---:B------:R-:W-:Y:S01]  /*144c0*/  IADD3.X R6, P1, R7.reuse, R7, RZ, P1, !PT ;  /* 0x0000000707067210 */ /* 0x040fe20000f3e4ff */
[----:B------:R-:W-:Y:S01]  /*144d0*/  IMAD.X R12, RZ, RZ, R12, P3 ;  /* 0x000000ffff0c7224 */ /* 0x000fe200018e060c */
[----:B------:R-:W-:-:S03]  /*144e0*/  ISETP.GT.U32.AND P3, PT, R7, RZ, PT ;  /* 0x000000ff0700720c */ /* 0x000fc60003f64070 */
[C---:B------:R-:W-:Y:S01]  /*144f0*/  IMAD.X R13, R12.reuse, 0x1, R12, P1 ;  /* 0x000000010c0d7824 */ /* 0x040fe200008e060c */
[----:B------:R-:W-:-:S04]  /*14500*/  ISETP.GT.AND.EX P3, PT, R12, RZ, PT, P3 ;  /* 0x000000ff0c00720c */ /* 0x000fc80003f64330 */
[----:B------:R-:W-:Y:S02]  /*14510*/  SEL R6, R6, R7, P3 ;  /* 0x0000000706067207 */ /* 0x000fe40001800000 */
[----:B------:R-:W-:Y:S02]  /*14520*/  SEL R7, R13, R12, P3 ;  /* 0x0000000c0d077207 */ /* 0x000fe40001800000 */
[----:B------:R-:W-:Y:S02]  /*14530*/  IADD3 R14, P1, R6, 0x1, RZ ;  /* 0x00000001060e7810 */ /* 0x000fe40007f3e0ff */
[----:B------:R-:W-:-:S03]  /*14540*/  SEL R13, RZ, 0x1, !P3 ;  /* 0x00000001ff0d7807 */ /* 0x000fc60005800000 */
[----:B------:R-:W-:Y:S02]  /*14550*/  IMAD.X R7, RZ, RZ, R7, P1 ;  /* 0x000000ffff077224 */ /* 0x000fe400008e0607 */
[----:B------:R-:W-:-:S03]  /*14560*/  IMAD.IADD R13, R13, 0x1, R10 ;  /* 0x000000010d0d7824 */ /* 0x000fc600078e020a */
[----:B------:R-:W-:Y:S01]  /*14570*/  SHF.R.U64 R14, R14, 0xa, R7 ;  /* 0x0000000a0e0e7819 */ /* 0x000fe20000001207 */
[----:B------:R-:W-:-:S03]  /*14580*/  IMAD.SHL.U32 R13, R13, 0x100000, RZ ;  /* 0x001000000d0d7824 */ /* 0x000fc600078e00ff */
[----:B------:R-:W-:-:S04]  /*14590*/  IADD3 R14, P1, R14, 0x1, RZ ;  /* 0x000000010e0e7810 */ /* 0x000fc80007f3e0ff */
[----:B------:R-:W-:Y:S02]  /*145a0*/  LEA.HI.X R7, R7, RZ, RZ, 0x16, P1 ;  /* 0x000000ff07077211 */ /* 0x000fe400008fb4ff */
[----:B------:R-:W-:Y:S02]  /*145b0*/  LOP3.LUT P1, R5, R5, 0x80000000, RZ, 0xc0, !PT ;  /* 0x8000000005057812 */ /* 0x000fe4000782c0ff */
[--C-:B------:R-:W-:Y:S02]  /*145c0*/  SHF.R.U64 R14, R14, 0x1, R7.reuse ;  /* 0x000000010e0e7819 */ /* 0x100fe40000001207 */
[----:B------:R-:W-:Y:S02]  /*145d0*/  SHF.R.U32.HI R6, RZ, 0x1, R7 ;  /* 0x00000001ff067819 */ /* 0x000fe40000011607 */
[----:B------:R-:W-:Y:S02]  /*145e0*/  IADD3 R14, P3, P4, R14, -UR4, RZ ;  /* 0x800000040e0e7c10 */ /* 0x000fe4000fc7e0ff */
[----:B------:R-:W-:-:S02]  /*145f0*/  @P0 LOP3.LUT R5, R5, 0x80000000, RZ, 0x3c, !PT ;  /* 0x8000000005050812 */ /* 0x000fc400078e3cff */
[----:B------:R-:W-:-:S03]  /*14600*/  IADD3.X R0, R6, 0x3fe00000, ~R13, P3, P4 ;  /* 0x3fe0000006007810 */ /* 0x000fc60001fe8c0d */
[----:B------:R-:W-:Y:S01]  /*14610*/  @P1 IMAD.MOV R11, RZ, RZ, -R11 ;  /* 0x000000ffff0b1224 */ /* 0x000fe200078e0a0b */
[----:B------:R-:W-:-:S07]  /*14620*/  LOP3.LUT R5, R0, R5, RZ, 0xfc, !PT ;  /* 0x0000000500057212 */ /* 0x000fce00078efcff */
.L_x_400:
[----:B------:R-:W-:Y:S02]  /*14630*/  IMAD.MOV.U32 R15, RZ, RZ, R5 ;  /* 0x000000ffff0f7224 */ /* 0x000fe400078e0005 */
[----:B------:R-:W-:Y:S02]  /*14640*/  IMAD.MOV.U32 R5, RZ, RZ, 0x0 ;  /* 0x00000000ff057424 */ /* 0x000fe400078e00ff */
[----:B------:R-:W-:Y:S02]  /*14650*/  IMAD.MOV.U32 R0, RZ, RZ, R11 ;  /* 0x000000ffff007224 */ /* 0x000fe400078e000b */
[----:B------:R-:W-:Y:S05]  /*14660*/  RET.REL.NODEC R4 `(_ZN50_GLOBAL__N__f31458b2_17_RangeFactories_cu_38772b0829elementwise_kernel_with_indexIlZZZN2at6native17logspace_cuda_outERKN3c106ScalarES6_ldRNS1_6TensorEENKUlvE0_clEvENKUlvE1_clEvEUllE_EEvT_T0_PN15function_traitsISD_E11result_typeE) ;  /* 0xfffffeb804647950 */ /* 0x000fea0003c3ffff */
.L_x_404:
        /* <DEDUP_REMOVED lines=9> */
.L_x_776:


//--------------------- .text._ZN50_GLOBAL__N__f31458b2_17_RangeFactories_cu_38772b0829elementwise_kernel_with_indexIiZZZN2at6native17logspace_cuda_outERKN3c106ScalarES6_ldRNS1_6TensorEENKUlvE0_clEvENKUlvE1_clEvEUllE_EEvT_T0_PN15function_traitsISD_E11result_typeE --------------------------
	.section	.text._ZN50_GLOBAL__N__f31458b2_17_RangeFactories_cu_38772b0829elementwise_kernel_with_indexIiZZZN2at6native17logspace_cuda_outERKN3c106ScalarES6_ldRNS1_6TensorEENKUlvE0_clEvENKUlvE1_clEvEUllE_EEvT_T0_PN15function_traitsISD_E11result_typeE,"ax",@progbits
	.align	128
.text._ZN50_GLOBAL__N__f31458b2_17_RangeFactories_cu_38772b0829elementwise_kernel_with_indexIiZZZN2at6native17logspace_cuda_outERKN3c106ScalarES6_ldRNS1_6TensorEENKUlvE0_clEvENKUlvE1_clEvEUllE_EEvT_T0_PN15function_traitsISD_E11result_typeE:
        .type           _ZN50_GLOBAL__N__f31458b2_17_RangeFactories_cu_38772b0829elementwise_kernel_with_indexIiZZZN2at6native17logspace_cuda_outERKN3c106ScalarES6_ldRNS1_6TensorEENKUlvE0_clEvENKUlvE1_clEvEUllE_EEvT_T0_PN15function_traitsISD_E11result_typeE,@function
        .size           _ZN50_GLOBAL__N__f31458b2_17_RangeFactories_cu_38772b0829elementwise_kernel_with_indexIiZZZN2at6native17logspace_cuda_outERKN3c106ScalarES6_ldRNS1_6TensorEENKUlvE0_clEvENKUlvE1_clEvEUllE_EEvT_T0_PN15function_traitsISD_E11result_typeE,(.L_x_779 - _ZN50_GLOBAL__N__f31458b2_17_RangeFactories_cu_38772b0829elementwise_kernel_with_indexIiZZZN2at6native17logspace_cuda_outERKN3c106ScalarES6_ldRNS1_6TensorEENKUlvE0_clEvENKUlvE1_clEvEUllE_EEvT_T0_PN15function_traitsISD_E11result_typeE)
        .other          _ZN50_GLOBAL__N__f31458b2_17_RangeFactories_cu_38772b0829elementwise_kernel_with_indexIiZZZN2at6native17logspace_cuda_outERKN3c106ScalarES6_ldRNS1_6TensorEENKUlvE0_clEvENKUlvE1_clEvEUllE_EEvT_T0_PN15function_traitsISD_E11result_typeE,@"STO_CUDA_ENTRY STV_DEFAULT"
_ZN50_GLOBAL__N__f31458b2_17_RangeFactories_cu_38772b0829elementwise_kernel_with_indexIiZZZN2at6native17logspace_cuda_outERKN3c106ScalarES6_ldRNS1_6TensorEENKUlvE0_clEvENKUlvE1_clEvEUllE_EEvT_T0_PN15function_traitsISD_E11result_typeE:
[----:B------:R-:W0:Y:S01]  /*0000*/  LDC R1, c[0x0][0x28] ;  /* 0x00000a00ff017b82 */ /* 0x000e220000000800 */
[----:B------:R-:W1:Y:S01]  /*0010*/  S2R R0, SR_CTAID.X ;  /* 0x0000000000007919 */ /* 0x000e620000002500 */
[----:B------:R-:W-:Y:S01]  /*0020*/  ULDC UR4, c[0x0][0x210] ;  /* 0x0000840000047ab9 */ /* 0x000fe20000000800 */
[----:B0-----:R-:W-:Y:S01]  /*0030*/  VIADD R1, R1, 0xffffffd8 ;  /* 0xffffffd801017836 */ /* 0x001fe20000000000 */
[----:B------:R-:W1:Y:S02]  /*0040*/  S2R R3, SR_TID.X ;  /* 0x0000000000037919 */ /* 0x000e640000002100 */
[----:B-1----:R-:W-:-:S05]  /*0050*/  IMAD R0, R0, 0x40, R3 ;  /* 0x0000004000007824 */ /* 0x002fca00078e0203 */
[----:B------:R-:W-:-:S13]  /*0060*/  ISETP.GE.AND P0, PT, R0, UR4, PT ;  /* 0x0000000400007c0c */ /* 0x000fda000bf06270 */
[----:B------:R-:W-:Y:S05]  /*0070*/  @P0 EXIT ;  /* 0x000000000000094d */ /* 0x000fea0003800000 */
[----:B------:R-:W-:Y:S01]  /*0080*/  ULDC.64 UR4, c[0x0][0x270] ;  /* 0x00009c0000047ab9 */ /* 0x000fe20000000a00 */
[----:B------:R-:W-:Y:S01]  /*0090*/  SHF.R.S32.HI R6, RZ, 0x1f, R0 ;  /* 0x0000001fff067819 */ /* 0x000fe20000011400 */
[----:B------:R-:W-:Y:S01]  /*00a0*/  ULDC.64 UR8, c[0x0][0x208] ;  /* 0x0000820000087ab9 */ /* 0x000fe20000000a00 */
[----:B------:R-:W-:Y:S01]  /*00b0*/  ISETP.GE.U32.AND P0, PT, R0, UR4, PT ;  /* 0x0000000400007c0c */ /* 0x000fe2000bf06070 */
[----:B------:R-:W-:Y:S03]  /*00c0*/  BSSY B0, `(.L_x_405) ;  /* 0x0001357000007945 */ /* 0x000fe60003800000 */
[----:B------:R-:W-:-:S13]  /*00d0*/  ISETP.GE.AND.EX P0, PT, R6, UR5, PT, P0 ;  /* 0x0000000506007c0c */ /* 0x000fda000bf06300 */
[----:B------:R-:W-:Y:S05]  /*00e0*/  @!P0 BRA `(.L_x_406) ;  /* 0x0000009800b08947 */ /* 0x000fea0003800000 */
[----:B------:R-:W0:Y:S01]  /*00f0*/  LDC.64 R2, c[0x0][0x240] ;  /* 0x00009000ff027b82 */ /* 0x000e220000000a00 */
[----:B------:R-:W-:Y:S01]  /*0100*/  LOP3.LUT R0, RZ, R0, RZ, 0x33, !PT ;  /* 0x00000000ff007212 */ /* 0x000fe200078e33ff */
[----:B------:R-:W-:Y:S01]  /*0110*/  ULDC.64 UR4, c[0x0][0x250] ;  /* 0x0000940000047ab9 */ /* 0x000fe20000000a00 */
[----:B------:R-:W-:Y:S02]  /*0120*/  LOP3.LUT R6, RZ, R6, RZ, 0x33, !PT ;  /* 0x00000006ff067212 */ /* 0x000fe400078e33ff */
[----:B------:R-:W-:-:S03]  /*0130*/  IADD3 R14, P0, R0, UR4, RZ ;  /* 0x00000004000e7c10 */ /* 0x000fc6000ff1e0ff */
[----:B------:R-:W0:Y:S01]  /*0140*/  LDC.64 R4, c[0x0][0x248] ;  /* 0x00009200ff047b82 */ /* 0x000e220000000a00 */
[----:B------:R-:W-:-:S06]  /*0150*/  IADD3.X R15, R6, UR5, RZ, P0, !PT ;  /* 0x00000005060f7c10 */ /* 0x000fcc00087fe4ff */
[----:B------:R-:W1:Y:S01]  /*0160*/  I2F.F64.S64 R14, R14 ;  /* 0x0000000e000e7312 */ /* 0x000e620000301c00 */
[----:B0-----:R-:W-:-:S14]  /*0170*/  DSETP.NAN.AND P0, PT, R2, R4, PT ;  /* 0x000000040200722a */ /* 0x001fdc0003f08000 */
[----:B-1----:R-:W-:Y:S05]  /*0180*/  @P0 BRA `(.L_x_407) ;  /* 0x0000006800a00947 */ /* 0x002fea0003800000 */
        /* <DEDUP_REMOVED lines=50> */
.L_x_413:
        /* <DEDUP_REMOVED lines=63> */
.L_x_412:
        /* <DEDUP_REMOVED lines=18> */
[----:B------:R-:W-:Y:S05]  /*09c0*/  CALL.REL.NOINC `($__internal_3_$__cuda_sm20_div_rn_f64_full) ;  /* 0x0000012c00387944 */ /* 0x000fea0003c00000 */
.L_x_415:
        /* <DEDUP_REMOVED lines=29> */
.L_x_414:
        /* <DEDUP_REMOVED lines=19> */
[----:B------:R-:W-:Y:S05]  /*0cd0*/  CALL.REL.NOINC `($__internal_3_$__cuda_sm20_div_rn_f64_full) ;  /* 0x0000012800747944 */ /* 0x000fea0003c00000 */
.L_x_416:
        /* <DEDUP_REMOVED lines=84> */
.L_x_417:
[----:B------:R-:W-:Y:S02]  /*1220*/  ULDC UR4, c[0x0][0x244] ;  /* 0x0000910000047ab9 */ /* 0x000fe40000000800 */
[----:B------:R-:W-:-:S04]  /*1230*/  ISETP.LE.AND P0, PT, RZ, UR4, PT ;  /* 0x00000004ff007c0c */ /* 0x000fc8000bf03270 */
[----:B------:R-:W-:Y:S02]  /*1240*/  FSEL R4, RZ, 3.37028055040000000000e+12, P0 ;  /* 0x54442d18ff047808 */ /* 0x000fe40000000000 */
[----:B------:R-:W-:-:S07]  /*1250*/  FSEL R5, RZ, 2.1426990032196044922, P0 ;  /* 0x400921fbff057808 */ /* 0x000fce0000000000 */
.L_x_418:
        /* <DEDUP_REMOVED lines=10> */
.L_x_411:
        /* <DEDUP_REMOVED lines=24> */
.L_x_421:
        /* <DEDUP_REMOVED lines=62> */
.L_x_422:
        /* <DEDUP_REMOVED lines=20> */
.L_x_423:
        /* <DEDUP_REMOVED lines=84> */
.L_x_424:
[----:B------:R-:W-:Y:S02]  /*1ee0*/  ULDC UR4, c[0x0][0x244] ;  /* 0x0000910000047ab9 */ /* 0x000fe40000000800 */
[----:B------:R-:W-:-:S04]  /*1ef0*/  ISETP.LE.AND P0, PT, RZ, UR4, PT ;  /* 0x00000004ff007c0c */ /* 0x000fc8000bf03270 */
[----:B------:R-:W-:Y:S02]  /*1f00*/  FSEL R4, RZ, 3.37028055040000000000e+12, P0 ;  /* 0x54442d18ff047808 */ /* 0x000fe40000000000 */
[----:B------:R-:W-:-:S07]  /*1f10*/  FSEL R5, RZ, 2.1426990032196044922, P0 ;  /* 0x400921fbff057808 */ /* 0x000fce0000000000 */
.L_x_425:
        /* <DEDUP_REMOVED lines=10> */
.L_x_420:
        /* <DEDUP_REMOVED lines=28> */
.L_x_426:
        /* <DEDUP_REMOVED lines=118> */
.L_x_428:
        /* <DEDUP_REMOVED lines=63> */
.L_x_427:
        /* <DEDUP_REMOVED lines=19> */
.L_x_430:
        /* <DEDUP_REMOVED lines=29> */
.L_x_429:
        /* <DEDUP_REMOVED lines=20> */
.L_x_431:
        /* <DEDUP_REMOVED lines=85> */
.L_x_432:
[----:B------:R-:W-:Y:S02]  /*3660*/  ULDC UR4, c[0x0][0x244] ;  /* 0x0000910000047ab9 */ /* 0x000fe40000000800 */
[----:B------:R-:W-:-:S04]  /*3670*/  ISETP.LE.AND P0, PT, RZ, UR4, PT ;  /* 0x00000004ff007c0c */ /* 0x000fc8000bf03270 */
[----:B------:R-:W-:Y:S02]  /*3680*/  FSEL R4, RZ, 3.37028055040000000000e+12, P0 ;  /* 0x54442d18ff047808 */ /* 0x000fe40000000000 */
[----:B------:R-:W-:-:S07]  /*3690*/  FSEL R5, RZ, 2.1426990032196044922, P0 ;  /* 0x400921fbff057808 */ /* 0x000fce0000000000 */
.L_x_433:
        /* <DEDUP_REMOVED lines=10> */
.L_x_410:
        /* <DEDUP_REMOVED lines=60> */
.L_x_434:
        /* <DEDUP_REMOVED lines=62> */
.L_x_435:
        /* <DEDUP_REMOVED lines=20> */
.L_x_436:
        /* <DEDUP_REMOVED lines=84> */
.L_x_437:
[----:B------:R-:W-:Y:S02]  /*4560*/  ULDC UR4, c[0x0][0x244] ;  /* 0x0000910000047ab9 */ /* 0x000fe40000000800 */
[----:B------:R-:W-:-:S04]  /*4570*/  ISETP.LE.AND P0, PT, RZ, UR4, PT ;  /* 0x00000004ff007c0c */ /* 0x000fc8000bf03270 */
[----:B------:R-:W-:Y:S02]  /*4580*/  FSEL R4, RZ, 3.37028055040000000000e+12, P0 ;  /* 0x54442d18ff047808 */ /* 0x000fe40000000000 */
[----:B------:R-:W-:-:S07]  /*4590*/  FSEL R5, RZ, 2.1426990032196044922, P0 ;  /* 0x400921fbff057808 */ /* 0x000fce0000000000 */
.L_x_438:
        /* <DEDUP_REMOVED lines=9> */
.L_x_409:
        /* <DEDUP_REMOVED lines=27> */
.L_x_441:
        /* <DEDUP_REMOVED lines=63> */
.L_x_440:
        /* <DEDUP_REMOVED lines=19> */
.L_x_443:
        /* <DEDUP_REMOVED lines=29> */
.L_x_442:
        /* <DEDUP_REMOVED lines=87> */
.L_x_439:
        /* <DEDUP_REMOVED lines=87> */
.L_x_408:
        /* <DEDUP_REMOVED lines=23> */
[----:B------:R-:W-:Y:S05]  /*5b20*/  CALL.REL.NOINC `($__internal_3_$__cuda_sm20_div_rn_f64_full) ;  /* 0x000000d800e07944 */ /* 0x000fea0003c00000 */
.L_x_444:
        /* <DEDUP_REMOVED lines=26> */
[----:B------:R-:W-:Y:S02]  /*5cd0*/  IMAD.MOV.U32 R4, RZ, RZ, R2 ;  /* 0x000000ffff047224 */ /* 0x000fe400078e0002 */
[----:B------:R-:W-:-:S07]  /*5ce0*/  IMAD.MOV.U32 R5, RZ, RZ, R3 ;  /* 0x000000ffff057224 */ /* 0x000fce00078e0003 */
.L_x_445:
        /* <DEDUP_REMOVED lines=136> */
.L_x_447:
[----:B------:R-:W-:Y:S05]  /*6570*/  BSYNC B1 ;  /* 0x0000000000017941 */ /* 0x000fea0003800000 */
.L_x_446:
[----:B------:R-:W-:Y:S05]  /*6580*/  @P4 BRA P5, `(.L_x_448) ;  /* 0x0000000000184947 */ /* 0x000fea0002800000 */
[----:B------:R-:W-:Y:S01]  /*6590*/  IMAD.MOV.U32 R2, RZ, RZ, R10 ;  /* 0x000000ffff027224 */ /* 0x000fe200078e000a */
[----:B------:R-:W-:Y:S01]  /*65a0*/  MOV R0, 0x65f0 ;  /* 0x000065f000007802 */ /* 0x000fe20000000f00 */
[----:B------:R-:W-:Y:S02]  /*65b0*/  IMAD.MOV.U32 R3, RZ, RZ, R11 ;  /* 0x000000ffff037224 */ /* 0x000fe400078e000b */
[----:B------:R-:W-:Y:S02]  /*65c0*/  IMAD.MOV.U32 R18, RZ, RZ, R12 ;  /* 0x000000ffff127224 */ /* 0x000fe400078e000c */
[----:B------:R-:W-:-:S07]  /*65d0*/  IMAD.MOV.U32 R19, RZ, RZ, R13 ;  /* 0x000000ffff137224 */ /* 0x000fce00078e000d */
[----:B------:R-:W-:Y:S05]  /*65e0*/  CALL.REL.NOINC `($__internal_3_$__cuda_sm20_div_rn_f64_full) ;  /* 0x000000d000307944 */ /* 0x000fea0003c00000 */
.L_x_448:
        /* <DEDUP_REMOVED lines=84> */
.L_x_449:
[----:B------:R-:W-:Y:S02]  /*6b30*/  ULDC UR4, c[0x0][0x244] ;  /* 0x0000910000047ab9 */ /* 0x000fe40000000800 */
[----:B------:R-:W-:-:S04]  /*6b40*/  ISETP.LE.AND P0, PT, RZ, UR4, PT ;  /* 0x00000004ff007c0c */ /* 0x000fc8000bf03270 */
[----:B------:R-:W-:Y:S02]  /*6b50*/  FSEL R4, RZ, 3.37028055040000000000e+12, P0 ;  /* 0x54442d18ff047808 */ /* 0x000fe40000000000 */
[----:B------:R-:W-:-:S07]  /*6b60*/  FSEL R5, RZ, 2.1426990032196044922, P0 ;  /* 0x400921fbff057808 */ /* 0x000fce0000000000 */
.L_x_450:
        /* <DEDUP_REMOVED lines=10> */
.L_x_407:
        /* <DEDUP_REMOVED lines=27> */
.L_x_451:
        /* <DEDUP_REMOVED lines=61> */
.L_x_452:
        /* <DEDUP_REMOVED lines=27> */
.L_x_453:
        /* <DEDUP_REMOVED lines=84> */
.L_x_454:
[----:B------:R-:W-:Y:S02]  /*7880*/  FSEL R4, RZ, 3.37028055040000000000e+12, P2 ;  /* 0x54442d18ff047808 */ /* 0x000fe40001000000 */
[----:B------:R-:W-:-:S07]  /*7890*/  FSEL R5, RZ, 2.1426990032196044922, P2 ;  /* 0x400921fbff057808 */ /* 0x000fce0001000000 */
.L_x_455:
        /* <DEDUP_REMOVED lines=8> */
.L_x_419:
        /* <DEDUP_REMOVED lines=81> */
.L_x_461:
[----:B------:R-:W-:Y:S05]  /*7e30*/  BSYNC B1 ;  /* 0x0000000000017941 */ /* 0x000fea0003800000 */
.L_x_460:
        /* <DEDUP_REMOVED lines=21> */
[----:B------:R-:W-:Y:S05]  /*7f90*/  CALL.REL.NOINC `($_ZN50_GLOBAL__N__f31458b2_17_RangeFactories_cu_38772b0829elementwise_kernel_with_indexIiZZZN2at6native17logspace_cuda_outERKN3c106ScalarES6_ldRNS1_6TensorEENKUlvE0_clEvENKUlvE1_clEvEUllE_EEvT_T0_PN15function_traitsISD_E11result_typeE$__internal_trig_reduction_slowpathd) ;  /* 0x000000bc00547944 */ /* 0x000fea0003c00000 */
[----:B------:R-:W-:Y:S02]  /*7fa0*/  IMAD.MOV.U32 R4, RZ, RZ, R0 ;  /* 0x000000ffff047224 */ /* 0x000fe400078e0000 */
[----:B------:R-:W-:Y:S02]  /*7fb0*/  IMAD.MOV.U32 R16, RZ, RZ, R14 ;  /* 0x000000ffff107224 */ /* 0x000fe400078e000e */
[----:B------:R-:W-:Y:S01]  /*7fc0*/  IMAD.MOV.U32 R17, RZ, RZ, R15 ;  /* 0x000000ffff117224 */ /* 0x000fe200078e000f */
[----:B------:R-:W-:Y:S06]  /*7fd0*/  BRA `(.L_x_464) ;  /* 0x0000000000087947 */ /* 0x000fec0003800000 */
.L_x_463:
[----:B------:R-:W-:Y:S01]  /*7fe0*/  DMUL R16, RZ, R2 ;  /* 0x00000002ff107228 */ /* 0x000fe20000000000 */
[----:B------:R-:W-:-:S10]  /*7ff0*/  IMAD.MOV.U32 R4, RZ, RZ, RZ ;  /* 0x000000ffff047224 */ /* 0x000fd400078e00ff */
.L_x_464:
[----:B------:R-:W-:Y:S05]  /*8000*/  BSYNC B2 ;  /* 0x0000000000027941 */ /* 0x000fea0003800000 */
.L_x_462:
        /* <DEDUP_REMOVED lines=46> */
[----:B------:R-:W-:Y:S01]  /*82f0*/  IMAD.MOV.U32 R11, RZ, RZ, R15 ;  /* 0x000000ffff0b7224 */ /* 0x000fe200078e000f */
[----:B------:R-:W-:Y:S06]  /*8300*/  BRA `(.L_x_467) ;  /* 0x0000000000087947 */ /* 0x000fec0003800000 */
.L_x_466:
[----:B------:R-:W-:Y:S01]  /*8310*/  DMUL R10, RZ, R2 ;  /* 0x00000002ff0a7228 */ /* 0x000fe20000000000 */
[----:B------:R-:W-:-:S10]  /*8320*/  IMAD.MOV.U32 R0, RZ, RZ, RZ ;  /* 0x000000ffff007224 */ /* 0x000fd400078e00ff */
.L_x_467:
[----:B------:R-:W-:Y:S05]  /*8330*/  BSYNC B2 ;  /* 0x0000000000027941 */ /* 0x000fea0003800000 */
.L_x_465:
        /* <DEDUP_REMOVED lines=25> */
.L_x_459:
        /* <DEDUP_REMOVED lines=63> */
.L_x_470:
[----:B------:R-:W-:Y:S05]  /*88c0*/  BSYNC B1 ;  /* 0x0000000000017941 */ /* 0x000fea0003800000 */
.L_x_469:
        /* <DEDUP_REMOVED lines=26> */
.L_x_472:
[----:B------:R-:W-:Y:S01]  /*8a70*/  DMUL R22, RZ, R2 ;  /* 0x00000002ff167228 */ /* 0x000fe20000000000 */
[----:B------:R-:W-:-:S10]  /*8a80*/  IMAD.MOV.U32 R4, RZ, RZ, RZ ;  /* 0x000000ffff047224 */ /* 0x000fd400078e00ff */
.L_x_473:
[----:B------:R-:W-:Y:S05]  /*8a90*/  BSYNC B2 ;  /* 0x0000000000027941 */ /* 0x000fea0003800000 */
.L_x_471:
        /* <DEDUP_REMOVED lines=48> */
.L_x_475:
[----:B------:R-:W-:Y:S01]  /*8da0*/  DMUL R10, RZ, R2 ;  /* 0x00000002ff0a7228 */ /* 0x000fe20000000000 */
[----:B------:R-:W-:-:S10]  /*8db0*/  IMAD.MOV.U32 R0, RZ, RZ, RZ ;  /* 0x000000ffff007224 */ /* 0x000fd400078e00ff */
.L_x_476:
[----:B------:R-:W-:Y:S05]  /*8dc0*/  BSYNC B2 ;  /* 0x0000000000027941 */ /* 0x000fea0003800000 */
.L_x_474:
        /* <DEDUP_REMOVED lines=39> */
.L_x_458:
        /* <DEDUP_REMOVED lines=11> */
.L_x_477:
[----:B------:R-:W-:-:S10]  /*90f0*/  DADD R8, R2, -R2 ;  /* 0x0000000002087229 */ /* 0x000fd40000000802 */
[----:B------:R-:W-:Y:S02]  /*9100*/  IMAD.MOV.U32 R10, RZ, RZ, R8 ;  /* 0x000000ffff0a7224 */ /* 0x000fe400078e0008 */
[----:B------:R-:W-:Y:S01]  /*9110*/  IMAD.MOV.U32 R11, RZ, RZ, R9 ;  /* 0x000000ffff0b7224 */ /* 0x000fe200078e0009 */
[----:B------:R-:W-:Y:S06]  /*9120*/  BRA `(.L_x_468) ;  /* 0x000000a400407947 */ /* 0x000fec0003800000 */
.L_x_457:
        /* <DEDUP_REMOVED lines=27> */
.L_x_479:
[----:B------:R-:W-:Y:S01]  /*92e0*/  DMUL R16, RZ, R2 ;  /* 0x00000002ff107228 */ /* 0x000fe20000000000 */
[----:B------:R-:W-:-:S10]  /*92f0*/  IMAD.MOV.U32 R4, RZ, RZ, RZ ;  /* 0x000000ffff047224 */ /* 0x000fd400078e00ff */
.L_x_480:
[----:B------:R-:W-:Y:S05]  /*9300*/  BSYNC B2 ;  /* 0x0000000000027941 */ /* 0x000fea0003800000 */
.L_x_478:
        /* <DEDUP_REMOVED lines=48> */
.L_x_482:
[----:B------:R-:W-:Y:S01]  /*9610*/  DMUL R10, RZ, R2 ;  /* 0x00000002ff0a7228 */ /* 0x000fe20000000000 */
[----:B------:R-:W-:-:S10]  /*9620*/  IMAD.MOV.U32 R0, RZ, RZ, RZ ;  /* 0x000000ffff007224 */ /* 0x000fd400078e00ff */
.L_x_483:
[----:B------:R-:W-:Y:S05]  /*9630*/  BSYNC B2 ;  /* 0x0000000000027941 */ /* 0x000fea0003800000 */
.L_x_481:
        /* <DEDUP_REMOVED lines=24> */
.L_x_456:
        /* <DEDUP_REMOVED lines=59> */
.L_x_485:
[----:B------:R-:W-:Y:S05]  /*9b70*/  BSYNC B1 ;  /* 0x0000000000017941 */ /* 0x000fea0003800000 */
.L_x_484:
[----:B------:R-:W-:Y:S02]  /*9b80*/  IMAD.MOV.U32 R10, RZ, RZ, R2 ;  /* 0x000000ffff0a7224 */ /* 0x000fe400078e0002 */
[----:B------:R-:W-:Y:S01]  /*9b90*/  IMAD.MOV.U32 R11, RZ, RZ, R3 ;  /* 0x000000ffff0b7224 */ /* 0x000fe200078e0003 */
[----:B------:R-:W-:Y:S06]  /*9ba0*/  BRA `(.L_x_468) ;  /* 0x0000009800a07947 */ /* 0x000fec0003800000 */
.L_x_406:
[----:B------:R-:W0:Y:S01]  /*9bb0*/  LDC.64 R2, c[0x0][0x240] ;  /* 0x00009000ff027b82 */ /* 0x000e220000000a00 */
[----:B------:R-:W1:Y:S01]  /*9bc0*/  I2F.F64 R12, R0 ;  /* 0x00000000000c7312 */ /* 0x000e620000201c00 */
        /* <DEDUP_REMOVED lines=59> */
.L_x_492:
        /* <DEDUP_REMOVED lines=63> */
.L_x_491:
        /* <DEDUP_REMOVED lines=19> */
.L_x_494:
        /* <DEDUP_REMOVED lines=29> */
.L_x_493:
        /* <DEDUP_REMOVED lines=20> */
.L_x_495:
        /* <DEDUP_REMOVED lines=84> */
.L_x_496:
[----:B------:R-:W-:Y:S02]  /*acf0*/  ULDC UR4, c[0x0][0x244] ;  /* 0x0000910000047ab9 */ /* 0x000fe40000000800 */
[----:B------:R-:W-:-:S04]  /*ad00*/  ISETP.LE.AND P0, PT, RZ, UR4, PT ;  /* 0x00000004ff007c0c */ /* 0x000fc8000bf03270 */
[----:B------:R-:W-:Y:S02]  /*ad10*/  FSEL R4, RZ, 3.37028055040000000000e+12, P0 ;  /* 0x54442d18ff047808 */ /* 0x000fe40000000000 */
[----:B------:R-:W-:-:S07]  /*ad20*/  FSEL R5, RZ, 2.1426990032196044922, P0 ;  /* 0x400921fbff057808 */ /* 0x000fce0000000000 */
.L_x_497:
        /* <DEDUP_REMOVED lines=10> */
.L_x_490:
        /* <DEDUP_REMOVED lines=24> */
.L_x_500:
        /* <DEDUP_REMOVED lines=62> */
.L_x_501:
        /* <DEDUP_REMOVED lines=20> */
.L_x_502:
        /* <DEDUP_REMOVED lines=84> */
.L_x_503:
[----:B------:R-:W-:Y:S02]  /*b9b0*/  ULDC UR4, c[0x0][0x244] ;  /* 0x0000910000047ab9 */ /* 0x000fe40000000800 */
[----:B------:R-:W-:-:S04]  /*b9c0*/  ISETP.LE.AND P0, PT, RZ, UR4, PT ;  /* 0x00000004ff007c0c */ /* 0x000fc8000bf03270 */
[----:B------:R-:W-:Y:S02]  /*b9d0*/  FSEL R4, RZ, 3.37028055040000000000e+12, P0 ;  /* 0x54442d18ff047808 */ /* 0x000fe40000000000 */
[----:B------:R-:W-:-:S07]  /*b9e0*/  FSEL R5, RZ, 2.1426990032196044922, P0 ;  /* 0x400921fbff057808 */ /* 0x000fce0000000000 */
.L_x_504:
        /* <DEDUP_REMOVED lines=10> */
.L_x_499:
        /* <DEDUP_REMOVED lines=28> */
.L_x_505:
        /* <DEDUP_REMOVED lines=119> */
.L_x_507:
        /* <DEDUP_REMOVED lines=63> */
.L_x_506:
        /* <DEDUP_REMOVED lines=19> */
.L_x_509:
        /* <DEDUP_REMOVED lines=29> */
.L_x_508:
        /* <DEDUP_REMOVED lines=20> */
.L_x_510:
        /* <DEDUP_REMOVED lines=85> */
.L_x_511:
[----:B------:R-:W-:Y:S02]  /*d140*/  ULDC UR4, c[0x0][0x244] ;  /* 0x0000910000047ab9 */ /* 0x000fe40000000800 */
[----:B------:R-:W-:-:S04]  /*d150*/  ISETP.LE.AND P0, PT, RZ, UR4, PT ;  /* 0x00000004ff007c0c */ /* 0x000fc8000bf03270 */
[----:B------:R-:W-:Y:S02]  /*d160*/  FSEL R4, RZ, 3.37028055040000000000e+12, P0 ;  /* 0x54442d18ff047808 */ /* 0x000fe40000000000 */
[----:B------:R-:W-:-:S07]  /*d170*/  FSEL R5, RZ, 2.1426990032196044922, P0 ;  /* 0x400921fbff057808 */ /* 0x000fce0000000000 */
.L_x_512:
        /* <DEDUP_REMOVED lines=10> */
.L_x_489:
        /* <DEDUP_REMOVED lines=60> */
.L_x_513:
        /* <DEDUP_REMOVED lines=62> */
.L_x_514:
        /* <DEDUP_REMOVED lines=20> */
.L_x_515:
        /* <DEDUP_REMOVED lines=84> */
.L_x_516:
[----:B------:R-:W-:Y:S02]  /*e040*/  ULDC UR4, c[0x0][0x244] ;  /* 0x0000910000047ab9 */ /* 0x000fe40000000800 */
[----:B------:R-:W-:-:S04]  /*e050*/  ISETP.LE.AND P0, PT, RZ, UR4, PT ;  /* 0x00000004ff007c0c */ /* 0x000fc8000bf03270 */
[----:B------:R-:W-:Y:S02]  /*e060*/  FSEL R4, RZ, 3.37028055040000000000e+12, P0 ;  /* 0x54442d18ff047808 */ /* 0x000fe40000000000 */
[----:B------:R-:W-:-:S07]  /*e070*/  FSEL R5, RZ, 2.1426990032196044922, P0 ;  /* 0x400921fbff057808 */ /* 0x000fce0000000000 */
.L_x_517:
        /* <DEDUP_REMOVED lines=9> */
.L_x_488:
        /* <DEDUP_REMOVED lines=27> */
.L_x_520:
        /* <DEDUP_REMOVED lines=63> */
.L_x_519:
        /* <DEDUP_REMOVED lines=19> */
.L_x_522:
        /* <DEDUP_REMOVED lines=29> */
.L_x_521:
        /* <DEDUP_REMOVED lines=87> */
.L_x_518:
        /* <DEDUP_REMOVED lines=87> */
.L_x_487:
        /* <DEDUP_REMOVED lines=24> */
.L_x_523:
        /* <DEDUP_REMOVED lines=28> */
.L_x_524:
        /* <DEDUP_REMOVED lines=136> */
.L_x_526:
[----:B------:R-:W-:Y:S05]  /*10050*/  BSYNC B1 ;  /* 0x0000000000017941 */ /* 0x000fea0003800000 */
.L_x_525:
[----:B------:R-:W-:Y:S05]  /*10060*/  @P4 BRA P5, `(.L_x_527) ;  /* 0x0000000000184947 */ /* 0x000fea0002800000 */
[----:B------:R-:W-:Y:S01]  /*10070*/  IMAD.MOV.U32 R2, RZ, RZ, R10 ;  /* 0x000000ffff027224 */ /* 0x000fe200078e000a */
[----:B------:R-:W-:Y:S01]  /*10080*/  MOV R0, 0x100d0 ;  /* 0x000100d000007802 */ /* 0x000fe20000000f00 */
[----:B------:R-:W-:Y:S02]  /*10090*/  IMAD.MOV.U32 R3, RZ, RZ, R11 ;  /* 0x000000ffff037224 */ /* 0x000fe400078e000b */
[----:B------:R-:W-:Y:S02]  /*100a0*/  IMAD.MOV.U32 R18, RZ, RZ, R8 ;  /* 0x000000ffff127224 */ /* 0x000fe400078e0008 */
[----:B------:R-:W-:-:S07]  /*100b0*/  IMAD.MOV.U32 R19, RZ, RZ, R9 ;  /* 0x000000ffff137224 */ /* 0x000fce00078e0009 */
[----:B------:R-:W-:Y:S05]  /*100c0*/  CALL.REL.NOINC `($__internal_3_$__cuda_sm20_div_rn_f64_full) ;  /* 0x0000003400787944 */ /* 0x000fea0003c00000 */
.L_x_527:
        /* <DEDUP_REMOVED lines=84> */
.L_x_528:
[----:B------:R-:W-:Y:S02]  /*10610*/  ULDC UR4, c[0x0][0x244] ;  /* 0x0000910000047ab9 */ /* 0x000fe40000000800 */
[----:B------:R-:W-:-:S04]  /*10620*/  ISETP.LE.AND P0, PT, RZ, UR4, PT ;  /* 0x00000004ff007c0c */ /* 0x000fc8000bf03270 */
[----:B------:R-:W-:Y:S02]  /*10630*/  FSEL R4, RZ, 3.37028055040000000000e+12, P0 ;  /* 0x54442d18ff047808 */ /* 0x000fe40000000000 */
[----:B------:R-:W-:-:S07]  /*10640*/  FSEL R5, RZ, 2.1426990032196044922, P0 ;  /* 0x400921fbff057808 */ /* 0x000fce0000000000 */
.L_x_529:
        /* <DEDUP_REMOVED lines=10> */
.L_x_486:
        /* <DEDUP_REMOVED lines=27> */
.L_x_530:
        /* <DEDUP_REMOVED lines=62> */
.L_x_531:
        /* <DEDUP_REMOVED lines=27> */
.L_x_532:
        /* <DEDUP_REMOVED lines=84> */
.L_x_533:
[----:B------:R-:W-:Y:S02]  /*11370*/  FSEL R4, RZ, 3.37028055040000000000e+12, P0 ;  /* 0x54442d18ff047808 */ /* 0x000fe40000000000 */
[----:B------:R-:W-:-:S07]  /*11380*/  FSEL R5, RZ, 2.1426990032196044922, P0 ;  /* 0x400921fbff057808 */ /* 0x000fce0000000000 */
.L_x_534:
        /* <DEDUP_REMOVED lines=8> */
.L_x_498:
        /* <DEDUP_REMOVED lines=75> */
.L_x_540:
[----:B------:R-:W-:Y:S05]  /*118c0*/  BSYNC B1 ;  /* 0x0000000000017941 */ /* 0x000fea0003800000 */
.L_x_539:
        /* <DEDUP_REMOVED lines=26> */
.L_x_542:
[----:B------:R-:W-:Y:S01]  /*11a70*/  DMUL R16, RZ, R2 ;  /* 0x00000002ff107228 */ /* 0x000fe20000000000 */
[----:B------:R-:W-:-:S10]  /*11a80*/  IMAD.MOV.U32 R4, RZ, RZ, RZ ;  /* 0x000000ffff047224 */ /* 0x000fd400078e00ff */
.L_x_543:
[----:B------:R-:W-:Y:S05]  /*11a90*/  BSYNC B2 ;  /* 0x0000000000027941 */ /* 0x000fea0003800000 */
.L_x_541:
        /* <DEDUP_REMOVED lines=48> */
.L_x_545:
[----:B------:R-:W-:Y:S01]  /*11da0*/  DMUL R10, RZ, R2 ;  /* 0x00000002ff0a7228 */ /* 0x000fe20000000000 */
[----:B------:R-:W-:-:S10]  /*11db0*/  IMAD.MOV.U32 R0, RZ, RZ, RZ ;  /* 0x000000ffff007224 */ /* 0x000fd400078e00ff */
.L_x_546:
[----:B------:R-:W-:Y:S05]  /*11dc0*/  BSYNC B2 ;  /* 0x0000000000027941 */ /* 0x000fea0003800000 */
.L_x_544:
        /* <DEDUP_REMOVED lines=25> */
.L_x_538:
        /* <DEDUP_REMOVED lines=63> */
.L_x_548:
[----:B------:R-:W-:Y:S05]  /*12350*/  BSYNC B1 ;  /* 0x0000000000017941 */ /* 0x000fea0003800000 */
.L_x_547:
        /* <DEDUP_REMOVED lines=26> */
.L_x_550:
[----:B------:R-:W-:Y:S01]  /*12500*/  DMUL R16, RZ, R2 ;  /* 0x00000002ff107228 */ /* 0x000fe20000000000 */
[----:B------:R-:W-:-:S10]  /*12510*/  IMAD.MOV.U32 R4, RZ, RZ, RZ ;  /* 0x000000ffff047224 */ /* 0x000fd400078e00ff */
.L_x_551:
[----:B------:R-:W-:Y:S05]  /*12520*/  BSYNC B2 ;  /* 0x0000000000027941 */ /* 0x000fea0003800000 */
.L_x_549:
        /* <DEDUP_REMOVED lines=48> */
.L_x_553:
[----:B------:R-:W-:Y:S01]  /*12830*/  DMUL R10, RZ, R2 ;  /* 0x00000002ff0a7228 */ /* 0x000fe20000000000 */
[----:B------:R-:W-:-:S10]  /*12840*/  IMAD.MOV.U32 R0, RZ, RZ, RZ ;  /* 0x000000ffff007224 */ /* 0x000fd400078e00ff */
.L_x_554:
[----:B------:R-:W-:Y:S05]  /*12850*/  BSYNC B2 ;  /* 0x0000000000027941 */ /* 0x000fea0003800000 */
.L_x_552:
        /* <DEDUP_REMOVED lines=39> */
.L_x_537:
        /* <DEDUP_REMOVED lines=11> */
.L_x_555:
[----:B------:R-:W-:-:S10]  /*12b80*/  DADD R8, R2, -R2 ;  /* 0x0000000002087229 */ /* 0x000fd40000000802 */
[----:B------:R-:W-:Y:S02]  /*12b90*/  IMAD.MOV.U32 R10, RZ, RZ, R8 ;  /* 0x000000ffff0a7224 */ /* 0x000fe400078e0008 */
[----:B------:R-:W-:Y:S01]  /*12ba0*/  IMAD.MOV.U32 R11, RZ, RZ, R9 ;  /* 0x000000ffff0b7224 */ /* 0x000fe200078e0009 */
[----:B------:R-:W-:Y:S06]  /*12bb0*/  BRA `(.L_x_468) ;  /* 0x00000008009c7947 */ /* 0x000fec0003800000 */
.L_x_536:
        /* <DEDUP_REMOVED lines=27> */
.L_x_557:
[----:B------:R-:W-:Y:S01]  /*12d70*/  DMUL R16, RZ, R2 ;  /* 0x00000002ff107228 */ /* 0x000fe20000000000 */
[----:B------:R-:W-:-:S10]  /*12d80*/  IMAD.MOV.U32 R4, RZ, RZ, RZ ;  /* 0x000000ffff047224 */ /* 0x000fd400078e00ff */
.L_x_558:
[----:B------:R-:W-:Y:S05]  /*12d90*/  BSYNC B2 ;  /* 0x0000000000027941 */ /* 0x000fea0003800000 */
.L_x_556:
        /* <DEDUP_REMOVED lines=48> */
.L_x_560:
[----:B------:R-:W-:Y:S01]  /*130a0*/  DMUL R10, RZ, R2 ;  /* 0x00000002ff0a7228 */ /* 0x000fe20000000000 */
[----:B------:R-:W-:-:S10]  /*130b0*/  IMAD.MOV.U32 R0, RZ, RZ, RZ ;  /* 0x000000ffff007224 */ /* 0x000fd400078e00ff */
.L_x_561:
[----:B------:R-:W-:Y:S05]  /*130c0*/  BSYNC B2 ;  /* 0x0000000000027941 */ /* 0x000fea0003800000 */
.L_x_559:
        /* <DEDUP_REMOVED lines=24> */
.L_x_535:
        /* <DEDUP_REMOVED lines=59> */
.L_x_563:
[----:B------:R-:W-:Y:S05]  /*13600*/  BSYNC B1 ;  /* 0x0000000000017941 */ /* 0x000fea0003800000 */
.L_x_562:
[----:B------:R-:W-:Y:S02]  /*13610*/  IMAD.MOV.U32 R10, RZ, RZ, R2 ;  /* 0x000000ffff0a7224 */ /* 0x000fe400078e0002 */
[----:B------:R-:W-:-:S07]  /*13620*/  IMAD.MOV.U32 R11, RZ, RZ, R3 ;  /* 0x000000ffff0b7224 */ /* 0x000fce00078e0003 */
.L_x_468:
[----:B------:R-:W-:Y:S05]  /*13630*/  BSYNC B0 ;  /* 0x0000000000007941 */ /* 0x000fea0003800000 */
.L_x_405:
[----:B------:R-:W0:Y:S01]  /*13640*/  S2R R0, SR_CTAID.X ;  /* 0x0000000000007919 */ /* 0x000e220000002500 */
[----:B------:R-:W1:Y:S01]  /*13650*/  LDC.64 R2, c[0x0][0x280] ;  /* 0x0000a000ff027b82 */ /* 0x000e620000000a00 */
[----:B------:R-:W0:Y:S02]  /*13660*/  S2R R5, SR_TID.X ;  /* 0x0000000000057919 */ /* 0x000e240000002100 */
[----:B0-----:R-:W-:-:S04]  /*13670*/  IMAD R5, R0, 0x40, R5 ;  /* 0x0000004000057824 */ /* 0x001fc800078e0205 */
[----:B-1----:R-:W-:-:S05]  /*13680*/  IMAD.WIDE R2, R5, 0x10, R2 ;  /* 0x0000001005027825 */ /* 0x002fca00078e0202 */
[----:B------:R-:W-:Y:S01]  /*13690*/  STG.E.128 desc[UR8][R2.64], R8 ;  /* 0x0000000802007986 */ /* 0x000fe2000c101d08 */
[----:B------:R-:W-:Y:S05]  /*136a0*/  EXIT ;  /* 0x000000000000794d */ /* 0x000fea0003800000 */
        .weak           $__internal_3_$__cuda_sm20_div_rn_f64_full
        .type           $__internal_3_$__cuda_sm20_div_rn_f64_full,@function
        .size           $__internal_3_$__cuda_sm20_div_rn_f64_full,($_ZN50_GLOBAL__N__f31458b2_17_RangeFactories_cu_38772b0829elementwise_kernel_with_indexIiZZZN2at6native17logspace_cuda_outERKN3c106ScalarES6_ldRNS1_6TensorEENKUlvE0_clEvENKUlvE1_clEvEUllE_EEvT_T0_PN15function_traitsISD_E11result_typeE$__internal_trig_reduction_slowpathd - $__internal_3_$__cuda_sm20_div_rn_f64_full)
$__internal_3_$__cuda_sm20_div_rn_f64_full:
        /* <DEDUP_REMOVED lines=70> */
.L_x_565:
        /* <DEDUP_REMOVED lines=17> */
.L_x_568:
[----:B------:R-:W-:Y:S01]  /*13c20*/  LOP3.LUT R3, R19, 0x80000, RZ, 0xfc, !PT ;  /* 0x0008000013037812 */ /* 0x000fe200078efcff */
[----:B------:R-:W-:-:S04]  /*13c30*/  IMAD.MOV.U32 R26, RZ, RZ, R18 ;  /* 0x000000ffff1a7224 */ /* 0x000fc800078e0012 */
[----:B------:R-:W-:Y:S01]  /*13c40*/  IMAD.MOV.U32 R27, RZ, RZ, R3 ;  /* 0x000000ffff1b7224 */ /* 0x000fe200078e0003 */
[----:B------:R-:W-:Y:S06]  /*13c50*/  BRA `(.L_x_566) ;  /* 0x00000000000c7947 */ /* 0x000fec0003800000 */
.L_x_567:
[----:B------:R-:W-:Y:S01]  /*13c60*/  LOP3.LUT R3, R23, 0x80000, RZ, 0xfc, !PT ;  /* 0x0008000017037812 */ /* 0x000fe200078efcff */
[----:B------:R-:W-:-:S04]  /*13c70*/  IMAD.MOV.U32 R26, RZ, RZ, R22 ;  /* 0x000000ffff1a7224 */ /* 0x000fc800078e0016 */
[----:B------:R-:W-:-:S07]  /*13c80*/  IMAD.MOV.U32 R27, RZ, RZ, R3 ;  /* 0x000000ffff1b7224 */ /* 0x000fce00078e0003 */
.L_x_566:
[----:B------:R-:W-:Y:S05]  /*13c90*/  BSYNC B1 ;  /* 0x0000000000017941 */ /* 0x000fea0003800000 */
.L_x_564:
[----:B------:R-:W-:Y:S02]  /*13ca0*/  IMAD.MOV.U32 R4, RZ, RZ, R0 ;  /* 0x000000ffff047224 */ /* 0x000fe400078e0000 */
[----:B------:R-:W-:Y:S02]  /*13cb0*/  IMAD.MOV.U32 R5, RZ, RZ, 0x0 ;  /* 0x00000000ff057424 */ /* 0x000fe400078e00ff */
[----:B------:R-:W-:Y:S02]  /*13cc0*/  IMAD.MOV.U32 R2, RZ, RZ, R26 ;  /* 0x000000ffff027224 */ /* 0x000fe400078e001a */
[----:B------:R-:W-:Y:S01]  /*13cd0*/  IMAD.MOV.U32 R3, RZ, RZ, R27 ;  /* 0x000000ffff037224 */ /* 0x000fe200078e001b */
[----:B------:R-:W-:Y:S06]  /*13ce0*/  RET.REL.NODEC R4 `(_ZN50_GLOBAL__N__f31458b2_17_RangeFactories_cu_38772b0829elementwise_kernel_with_indexIiZZZN2at6native17logspace_cuda_outERKN3c106ScalarES6_ldRNS1_6TensorEENKUlvE0_clEvENKUlvE1_clEvEUllE_EEvT_T0_PN15function_traitsISD_E11result_typeE) ;  /* 0xfffffec004c47950 */ /* 0x000fec0003c3ffff */
        .type           $_ZN50_GLOBAL__N__f31458b2_17_RangeFactories_cu_38772b0829elementwise_kernel_with_indexIiZZZN2at6native17logspace_cuda_outERKN3c106ScalarES6_ldRNS1_6TensorEENKUlvE0_clEvENKUlvE1_clEvEUllE_EEvT_T0_PN15function_traitsISD_E11result_typeE$__internal_trig_reduction_slowpathd,@function
        .size           $_ZN50_GLOBAL__N__f31458b2_17_RangeFactories_cu_38772b0829elementwise_kernel_with_indexIiZZZN2at6native17logspace_cuda_outERKN3c106ScalarES6_ldRNS1_6TensorEENKUlvE0_clEvENKUlvE1_clEvEUllE_EEvT_T0_PN15function_traitsISD_E11result_typeE$__internal_trig_reduction_slowpathd,(.L_x_779 - $_ZN50_GLOBAL__N__f31458b2_17_RangeFactories_cu_38772b0829elementwise_kernel_with_indexIiZZZN2at6native17logspace_cuda_outERKN3c106ScalarES6_ldRNS1_6TensorEENKUlvE0_clEvENKUlvE1_clEvEUllE_EEvT_T0_PN15function_traitsISD_E11result_typeE$__internal_trig_reduction_slowpathd)
$_ZN50_GLOBAL__N__f31458b2_17_RangeFactories_cu_38772b0829elementwise_kernel_with_indexIiZZZN2at6native17logspace_cuda_outERKN3c106ScalarES6_ldRNS1_6TensorEENKUlvE0_clEvENKUlvE1_clEvEUllE_EEvT_T0_PN15function_traitsISD_E11result_typeE$__internal_trig_reduction_slowpathd:
        /* <DEDUP_REMOVED lines=29> */
.L_x_572:
        /* <DEDUP_REMOVED lines=29> */
.L_x_571:
[----:B------:R-:W-:Y:S05]  /*14090*/  BSYNC B1 ;  /* 0x0000000000017941 */ /* 0x000fea0003800000 */
.L_x_570:
        /* <DEDUP_REMOVED lines=90> */
.L_x_569:
[----:B------:R-:W-:Y:S02]  /*14640*/  IMAD.MOV.U32 R15, RZ, RZ, R5 ;  /* 0x000000ffff0f7224 */ /* 0x000fe400078e0005 */
[----:B------:R-:W-:Y:S02]  /*14650*/  IMAD.MOV.U32 R5, RZ, RZ, 0x0 ;  /* 0x00000000ff057424 */ /* 0x000fe400078e00ff */
[----:B------:R-:W-:Y:S02]  /*14660*/  IMAD.MOV.U32 R0, RZ, RZ, R11 ;  /* 0x000000ffff007224 */ /* 0x000fe400078e000b */
[----:B------:R-:W-:Y:S05]  /*14670*/  RET.REL.NODEC R4 `(_ZN50_GLOBAL__N__f31458b2_17_RangeFactories_cu_38772b0829elementwise_kernel_with_indexIiZZZN2at6native17logspace_cuda_outERKN3c106ScalarES6_ldRNS1_6TensorEENKUlvE0_clEvENKUlvE1_clEvEUllE_EEvT_T0_PN15function_traitsISD_E11result_typeE) ;  /* 0xfffffeb804607950 */ /* 0x000fea0003c3ffff */
.L_x_573:
        /* <DEDUP_REMOVED lines=16> */
.L_x_779:


//--------------------- .text._ZN50_GLOBAL__N__f31458b2_17_RangeFactories_cu_38772b0829elementwise_kernel_with_indexIlZZZN2at6native17logspace_cuda_outERKN3c106ScalarES6_ldRNS1_6TensorEENKUlvE0_clEvENKUlvE0_clEvEUllE_EEvT_T0_PN15function_traitsISD_E11result_typeE --------------------------
	.section	.text._ZN50_GLOBAL__N__f31458b2_17_RangeFactories_cu_38772b0829elementwise_kernel_with_indexIlZZZN2at6native17logspace_cuda_outERKN3c106ScalarES6_ldRNS1_6TensorEENKUlvE0_clEvENKUlvE0_clEvEUllE_EEvT_T0_PN15function_traitsISD_E11result_typeE,"ax",@progbits
	.align	128
.text._ZN50_GLOBAL__N__f31458b2_17_RangeFactories_cu_38772b0829elementwise_kernel_with_indexIlZZZN2at6native17logspace_cuda_outERKN3c106ScalarES6_ldRNS1_6TensorEENKUlvE0_clEvENKUlvE0_clEvEUllE_EEvT_T0_PN15function_traitsISD_E11result_typeE:
        .type           _ZN50_GLOBAL__N__f31458b2_17_RangeFactories_cu_38772b0829elementwise_kernel_with_indexIlZZZN2at6native17logspace_cuda_outERKN3c106ScalarES6_ldRNS1_6TensorEENKUlvE0_clEvENKUlvE0_clEvEUllE_EEvT_T0_PN15function_traitsISD_E11result_typeE,@function
        .size           _ZN50_GLOBAL__N__f31458b2_17_RangeFactories_cu_38772b0829elementwise_kernel_with_indexIlZZZN2at6native17logspace_cuda_outERKN3c106ScalarES6_ldRNS1_6TensorEENKUlvE0_clEvENKUlvE0_clEvEUllE_EEvT_T0_PN15function_traitsISD_E11result_typeE,(.L_x_782 - _ZN50_GLOBAL__N__f31458b2_17_RangeFactories_cu_38772b0829elementwise_kernel_with_indexIlZZZN2at6native17logspace_cuda_outERKN3c106ScalarES6_ldRNS1_6TensorEENKUlvE0_clEvENKUlvE0_clEvEUllE_EEvT_T0_PN15function_traitsISD_E11result_typeE)
        .other          _ZN50_GLOBAL__N__f31458b2_17_RangeFactories_cu_38772b0829elementwise_kernel_with_indexIlZZZN2at6native17logspace_cuda_outERKN3c106ScalarES6_ldRNS1_6TensorEENKUlvE0_clEvENKUlvE0_clEvEUllE_EEvT_T0_PN15function_traitsISD_E11result_typeE,@"STO_CUDA_ENTRY STV_DEFAULT"
_ZN50_GLOBAL__N__f31458b2_17_RangeFactories_cu_38772b0829elementwise_kernel_with_indexIlZZZN2at6native17logspace_cuda_outERKN3c106ScalarES6_ldRNS1_6TensorEENKUlvE0_clEvENKUlvE0_clEvEUllE_EEvT_T0_PN15function_traitsISD_E11result_typeE:
        /* <DEDUP_REMOVED lines=9> */
[----:B------:R-:W-:Y:S01]  /*0090*/  LOP3.LUT R3, RZ, R0, RZ, 0x33, !PT ;  /* 0x00000000ff037212 */ /* 0x000fe200078e33ff */
[----:B------:R-:W-:-:S06]  /*00a0*/  ULDC.64 UR4, c[0x0][0x238] ;  /* 0x00008e0000047ab9 */ /* 0x000fcc0000000a00 */
[----:B------:R-:W1:Y:S01]  /*00b0*/  LDC.64 R6, c[0x0][0x218] ;  /* 0x00008600ff067b82 */ /* 0x000e620000000a00 */
[----:B0-----:R-:W-:-:S04]  /*00c0*/  IADD3 R2, P0, R3, R4, RZ ;  /* 0x0000000403027210 */ /* 0x001fc80007f1e0ff */
[----:B------:R-:W-:Y:S02]  /*00d0*/  IADD3.X R3, R5, -0x1, RZ, P0, !PT ;  /* 0xffffffff05037810 */ /* 0x000fe400007fe4ff */
[----:B------:R-:W-:Y:S01]  /*00e0*/  ISETP.GE.U32.AND P0, PT, R0, UR4, PT ;  /* 0x0000000400007c0c */ /* 0x000fe2000bf06070 */
[----:B------:R-:W-:Y:S01]  /*00f0*/  ULDC UR4, c[0x0][0x220] ;  /* 0x0000880000047ab9 */ /* 0x000fe20000000800 */
[----:B------:R-:W0:Y:S01]  /*0100*/  I2F.S64 R2, R2 ;  /* 0x0000000200027312 */ /* 0x000e220000301400 */
[----:B------:R-:W-:Y:S02]  /*0110*/  I2FP.F32.U32 R5, R0 ;  /* 0x0000000000057245 */ /* 0x000fe40000201000 */
[----:B------:R-:W-:-:S05]  /*0120*/  ISETP.GE.AND.EX P0, PT, RZ, UR5, PT, P0 ;  /* 0x00000005ff007c0c */ /* 0x000fca000bf06300 */
[----:B------:R-:W2:Y:S01]  /*0130*/  MUFU.LG2 R4, UR4 ;  /* 0x0000000400047d08 */ /* 0x000ea20008000c00 */
[----:B------:R-:W-:Y:S02]  /*0140*/  ULDC UR4, c[0x0][0x230] ;  /* 0x00008c0000047ab9 */ /* 0x000fe40000000800 */
[----:B-1----:R-:W-:-:S05]  /*0150*/  FFMA.FTZ R5, R5, UR4, R6 ;  /* 0x0000000405057c23 */ /* 0x002fca0008010006 */
[----:B0-----:R-:W-:Y:S01]  /*0160*/  @P0 FFMA.FTZ R5, -R2, UR4, R7 ;  /* 0x0000000402050c23 */ /* 0x001fe20008010107 */
[----:B------:R-:W-:Y:S02]  /*0170*/  ULDC.64 UR4, c[0x0][0x248] ;  /* 0x0000920000047ab9 */ /* 0x000fe40000000a00 */
[----:B------:R-:W-:-:S04]  /*0180*/  LEA R2, P0, R0, UR4, 0x2 ;  /* 0x0000000400027c11 */ /* 0x000fc8000f8010ff */
[----:B------:R-:W-:Y:S01]  /*0190*/  LEA.HI.X R3, R0, UR5, RZ, 0x2, P0 ;  /* 0x0000000500037c11 */ /* 0x000fe200080f14ff */
[----:B------:R-:W-:Y:S01]  /*01a0*/  ULDC.64 UR4, c[0x0][0x208] ;  /* 0x0000820000047ab9 */ /* 0x000fe20000000a00 */
[----:B--2---:R-:W-:-:S04]  /*01b0*/  FMUL.FTZ R4, R5, R4 ;  /* 0x0000000405047220 */ /* 0x004fc80000410000 */
[----:B------:R-:W0:Y:S02]  /*01c0*/  MUFU.EX2 R5, R4 ;  /* 0x0000000400057308 */ /* 0x000e240000000800 */
[----:B0-----:R-:W-:Y:S01]  /*01d0*/  STG.E desc[UR4][R2.64], R5 ;  /* 0x0000000502007986 */ /* 0x001fe2000c101904 */
[----:B------:R-:W-:Y:S05]  /*01e0*/  EXIT ;  /* 0x000000000000794d */ /* 0x000fea0003800000 */
.L_x_574:
        /* <DEDUP_REMOVED lines=9> */
.L_x_782:


//--------------------- .text._ZN50_GLOBAL__N__f31458b2_17_RangeFactories_cu_38772b0829elementwise_kernel_with_indexIiZZZN2at6native17logspace_cuda_outERKN3c106ScalarES6_ldRNS1_6TensorEENKUlvE0_clEvENKUlvE0_clEvEUllE_EEvT_T0_PN15function_traitsISD_E11result_typeE --------------------------
	.section	.text._ZN50_GLOBAL__N__f31458b2_17_RangeFactories_cu_38772b0829elementwise_kernel_with_indexIiZZZN2at6native17logspace_cuda_outERKN3c106ScalarES6_ldRNS1_6TensorEENKUlvE0_clEvENKUlvE0_clEvEUllE_EEvT_T0_PN15function_traitsISD_E11result_typeE,"ax",@progbits
	.align	128
.text._ZN50_GLOBAL__N__f31458b2_17_RangeFactories_cu_38772b0829elementwise_kernel_with_indexIiZZZN2at6native17logspace_cuda_outERKN3c106ScalarES6_ldRNS1_6TensorEENKUlvE0_clEvENKUlvE0_clEvEUllE_EEvT_T0_PN15function_traitsISD_E11result_typeE:
        .type           _ZN50_GLOBAL__N__f31458b2_17_RangeFactories_cu_38772b0829elementwise_kernel_with_indexIiZZZN2at6native17logspace_cuda_outERKN3c106ScalarES6_ldRNS1_6TensorEENKUlvE0_clEvENKUlvE0_clEvEUllE_EEvT_T0_PN15function_traitsISD_E11result_typeE,@function
        .size           _ZN50_GLOBAL__N__f31458b2_17_RangeFactories_cu_38772b0829elementwise_kernel_with_indexIiZZZN2at6native17logspace_cuda_outERKN3c106ScalarES6_ldRNS1_6TensorEENKUlvE0_clEvENKUlvE0_clEvEUllE_EEvT_T0_PN15function_traitsISD_E11result_typeE,(.L_x_783 - _ZN50_GLOBAL__N__f31458b2_17_RangeFactories_cu_38772b0829elementwise_kernel_with_indexIiZZZN2at6native17logspace_cuda_outERKN3c106ScalarES6_ldRNS1_6TensorEENKUlvE0_clEvENKUlvE0_clEvEUllE_EEvT_T0_PN15function_traitsISD_E11result_typeE)
        .other          _ZN50_GLOBAL__N__f31458b2_17_RangeFactories_cu_38772b0829elementwise_kernel_with_indexIiZZZN2at6native17logspace_cuda_outERKN3c106ScalarES6_ldRNS1_6TensorEENKUlvE0_clEvENKUlvE0_clEvEUllE_EEvT_T0_PN15function_traitsISD_E11result_typeE,@"STO_CUDA_ENTRY STV_DEFAULT"
_ZN50_GLOBAL__N__f31458b2_17_RangeFactories_cu_38772b0829elementwise_kernel_with_indexIiZZZN2at6native17logspace_cuda_outERKN3c106ScalarES6_ldRNS1_6TensorEENKUlvE0_clEvENKUlvE0_clEvEUllE_EEvT_T0_PN15function_traitsISD_E11result_typeE:
[----:B------:R-:W-:Y:S01]  /*0000*/  LDC R1, c[0x0][0x28] ;  /* 0x00000a00ff017b82 */ /* 0x000fe20000000800 */
[----:B------:R-:W0:Y:S01]  /*0010*/  S2R R7, SR_CTAID.X ;  /* 0x0000000000077919 */ /* 0x000e220000002500 */
[----:B------:R-:W-:Y:S01]  /*0020*/  ULDC UR4, c[0x0][0x210] ;  /* 0x0000840000047ab9 */ /* 0x000fe20000000800 */
[----:B------:R-:W0:Y:S02]  /*0030*/  S2R R0, SR_TID.X ;  /* 0x0000000000007919 */ /* 0x000e240000002100 */
[----:B0-----:R-:W-:-:S05]  /*0040*/  IMAD R7, R7, 0x40, R0 ;  /* 0x0000004007077824 */ /* 0x001fca00078e0200 */
[----:B------:R-:W-:-:S13]  /*0050*/  ISETP.GE.AND P0, PT, R7, UR4, PT ;  /* 0x0000000407007c0c */ /* 0x000fda000bf06270 */
[----:B------:R-:W-:Y:S05]  /*0060*/  @P0 EXIT ;  /* 0x000000000000094d */ /* 0x000fea0003800000 */
[----:B------:R-:W0:Y:S01]  /*0070*/  LDC.64 R10, c[0x0][0x218] ;  /* 0x00008600ff0a7b82 */ /* 0x000e220000000a00 */
[-C--:B------:R-:W-:Y:S01]  /*0080*/  LOP3.LUT R2, RZ, R7.reuse, RZ, 0x33, !PT ;  /* 0x00000007ff027212 */ /* 0x080fe200078e33ff */
[----:B------:R-:W-:Y:S01]  /*0090*/  ULDC.64 UR4, c[0x0][0x228] ;  /* 0x00008a0000047ab9 */ /* 0x000fe20000000a00 */
[----:B------:R-:W-:Y:S02]  /*00a0*/  SHF.R.S32.HI R0, RZ, 0x1f, R7 ;  /* 0x0000001fff007819 */ /* 0x000fe40000011407 */
[----:B------:R-:W-:Y:S02]  /*00b0*/  IADD3 R2, P0, R2, UR4, RZ ;  /* 0x0000000402027c10 */ /* 0x000fe4000ff1e0ff */
[----:B------:R-:W-:Y:S02]  /*00c0*/  LOP3.LUT R3, RZ, R0, RZ, 0x33, !PT ;  /* 0x00000000ff037212 */ /* 0x000fe400078e33ff */
[----:B------:R-:W-:Y:S02]  /*00d0*/  I2FP.F32.S32 R5, R7 ;  /* 0x0000000700057245 */ /* 0x000fe40000201400 */
[----:B------:R-:W-:Y:S01]  /*00e0*/  IADD3.X R3, R3, UR5, RZ, P0, !PT ;  /* 0x0000000503037c10 */ /* 0x000fe200087fe4ff */
[----:B------:R-:W-:-:S02]  /*00f0*/  ULDC.64 UR4, c[0x0][0x238] ;  /* 0x00008e0000047ab9 */ /* 0x000fc40000000a00 */
[----:B------:R-:W-:Y:S01]  /*0100*/  ISETP.GE.U32.AND P0, PT, R7, UR4, PT ;  /* 0x0000000407007c0c */ /* 0x000fe2000bf06070 */
[----:B------:R-:W1:Y:S01]  /*0110*/  I2F.S64 R2, R2 ;  /* 0x0000000200027312 */ /* 0x000e620000301400 */
[----:B------:R-:W-:Y:S02]  /*0120*/  ULDC UR4, c[0x0][0x220] ;  /* 0x0000880000047ab9 */ /* 0x000fe40000000800 */
[----:B------:R-:W-:-:S05]  /*0130*/  ISETP.GE.AND.EX P0, PT, R0, UR5, PT, P0 ;  /* 0x0000000500007c0c */ /* 0x000fca000bf06300 */
[----:B------:R-:W2:Y:S01]  /*0140*/  MUFU.LG2 R9, UR4 ;  /* 0x0000000400097d08 */ /* 0x000ea20008000c00 */
[----:B------:R-:W-:Y:S02]  /*0150*/  ULDC UR4, c[0x0][0x230] ;  /* 0x00008c0000047ab9 */ /* 0x000fe40000000800 */
[----:B0-----:R-:W-:Y:S02]  /*0160*/  FFMA.FTZ R0, R5, UR4, R10 ;  /* 0x0000000405007c23 */ /* 0x001fe4000801000a */
[----:B------:R-:W0:Y:S03]  /*0170*/  LDC.64 R4, c[0x0][0x248] ;  /* 0x00009200ff047b82 */ /* 0x000e260000000a00 */
[----:B-1----:R-:W-:Y:S01]  /*0180*/  @P0 FFMA.FTZ R0, -R2, UR4, R11 ;  /* 0x0000000402000c23 */ /* 0x002fe2000801010b */
[----:B------:R-:W-:-:S03]  /*0190*/  ULDC.64 UR4, c[0x0][0x208] ;  /* 0x0000820000047ab9 */ /* 0x000fc60000000a00 */
[----:B--2---:R-:W-:-:S04]  /*01a0*/  FMUL.FTZ R0, R0, R9 ;  /* 0x0000000900007220 */ /* 0x004fc80000410000 */
[----:B------:R-:W1:Y:S01]  /*01b0*/  MUFU.EX2 R9, R0 ;  /* 0x0000000000097308 */ /* 0x000e620000000800 */
[----:B0-----:R-:W-:-:S05]  /*01c0*/  IMAD.WIDE R2, R7, 0x4, R4 ;  /* 0x0000000407027825 */ /* 0x001fca00078e0204 */
[----:B-1----:R-:W-:Y:S01]  /*01d0*/  STG.E desc[UR4][R2.64], R9 ;  /* 0x0000000902007986 */ /* 0x002fe2000c101904 */
[----:B------:R-:W-:Y:S05]  /*01e0*/  EXIT ;  /* 0x000000000000794d */ /* 0x000fea0003800000 */
.L_x_575:
        /* <DEDUP_REMOVED lines=9> */
.L_x_783:


//--------------------- .text._ZN50_GLOBAL__N__f31458b2_17_RangeFactories_cu_38772b0829elementwise_kernel_with_indexIlZZZN2at6native17logspace_cuda_outERKN3c106ScalarES6_ldRNS1_6TensorEENKUlvE0_clEvENKUlvE_clEvEUllE_EEvT_T0_PN15function_traitsISD_E11result_typeE --------------------------
	.section	.text._ZN50_GLOBAL__N__f31458b2_17_RangeFactories_cu_38772b0829elementwise_kernel_with_indexIlZZZN2at6native17logspace_cuda_outERKN3c106ScalarES6_ldRNS1_6TensorEENKUlvE0_clEvENKUlvE_clEvEUllE_EEvT_T0_PN15function_traitsISD_E11result_typeE,"ax",@progbits
	.align	128
.text._ZN50_GLOBAL__N__f31458b2_17_RangeFactories_cu_38772b0829elementwise_kernel_with_indexIlZZZN2at6native17logspace_cuda_outERKN3c106ScalarES6_ldRNS1_6TensorEENKUlvE0_clEvENKUlvE_clEvEUllE_EEvT_T0_PN15function_traitsISD_E11result_typeE:
        .type           _ZN50_GLOBAL__N__f31458b2_17_RangeFactories_cu_38772b0829elementwise_kernel_with_indexIlZZZN2at6native17logspace_cuda_outERKN3c106ScalarES6_ldRNS1_6TensorEENKUlvE0_clEvENKUlvE_clEvEUllE_EEvT_T0_PN15function_traitsISD_E11result_typeE,@function
        .size           _ZN50_GLOBAL__N__f31458b2_17_RangeFactories_cu_38772b0829elementwise_kernel_with_indexIlZZZN2at6native17logspace_cuda_outERKN3c106ScalarES6_ldRNS1_6TensorEENKUlvE0_clEvENKUlvE_clEvEUllE_EEvT_T0_PN15function_traitsISD_E11result_typeE,(.L_x_784 - _ZN50_GLOBAL__N__f31458b2_17_RangeFactories_cu_38772b0829elementwise_kernel_with_indexIlZZZN2at6native17logspace_cuda_outERKN3c106ScalarES6_ldRNS1_6TensorEENKUlvE0_clEvENKUlvE_clEvEUllE_EEvT_T0_PN15function_traitsISD_E11result_typeE)
        .other          _ZN50_GLOBAL__N__f31458b2_17_RangeFactories_cu_38772b0829elementwise_kernel_with_indexIlZZZN2at6native17logspace_cuda_outERKN3c106ScalarES6_ldRNS1_6TensorEENKUlvE0_clEvENKUlvE_clEvEUllE_EEvT_T0_PN15function_traitsISD_E11result_typeE,@"STO_CUDA_ENTRY STV_DEFAULT"
_ZN50_GLOBAL__N__f31458b2_17_RangeFactories_cu_38772b0829elementwise_kernel_with_indexIlZZZN2at6native17logspace_cuda_outERKN3c106ScalarES6_ldRNS1_6TensorEENKUlvE0_clEvENKUlvE_clEvEUllE_EEvT_T0_PN15function_traitsISD_E11result_typeE:
        /* <DEDUP_REMOVED lines=16> */
[----:B------:R-:W-:Y:S01]  /*0100*/  ULDC.64 UR6, c[0x0][0x238] ;  /* 0x00008e0000067ab9 */ /* 0x000fe20000000a00 */
[----:B------:R-:W-:Y:S05]  /*0110*/  BSSY B1, `(.L_x_578) ;  /* 0x0000010000017945 */ /* 0x000fea0003800000 */
[----:B------:R-:W1:Y:S01]  /*0120*/  LDC.64 R4, c[0x0][0x220] ;  /* 0x00008800ff047b82 */ /* 0x000e620000000a00 */
[----:B0-----:R-:W-:-:S04]  /*0130*/  IADD3 R8, P0, R9, R6, RZ ;  /* 0x0000000609087210 */ /* 0x001fc80007f1e0ff */
[----:B------:R-:W-:-:S04]  /*0140*/  IADD3.X R9, R7, -0x1, RZ, P0, !PT ;  /* 0xffffffff07097810 */ /* 0x000fc800007fe4ff */
[----:B------:R-:W1:Y:S02]  /*0150*/  I2F.F64.S64 R6, R8 ;  /* 0x0000000800067312 */ /* 0x000e640000301c00 */
[----:B-1----:R-:W-:Y:S01]  /*0160*/  DFMA R6, -R6, UR6, R4 ;  /* 0x0000000606067c2b */ /* 0x002fe20008000104 */
[----:B------:R-:W-:Y:S02]  /*0170*/  ULDC.64 UR6, c[0x0][0x228] ;  /* 0x00008a0000067ab9 */ /* 0x000fe40000000a00 */
[----:B------:R-:W-:-:S07]  /*0180*/  DADD R10, -RZ, |UR6| ;  /* 0x40000006ff0a7e29 */ /* 0x000fce0008000100 */
[----:B------:R-:W-:Y:S01]  /*0190*/  LOP3.LUT R0, R7, 0x7ff00000, RZ, 0xc0, !PT ;  /* 0x7ff0000007007812 */ /* 0x000fe200078ec0ff */
[----:B------:R-:W-:Y:S02]  /*01a0*/  IMAD.MOV.U32 R26, RZ, RZ, R6 ;  /* 0x000000ffff1a7224 */ /* 0x000fe400078e0006 */
[--C-:B------:R-:W-:Y:S01]  /*01b0*/  IMAD.MOV.U32 R5, RZ, RZ, R7.reuse ;  /* 0x000000ffff057224 */ /* 0x100fe200078e0007 */
[----:B------:R-:W-:Y:S02]  /*01c0*/  LEA.HI R13, R0, 0xfffffc0c, RZ, 0xc ;  /* 0xfffffc0c000d7811 */ /* 0x000fe400078f60ff */
[----:B------:R-:W-:Y:S02]  /*01d0*/  MOV R0, 0x210 ;  /* 0x0000021000007802 */ /* 0x000fe40000000f00 */
[CC--:B------:R-:W-:Y:S02]  /*01e0*/  SHF.L.U64.HI R3, R6.reuse, R13.reuse, R7 ;  /* 0x0000000d06037219 */ /* 0x0c0fe40000010207 */
[----:B------:R-:W-:-:S07]  /*01f0*/  SHF.L.U32 R4, R6, R13, RZ ;  /* 0x0000000d06047219 */ /* 0x000fce00000006ff */
[----:B------:R-:W-:Y:S05]  /*0200*/  CALL.REL.NOINC `($_ZN50_GLOBAL__N__f31458b2_17_RangeFactories_cu_38772b0829elementwise_kernel_with_indexIlZZZN2at6native17logspace_cuda_outERKN3c106ScalarES6_ldRNS1_6TensorEENKUlvE0_clEvENKUlvE_clEvEUllE_EEvT_T0_PN15function_traitsISD_E11result_typeE$__internal_accurate_pow) ;  /* 0x0000000800807944 */ /* 0x000fea0003c00000 */
[----:B------:R-:W-:Y:S05]  /*0210*/  BSYNC B1 ;  /* 0x0000000000017941 */ /* 0x000fea0003800000 */
.L_x_578:
[----:B------:R-:W0:Y:S01]  /*0220*/  LDC.64 R8, c[0x0][0x228] ;  /* 0x00008a00ff087b82 */ /* 0x000e220000000a00 */
[----:B------:R-:W-:Y:S01]  /*0230*/  BSSY B1, `(.L_x_579) ;  /* 0x000001f000017945 */ /* 0x000fe20003800000 */
[----:B0-----:R-:W-:-:S14]  /*0240*/  DSETP.NEU.AND P0, PT, R8, RZ, PT ;  /* 0x000000ff0800722a */ /* 0x001fdc0003f0d000 */
[----:B------:R-:W-:Y:S05]  /*0250*/  @!P0 BRA `(.L_x_580) ;  /* 0x00000000004c8947 */ /* 0x000fea0003800000 */
[----:B------:R-:W-:Y:S01]  /*0260*/  ULDC UR6, c[0x0][0x22c] ;  /* 0x00008b0000067ab9 */ /* 0x000fe20000000800 */
[----:B------:R-:W-:Y:S01]  /*0270*/  ISETP.NE.U32.AND P0, PT, R4, RZ, PT ;  /* 0x000000ff0400720c */ /* 0x000fe20003f05070 */
[----:B------:R-:W-:Y:S01]  /*0280*/  IMAD.U32 R12, RZ, RZ, UR6 ;  /* 0x00000006ff0c7e24 */ /* 0x000fe2000f8e00ff */
[----:B------:R-:W-:Y:S02]  /*0290*/  DADD R4, -RZ, -R10 ;  /* 0x00000000ff047229 */ /* 0x000fe4000000090a */
[----:B------:R-:W-:Y:S02]  /*02a0*/  ISETP.NE.AND.EX P0, PT, R3, -0x80000000, PT, P0 ;  /* 0x800000000300780c */ /* 0x000fe40003f05300 */
[C---:B------:R-:W-:Y:S02]  /*02b0*/  ISETP.GT.AND P1, PT, R12.reuse, -0x1, PT ;  /* 0xffffffff0c00780c */ /* 0x040fe40003f24270 */
[----:B------:R-:W-:Y:S02]  /*02c0*/  ISETP.LT.AND P2, PT, R12, RZ, !P0 ;  /* 0x000000ff0c00720c */ /* 0x000fe40004741270 */
[----:B------:R-:W-:-:S02]  /*02d0*/  PLOP3.LUT P0, PT, P0, PT, PT, 0x8, 0x0 ;  /* 0x000000000000781c */ /* 0x000fc4000070e170 */
[----:B------:R-:W-:Y:S02]  /*02e0*/  FSEL R0, R4, R10, P2 ;  /* 0x0000000a04007208 */ /* 0x000fe40001000000 */
[----:B------:R-:W-:-:S05]  /*02f0*/  FSEL R3, R5, R11, P2 ;  /* 0x0000000b05037208 */ /* 0x000fca0001000000 */
[----:B------:R-:W-:Y:S05]  /*0300*/  @P1 BRA `(.L_x_581) ;  /* 0x0000000000441947 */ /* 0x000fea0003800000 */
[----:B------:R-:W0:Y:S01]  /*0310*/  FRND.F64.TRUNC R4, R6 ;  /* 0x0000000600047313 */ /* 0x000e22000030d800 */
[----:B------:R-:W-:Y:S02]  /*0320*/  IMAD.MOV.U32 R10, RZ, RZ, R0 ;  /* 0x000000ffff0a7224 */ /* 0x000fe400078e0000 */
[----:B------:R-:W-:Y:S01]  /*0330*/  IMAD.MOV.U32 R11, RZ, RZ, R3 ;  /* 0x000000ffff0b7224 */ /* 0x000fe200078e0003 */
[----:B0-----:R-:W-:-:S14]  /*0340*/  DSETP.NEU.AND P1, PT, R4, R6, PT ;  /* 0x000000060400722a */ /* 0x001fdc0003f2d000 */
[----:B------:R-:W-:Y:S05]  /*0350*/  @!P1 BRA `(.L_x_581) ;  /* 0x0000000000309947 */ /* 0x000fea0003800000 */
[----:B------:R-:W-:Y:S02]  /*0360*/  IMAD.MOV.U32 R10, RZ, RZ, 0x0 ;  /* 0x00000000ff0a7424 */ /* 0x000fe400078e00ff */
[----:B------:R-:W-:Y:S01]  /*0370*/  IMAD.MOV.U32 R11, RZ, RZ, -0x80000 ;  /* 0xfff80000ff0b7424 */ /* 0x000fe200078e00ff */
[----:B------:R-:W-:Y:S06]  /*0380*/  BRA `(.L_x_581) ;  /* 0x0000000000247947 */ /* 0x000fec0003800000 */
.L_x_580:
[----:B------:R-:W-:Y:S01]  /*0390*/  DSETP.NEU.AND P0, PT, |R6|, 0.5, PT ;  /* 0x3fe000000600742a */ /* 0x000fe20003f0d200 */
[----:B------:R-:W-:Y:S01]  /*03a0*/  ISETP.GE.AND P1, PT, R7, RZ, PT ;  /* 0x000000ff0700720c */ /* 0x000fe20003f26270 */
[----:B------:R-:W-:Y:S01]  /*03b0*/  ULDC UR6, c[0x0][0x22c] ;  /* 0x00008b0000067ab9 */ /* 0x000fe20000000800 */
[----:B------:R-:W-:Y:S01]  /*03c0*/  ISETP.EQ.U32.AND P2, PT, R4, RZ, PT ;  /* 0x000000ff0400720c */ /* 0x000fe20003f42070 */
[----:B------:R-:W-:Y:S02]  /*03d0*/  IMAD.U32 R12, RZ, RZ, UR6 ;  /* 0x00000006ff0c7e24 */ /* 0x000fe4000f8e00ff */
[----:B------:R-:W-:Y:S01]  /*03e0*/  IMAD.MOV.U32 R10, RZ, RZ, RZ ;  /* 0x000000ffff0a7224 */ /* 0x000fe200078e00ff */
[----:B------:R-:W-:-:S04]  /*03f0*/  ISETP.EQ.AND.EX P0, PT, R3, -0x80000000, P0, P2 ;  /* 0x800000000300780c */ /* 0x000fc80000702320 */
[----:B------:R-:W-:-:S04]  /*0400*/  SEL R11, R12, RZ, P0 ;  /* 0x000000ff0c0b7207 */ /* 0x000fc80000000000 */
[----:B------:R-:W-:-:S07]  /*0410*/  @!P1 LOP3.LUT R11, R11, 0x7ff00000, RZ, 0xfc, !PT ;  /* 0x7ff000000b0b9812 */ /* 0x000fce00078efcff */
.L_x_581:
[----:B------:R-:W-:Y:S05]  /*0420*/  BSYNC B1 ;  /* 0x0000000000017941 */ /* 0x000fea0003800000 */
.L_x_579:
[----:B------:R-:W-:Y:S01]  /*0430*/  DADD R4, R6, R8 ;  /* 0x0000000006047229 */ /* 0x000fe20000000008 */
[----:B------:R-:W-:Y:S09]  /*0440*/  BSSY B1, `(.L_x_582) ;  /* 0x000001c000017945 */ /* 0x000ff20003800000 */
[----:B------:R-:W-:-:S04]  /*0450*/  LOP3.LUT R4, R5, 0x7ff00000, RZ, 0xc0, !PT ;  /* 0x7ff0000005047812 */ /* 0x000fc800078ec0ff */
[----:B------:R-:W-:-:S13]  /*0460*/  ISETP.NE.AND P1, PT, R4, 0x7ff00000, PT ;  /* 0x7ff000000400780c */ /* 0x000fda0003f25270 */
[----:B------:R-:W-:Y:S05]  /*0470*/  @P1 BRA `(.L_x_583) ;  /* 0x0000000000601947 */ /* 0x000fea0003800000 */
[----:B------:R-:W-:-:S06]  /*0480*/  DSETP.GTU.AND P1, PT, |R6|, +INF , PT ;  /* 0x7ff000000600742a */ /* 0x000fcc0003f2c200 */
[----:B------:R-:W-:-:S14]  /*0490*/  DSETP.GTU.OR P1, PT, |R8|, +INF , P1 ;  /* 0x7ff000000800742a */ /* 0x000fdc0000f2c600 */
[----:B------:R-:W-:Y:S05]  /*04a0*/  @P1 BRA `(.L_x_584) ;  /* 0x0000000000501947 */ /* 0x000fea0003800000 */
[----:B------:R-:W-:-:S14]  /*04b0*/  DSETP.NEU.AND P1, PT, |R6|, +INF , PT ;  /* 0x7ff000000600742a */ /* 0x000fdc0003f2d200 */
[----:B------:R-:W-:Y:S05]  /*04c0*/  @P1 BRA `(.L_x_585) ;  /* 0x0000000000201947 */ /* 0x000fea0003800000 */
[----:B------:R-:W-:Y:S01]  /*04d0*/  ISETP.GE.AND P1, PT, R7, RZ, PT ;  /* 0x000000ff0700720c */ /* 0x000fe20003f26270 */
[----:B------:R-:W-:Y:S01]  /*04e0*/  DSETP.GT.AND P0, PT, |R8|, 1, PT ;  /* 0x3ff000000800742a */ /* 0x000fe20003f04200 */
[----:B------:R-:W-:-:S05]  /*04f0*/  IMAD.MOV.U32 R10, RZ, RZ, RZ ;  /* 0x000000ffff0a7224 */ /* 0x000fca00078e00ff */
[----:B------:R-:W-:Y:S01]  /*0500*/  SEL R0, RZ, 0x7ff00000, !P0 ;  /* 0x7ff00000ff007807 */ /* 0x000fe20004000000 */
[----:B------:R-:W-:-:S05]  /*0510*/  DSETP.NEU.AND P0, PT, R8, -1, PT ;  /* 0xbff000000800742a */ /* 0x000fca0003f0d000 */
[----:B------:R-:W-:-:S04]  /*0520*/  @!P1 LOP3.LUT R0, R0, 0x7ff00000, RZ, 0x3c, !PT ;  /* 0x7ff0000000009812 */ /* 0x000fc800078e3cff */
[----:B------:R-:W-:Y:S01]  /*0530*/  SEL R11, R0, 0x3ff00000, P0 ;  /* 0x3ff00000000b7807 */ /* 0x000fe20000000000 */
[----:B------:R-:W-:Y:S06]  /*0540*/  BRA `(.L_x_583) ;  /* 0x00000000002c7947 */ /* 0x000fec0003800000 */
.L_x_585:
[----:B------:R-:W-:-:S14]  /*0550*/  DSETP.NEU.AND P1, PT, |R8|, +INF , PT ;  /* 0x7ff000000800742a */ /* 0x000fdc0003f2d200 */
[----:B------:R-:W-:Y:S05]  /*0560*/  @P1 BRA `(.L_x_583) ;  /* 0x0000000000241947 */ /* 0x000fea0003800000 */
[----:B------:R-:W-:Y:S01]  /*0570*/  ISETP.LT.AND P0, PT, R12, RZ, P0 ;  /* 0x000000ff0c00720c */ /* 0x000fe20000701270 */
[----:B------:R-:W-:Y:S01]  /*0580*/  IMAD.MOV.U32 R10, RZ, RZ, RZ ;  /* 0x000000ffff0a7224 */ /* 0x000fe200078e00ff */
[C---:B------:R-:W-:Y:S02]  /*0590*/  LOP3.LUT R0, R7.reuse, 0x7fffffff, RZ, 0xc0, !PT ;  /* 0x7fffffff07007812 */ /* 0x040fe400078ec0ff */
[----:B------:R-:W-:Y:S02]  /*05a0*/  ISETP.GT.AND P1, PT, R7, -0x1, PT ;  /* 0xffffffff0700780c */ /* 0x000fe40003f24270 */
[----:B------:R-:W-:Y:S02]  /*05b0*/  ISETP.NE.AND P0, PT, R0, 0x3fe00000, P0 ;  /* 0x3fe000000000780c */ /* 0x000fe40000705270 */
[----:B------:R-:W-:-:S11]  /*05c0*/  SEL R11, RZ, 0x7ff00000, !P1 ;  /* 0x7ff00000ff0b7807 */ /* 0x000fd60004800000 */
[----:B------:R-:W-:Y:S01]  /*05d0*/  @P0 VIADD R11, R11, 0x80000000 ;  /* 0x800000000b0b0836 */ /* 0x000fe20000000000 */
[----:B------:R-:W-:Y:S06]  /*05e0*/  BRA `(.L_x_583) ;  /* 0x0000000000047947 */ /* 0x000fec0003800000 */
.L_x_584:
[----:B------:R-:W-:-:S11]  /*05f0*/  DADD R10, R6, R8 ;  /* 0x00000000060a7229 */ /* 0x000fd60000000008 */
.L_x_583:
[----:B------:R-:W-:Y:S05]  /*0600*/  BSYNC B1 ;  /* 0x0000000000017941 */ /* 0x000fea0003800000 */
.L_x_582:
[----:B------:R-:W-:-:S06]  /*0610*/  DSETP.NEU.AND P0, PT, R6, RZ, PT ;  /* 0x000000ff0600722a */ /* 0x000fcc0003f0d000 */
[----:B------:R-:W-:-:S06]  /*0620*/  DSETP.EQ.OR P0, PT, R8, 1, !P0 ;  /* 0x3ff000000800742a */ /* 0x000fcc0004702400 */
[----:B------:R-:W-:Y:S02]  /*0630*/  FSEL R4, R10, RZ, !P0 ;  /* 0x000000ff0a047208 */ /* 0x000fe40004000000 */
[----:B------:R-:W-:Y:S01]  /*0640*/  FSEL R5, R11, 1.875, !P0 ;  /* 0x3ff000000b057808 */ /* 0x000fe20004000000 */
[----:B------:R-:W-:Y:S06]  /*0650*/  BRA `(.L_x_586) ;  /* 0x0000000400547947 */ /* 0x000fec0003800000 */
.L_x_577:
[----:B------:R-:W0:Y:S01]  /*0660*/  LDC.64 R4, c[0x0][0x218] ;  /* 0x00008600ff047b82 */ /* 0x000e220000000a00 */
[----:B------:R-:W0:Y:S01]  /*0670*/  I2F.F64.U32 R6, R2 ;  /* 0x0000000200067312 */ /* 0x000e220000201800 */
[----:B------:R-:W-:Y:S01]  /*0680*/  ULDC.64 UR6, c[0x0][0x238] ;  /* 0x00008e0000067ab9 */ /* 0x000fe20000000a00 */
[----:B------:R-:W-:Y:S01]  /*0690*/  BSSY B1, `(.L_x_587) ;  /* 0x000000c000017945 */ /* 0x000fe20003800000 */
[----:B0-----:R-:W-:Y:S01]  /*06a0*/  DFMA R6, R6, UR6, R4 ;  /* 0x0000000606067c2b */ /* 0x001fe20008000004 */
        /* <DEDUP_REMOVED lines=11> */
.L_x_587:
[----:B------:R-:W0:Y:S01]  /*0760*/  LDC.64 R8, c[0x0][0x228] ;  /* 0x00008a00ff087b82 */ /* 0x000e220000000a00 */
[----:B------:R-:W-:Y:S01]  /*0770*/  BSSY B1, `(.L_x_588) ;  /* 0x0000021000017945 */ /* 0x000fe20003800000 */
[----:B0-----:R-:W-:-:S14]  /*0780*/  DSETP.NEU.AND P0, PT, R8, RZ, PT ;  /* 0x000000ff0800722a */ /* 0x001fdc0003f0d000 */
[----:B------:R-:W-:Y:S05]  /*0790*/  @!P0 BRA `(.L_x_589) ;  /* 0x0000000000548947 */ /* 0x000fea0003800000 */
[----:B------:R-:W-:Y:S01]  /*07a0*/  ISETP.NE.U32.AND P0, PT, R4, RZ, PT ;  /* 0x000000ff0400720c */ /* 0x000fe20003f05070 */
[----:B------:R-:W-:Y:S01]  /*07b0*/  ULDC UR6, c[0x0][0x22c] ;  /* 0x00008b0000067ab9 */ /* 0x000fe20000000800 */
[----:B------:R-:W-:Y:S02]  /*07c0*/  IMAD.MOV.U32 R4, RZ, RZ, R10 ;  /* 0x000000ffff047224 */ /* 0x000fe400078e000a */
[----:B------:R-:W-:Y:S01]  /*07d0*/  ISETP.NE.AND.EX P0, PT, R3, -0x80000000, PT, P0 ;  /* 0x800000000300780c */ /* 0x000fe20003f05300 */
[----:B------:R-:W-:Y:S02]  /*07e0*/  IMAD.U32 R3, RZ, RZ, UR6 ;  /* 0x00000006ff037e24 */ /* 0x000fe4000f8e00ff */
[----:B------:R-:W-:-:S03]  /*07f0*/  IMAD.MOV.U32 R5, RZ, RZ, R11 ;  /* 0x000000ffff057224 */ /* 0x000fc600078e000b */
[C---:B------:R-:W-:Y:S02]  /*0800*/  ISETP.GT.AND P1, PT, R3.reuse, -0x1, PT ;  /* 0xffffffff0300780c */ /* 0x040fe40003f24270 */
[----:B------:R-:W-:Y:S01]  /*0810*/  ISETP.LT.AND P2, PT, R3, RZ, !P0 ;  /* 0x000000ff0300720c */ /* 0x000fe20004741270 */
[----:B------:R-:W-:Y:S01]  /*0820*/  DADD R10, -RZ, -R4 ;  /* 0x00000000ff0a7229 */ /* 0x000fe20000000904 */
[----:B------:R-:W-:-:S09]  /*0830*/  PLOP3.LUT P0, PT, P0, PT, PT, 0x8, 0x0 ;  /* 0x000000000000781c */ /* 0x000fd2000070e170 */
[----:B------:R-:W-:Y:S02]  /*0840*/  FSEL R0, R10, R4, P2 ;  /* 0x000000040a007208 */ /* 0x000fe40001000000 */
[----:B------:R-:W-:Y:S01]  /*0850*/  FSEL R11, R11, R5, P2 ;  /* 0x000000050b0b7208 */ /* 0x000fe20001000000 */
[----:B------:R-:W-:Y:S06]  /*0860*/  @P1 BRA `(.L_x_590) ;  /* 0x0000000000441947 */ /* 0x000fec0003800000 */
[----:B------:R-:W0:Y:S02]  /*0870*/  FRND.F64.TRUNC R4, R6 ;  /* 0x0000000600047313 */ /* 0x000e24000030d800 */
[----:B0-----:R-:W-:Y:S01]  /*0880*/  DSETP.NEU.AND P1, PT, R4, R6, PT ;  /* 0x000000060400722a */ /* 0x001fe20003f2d000 */
[----:B------:R-:W-:Y:S02]  /*0890*/  IMAD.MOV.U32 R4, RZ, RZ, R0 ;  /* 0x000000ffff047224 */ /* 0x000fe400078e0000 */
[----:B------:R-:W-:-:S11]  /*08a0*/  IMAD.MOV.U32 R5, RZ, RZ, R11 ;  /* 0x000000ffff057224 */ /* 0x000fd600078e000b */
[----:B------:R-:W-:Y:S05]  /*08b0*/  @!P1 BRA `(.L_x_590) ;  /* 0x0000000000309947 */ /* 0x000fea0003800000 */
[----:B------:R-:W-:Y:S02]  /*08c0*/  IMAD.MOV.U32 R4, RZ, RZ, 0x0 ;  /* 0x00000000ff047424 */ /* 0x000fe400078e00ff */
[----:B------:R-:W-:Y:S01]  /*08d0*/  IMAD.MOV.U32 R5, RZ, RZ, -0x80000 ;  /* 0xfff80000ff057424 */ /* 0x000fe200078e00ff */
[----:B------:R-:W-:Y:S06]  /*08e0*/  BRA `(.L_x_590) ;  /* 0x0000000000247947 */ /* 0x000fec0003800000 */
.L_x_589:
[----:B------:R-:W-:Y:S01]  /*08f0*/  DSETP.NEU.AND P0, PT, |R6|, 0.5, PT ;  /* 0x3fe000000600742a */ /* 0x000fe20003f0d200 */
[----:B------:R-:W-:Y:S01]  /*0900*/  ISETP.EQ.U32.AND P2, PT, R4, RZ, PT ;  /* 0x000000ff0400720c */ /* 0x000fe20003f42070 */
[----:B------:R-:W-:Y:S01]  /*0910*/  ULDC UR6, c[0x0][0x22c] ;  /* 0x00008b0000067ab9 */ /* 0x000fe20000000800 */
[----:B------:R-:W-:Y:S01]  /*0920*/  ISETP.GE.AND P1, PT, R7, RZ, PT ;  /* 0x000000ff0700720c */ /* 0x000fe20003f26270 */
[----:B------:R-:W-:Y:S02]  /*0930*/  IMAD.MOV.U32 R4, RZ, RZ, RZ ;  /* 0x000000ffff047224 */ /* 0x000fe400078e00ff */
[----:B------:R-:W-:Y:S01]  /*0940*/  ISETP.EQ.AND.EX P0, PT, R3, -0x80000000, P0, P2 ;  /* 0x800000000300780c */ /* 0x000fe20000702320 */
[----:B------:R-:W-:-:S05]  /*0950*/  IMAD.U32 R3, RZ, RZ, UR6 ;  /* 0x00000006ff037e24 */ /* 0x000fca000f8e00ff */
[----:B------:R-:W-:-:S04]  /*0960*/  SEL R5, R3, RZ, P0 ;  /* 0x000000ff03057207 */ /* 0x000fc80000000000 */
[----:B------:R-:W-:-:S07]  /*0970*/  @!P1 LOP3.LUT R5, R5, 0x7ff00000, RZ, 0xfc, !PT ;  /* 0x7ff0000005059812 */ /* 0x000fce00078efcff */
.L_x_590:
[----:B------:R-:W-:Y:S05]  /*0980*/  BSYNC B1 ;  /* 0x0000000000017941 */ /* 0x000fea0003800000 */
.L_x_588:
        /* <DEDUP_REMOVED lines=18> */
.L_x_594:
        /* <DEDUP_REMOVED lines=10> */
.L_x_593:
[----:B------:R-:W-:-:S11]  /*0b50*/  DADD R4, R6, R8 ;  /* 0x0000000006047229 */ /* 0x000fd60000000008 */
.L_x_592:
[----:B------:R-:W-:Y:S05]  /*0b60*/  BSYNC B1 ;  /* 0x0000000000017941 */ /* 0x000fea0003800000 */
.L_x_591:
[----:B------:R-:W-:-:S06]  /*0b70*/  DSETP.NEU.AND P0, PT, R6, RZ, PT ;  /* 0x000000ff0600722a */ /* 0x000fcc0003f0d000 */
[----:B------:R-:W-:-:S06]  /*0b80*/  DSETP.EQ.OR P0, PT, R8, 1, !P0 ;  /* 0x3ff000000800742a */ /* 0x000fcc0004702400 */
[----:B------:R-:W-:Y:S02]  /*0b90*/  FSEL R4, R4, RZ, !P0 ;  /* 0x000000ff04047208 */ /* 0x000fe40004000000 */
[----:B------:R-:W-:-:S07]  /*0ba0*/  FSEL R5, R5, 1.875, !P0 ;  /* 0x3ff0000005057808 */ /* 0x000fce0004000000 */
.L_x_586:
[----:B------:R-:W-:Y:S05]  /*0bb0*/  BSYNC B0 ;  /* 0x0000000000007941 */ /* 0x000fea0003800000 */
.L_x_576:
[----:B------:R-:W-:Y:S02]  /*0bc0*/  ULDC.64 UR6, c[0x0][0x250] ;  /* 0x0000940000067ab9 */ /* 0x000fe40000000a00 */
[----:B------:R-:W-:-:S04]  /*0bd0*/  LEA R6, P0, R2, UR6, 0x3 ;  /* 0x0000000602067c11 */ /* 0x000fc8000f8018ff */
[----:B------:R-:W-:-:S05]  /*0be0*/  LEA.HI.X R7, R2, UR7, RZ, 0x3, P0 ;  /* 0x0000000702077c11 */ /* 0x000fca00080f1cff */
[----:B------:R-:W-:Y:S01]  /*0bf0*/  STG.E.64 desc[UR4][R6.64], R4 ;  /* 0x0000000406007986 */ /* 0x000fe2000c101b04 */
[----:B------:R-:W-:Y:S05]  /*0c00*/  EXIT ;  /* 0x000000000000794d */ /* 0x000fea0003800000 */
        .type           $_ZN50_GLOBAL__N__f31458b2_17_RangeFactories_cu_38772b0829elementwise_kernel_with_indexIlZZZN2at6native17logspace_cuda_outERKN3c106ScalarES6_ldRNS1_6TensorEENKUlvE0_clEvENKUlvE_clEvEUllE_EEvT_T0_PN15function_traitsISD_E11result_typeE$__internal_accurate_pow,@function
        .size           $_ZN50_GLOBAL__N__f31458b2_17_RangeFactories_cu_38772b0829elementwise_kernel_with_indexIlZZZN2at6native17logspace_cuda_outERKN3c106ScalarES6_ldRNS1_6TensorEENKUlvE0_clEvENKUlvE_clEvEUllE_EEvT_T0_PN15function_traitsISD_E11result_typeE$__internal_accurate_pow,(.L_x_784 - $_ZN50_GLOBAL__N__f31458b2_17_RangeFactories_cu_38772b0829elementwise_kernel_with_indexIlZZZN2at6native17logspace_cuda_outERKN3c106ScalarES6_ldRNS1_6TensorEENKUlvE0_clEvENKUlvE_clEvEUllE_EEvT_T0_PN15function_traitsISD_E11result_typeE$__internal_accurate_pow)
$_ZN50_GLOBAL__N__f31458b2_17_RangeFactories_cu_38772b0829elementwise_kernel_with_indexIlZZZN2at6native17logspace_cuda_outERKN3c106ScalarES6_ldRNS1_6TensorEENKUlvE0_clEvENKUlvE_clEvEUllE_EEvT_T0_PN15function_traitsISD_E11result_typeE$__internal_accurate_pow:
[----:B------:R-:W-:Y:S01]  /*0c10*/  SHF.R.U32.HI R27, RZ, 0x14, R11 ;  /* 0x00000014ff1b7819 */ /* 0x000fe2000001160b */
[----:B------:R-:W-:Y:S01]  /*0c20*/  IMAD.MOV.U32 R12, RZ, RZ, 0x41ad3b5a ;  /* 0x41ad3b5aff0c7424 */ /* 0x000fe200078e00ff */
[----:B------:R-:W-:Y:S01]  /*0c30*/  UMOV UR6, 0x7d2cafe2 ;  /* 0x7d2cafe200067882 */ /* 0x000fe20000000000 */
[----:B------:R-:W-:Y:S01]  /*0c40*/  IMAD.MOV.U32 R13, RZ, RZ, 0x3ed0f5d2 ;  /* 0x3ed0f5d2ff0d7424 */ /* 0x000fe200078e00ff */
[----:B------:R-:W-:Y:S01]  /*0c50*/  ISETP.NE.AND P0, PT, R27, RZ, PT ;  /* 0x000000ff1b00720c */ /* 0x000fe20003f05270 */
[----:B------:R-:W-:-:S12]  /*0c60*/  UMOV UR7, 0x3eb0f5ff ;  /* 0x3eb0f5ff00077882 */ /* 0x000fd80000000000 */
[----:B------:R-:W-:-:S10]  /*0c70*/  @!P0 DMUL R8, R10, 1.80143985094819840000e+16 ;  /* 0x435000000a088828 */ /* 0x000fd40000000000 */
[----:B------:R-:W-:Y:S01]  /*0c80*/  @!P0 IMAD.MOV.U32 R11, RZ, RZ, R9 ;  /* 0x000000ffff0b8224 */ /* 0x000fe200078e0009 */
[----:B------:R-:W-:Y:S01]  /*0c90*/  @!P0 LEA.HI R27, R9, 0xffffffca, RZ, 0xc ;  /* 0xffffffca091b8811 */ /* 0x000fe200078f60ff */
[----:B------:R-:W-:Y:S02]  /*0ca0*/  @!P0 IMAD.MOV.U32 R10, RZ, RZ, R8 ;  /* 0x000000ffff0a8224 */ /* 0x000fe400078e0008 */
[----:B------:R-:W-:Y:S01]  /*0cb0*/  IMAD.MOV.U32 R9, RZ, RZ, 0x43300000 ;  /* 0x43300000ff097424 */ /* 0x000fe200078e00ff */
[----:B------:R-:W-:Y:S01]  /*0cc0*/  LOP3.LUT R11, R11, 0x800fffff, RZ, 0xc0, !PT ;  /* 0x800fffff0b0b7812 */ /* 0x000fe200078ec0ff */
[----:B------:R-:W-:Y:S02]  /*0cd0*/  IMAD.MOV.U32 R22, RZ, RZ, R10 ;  /* 0x000000ffff167224 */ /* 0x000fe400078e000a */
[----:B------:R-:W-:Y:S01]  /*0ce0*/  IMAD.MOV.U32 R10, RZ, RZ, RZ ;  /* 0x000000ffff0a7224 */ /* 0x000fe200078e00ff */
[----:B------:R-:W-:Y:S01]  /*0cf0*/  LOP3.LUT R23, R11, 0x3ff00000, RZ, 0xfc, !PT ;  /* 0x3ff000000b177812 */ /* 0x000fe200078efcff */
[----:B------:R-:W-:-:S03]  /*0d00*/  VIADD R8, R27, 0xfffffc01 ;  /* 0xfffffc011b087836 */ /* 0x000fc60000000000 */
[----:B------:R-:W-:-:S13]  /*0d10*/  ISETP.GE.U32.AND P1, PT, R23, 0x3ff6a09f, PT ;  /* 0x3ff6a09f1700780c */ /* 0x000fda0003f26070 */
[----:B------:R-:W-:Y:S02]  /*0d20*/  @P1 VIADD R11, R23, 0xfff00000 ;  /* 0xfff00000170b1836 */ /* 0x000fe40000000000 */
[----:B------:R-:W-:Y:S02]  /*0d30*/  @P1 VIADD R8, R27, 0xfffffc02 ;  /* 0xfffffc021b081836 */ /* 0x000fe40000000000 */
[----:B------:R-:W-:Y:S02]  /*0d40*/  @P1 IMAD.MOV.U32 R23, RZ, RZ, R11 ;  /* 0x000000ffff171224 */ /* 0x000fe400078e000b */
[----:B------:R-:W-:Y:S01]  /*0d50*/  IMAD.MOV.U32 R27, RZ, RZ, R5 ;  /* 0x000000ffff1b7224 */ /* 0x000fe200078e0005 */
[----:B------:R-:W-:-:S03]  /*0d60*/  LOP3.LUT R8, R8, 0x80000000, RZ, 0x3c, !PT ;  /* 0x8000000008087812 */ /* 0x000fc600078e3cff */
[C---:B------:R-:W-:Y:S01]  /*0d70*/  DADD R14, R22.reuse, 1 ;  /* 0x3ff00000160e7429 */ /* 0x040fe20000000000 */
[----:B------:R-:W-:Y:S01]  /*0d80*/  IMAD.SHL.U32 R5, R27, 0x2, RZ ;  /* 0x000000021b057824 */ /* 0x000fe200078e00ff */
[----:B------:R-:W-:-:S04]  /*0d90*/  DADD R22, R22, -1 ;  /* 0xbff0000016167429 */ /* 0x000fc80000000000 */
[----:B------:R-:W0:Y:S01]  /*0da0*/  MUFU.RCP64H R11, R15 ;  /* 0x0000000f000b7308 */ /* 0x000e220000001800 */
[----:B------:R-:W-:Y:S01]  /*0db0*/  ISETP.GT.U32.AND P0, PT, R5, -0x2000001, PT ;  /* 0xfdffffff0500780c */ /* 0x000fe20003f04070 */
        /* <DEDUP_REMOVED lines=10> */
[----:B------:R-:W-:-:S05]  /*0e60*/  DADD R14, R14, R14 ;  /* 0x000000000e0e7229 */ /* 0x000fca000000000e */
[----:B------:R-:W-:Y:S01]  /*0e70*/  DFMA R18, R20, R12, UR6 ;  /* 0x0000000614127e2b */ /* 0x000fe2000800000c */
[----:B------:R-:W-:Y:S01]  /*0e80*/  UMOV UR6, 0xe4faecd5 ;  /* 0xe4faecd500067882 */ /* 0x000fe20000000000 */
[----:B------:R-:W-:Y:S01]  /*0e90*/  UMOV UR7, 0x3f1745cd ;  /* 0x3f1745cd00077882 */ /* 0x000fe20000000000 */
[----:B------:R-:W-:-:S05]  /*0ea0*/  DFMA R14, R22, -R10, R14 ;  /* 0x8000000a160e722b */ /* 0x000fca000000000e */
[----:B------:R-:W-:Y:S01]  /*0eb0*/  DFMA R18, R20, R18, UR6 ;  /* 0x0000000614127e2b */ /* 0x000fe20008000012 */
[----:B------:R-:W-:Y:S01]  /*0ec0*/  UMOV UR6, 0x258a578b ;  /* 0x258a578b00067882 */ /* 0x000fe20000000000 */
[----:B------:R-:W-:Y:S01]  /*0ed0*/  UMOV UR7, 0x3f3c71c7 ;  /* 0x3f3c71c700077882 */ /* 0x000fe20000000000 */
[----:B------:R-:W-:Y:S02]  /*0ee0*/  DMUL R14, R16, R14 ;  /* 0x0000000e100e7228 */ /* 0x000fe40000000000 */
[----:B------:R-:W-:-:S03]  /*0ef0*/  DMUL R16, R10, R10 ;  /* 0x0000000a0a107228 */ /* 0x000fc60000000000 */
[----:B------:R-:W-:Y:S01]  /*0f00*/  DFMA R18, R20, R18, UR6 ;  /* 0x0000000614127e2b */ /* 0x000fe20008000012 */
[----:B------:R-:W-:Y:S01]  /*0f10*/  UMOV UR6, 0x9242b910 ;  /* 0x9242b91000067882 */ /* 0x000fe20000000000 */
[----:B------:R-:W-:-:S03]  /*0f20*/  UMOV UR7, 0x3f624924 ;  /* 0x3f62492400077882 */ /* 0x000fc60000000000 */
[----:B------:R-:W-:-:S03]  /*0f30*/  DMUL R24, R10, R16 ;  /* 0x000000100a187228 */ /* 0x000fc60000000000 */
[----:B------:R-:W-:Y:S01]  /*0f40*/  DFMA R18, R20, R18, UR6 ;  /* 0x0000000614127e2b */ /* 0x000fe20008000012 */
[----:B------:R-:W-:Y:S01]  /*0f50*/  UMOV UR6, 0x99999dfb ;  /* 0x99999dfb00067882 */ /* 0x000fe20000000000 */
[----:B------:R-:W-:-:S06]  /*0f60*/  UMOV UR7, 0x3f899999 ;  /* 0x3f89999900077882 */ /* 0x000fcc0000000000 */
[----:B------:R-:W-:Y:S01]  /*0f70*/  DFMA R18, R20, R18, UR6 ;  /* 0x0000000614127e2b */ /* 0x000fe20008000012 */
[----:B------:R-:W-:Y:S01]  /*0f80*/  UMOV UR6, 0x55555555 ;  /* 0x5555555500067882 */ /* 0x000fe20000000000 */
[----:B------:R-:W-:-:S06]  /*0f90*/  UMOV UR7, 0x3fb55555 ;  /* 0x3fb5555500077882 */ /* 0x000fcc0000000000 */
[----:B------:R-:W-:-:S08]  /*0fa0*/  DFMA R12, R20, R18, UR6 ;  /* 0x00000006140c7e2b */ /* 0x000fd00008000012 */
[----:B------:R-:W-:Y:S01]  /*0fb0*/  DADD R22, -R12, UR6 ;  /* 0x000000060c167e29 */ /* 0x000fe20008000100 */
[----:B------:R-:W-:Y:S01]  /*0fc0*/  UMOV UR6, 0xb9e7b0 ;  /* 0x00b9e7b000067882 */ /* 0x000fe20000000000 */
[----:B------:R-:W-:-:S06]  /*0fd0*/  UMOV UR7, 0x3c46a4cb ;  /* 0x3c46a4cb00077882 */ /* 0x000fcc0000000000 */
[----:B------:R-:W-:Y:S02]  /*0fe0*/  DFMA R22, R20, R18, R22 ;  /* 0x000000121416722b */ /* 0x000fe40000000016 */
[----:B------:R-:W-:Y:S01]  /*0ff0*/  DFMA R18, R10, R10, -R16 ;  /* 0x0000000a0a12722b */ /* 0x000fe20000000810 */
[----:B------:R-:W-:Y:S02]  /*1000*/  VIADD R21, R15, 0x100000 ;  /* 0x001000000f157836 */ /* 0x000fe40000000000 */
[----:B------:R-:W-:-:S03]  /*1010*/  IMAD.MOV.U32 R20, RZ, RZ, R14 ;  /* 0x000000ffff147224 */ /* 0x000fc600078e000e */
[----:B------:R-:W-:-:S03]  /*1020*/  DADD R22, RZ, R22 ;  /* 0x00000000ff167229 */ /* 0x000fc60000000016 */
[C---:B------:R-:W-:Y:S02]  /*1030*/  DFMA R18, R10.reuse, R20, R18 ;  /* 0x000000140a12722b */ /* 0x040fe40000000012 */
[----:B------:R-:W-:-:S03]  /*1040*/  DFMA R20, R10, R16, -R24 ;  /* 0x000000100a14722b */ /* 0x000fc60000000818 */
[----:B------:R-:W-:Y:S01]  /*1050*/  DADD R22, R22, -UR6 ;  /* 0x8000000616167e29 */ /* 0x000fe20008000000 */
[----:B------:R-:W-:Y:S01]  /*1060*/  UMOV UR6, 0x80000000 ;  /* 0x8000000000067882 */ /* 0x000fe20000000000 */
[----:B------:R-:W-:Y:S02]  /*1070*/  UMOV UR7, 0x43300000 ;  /* 0x4330000000077882 */ /* 0x000fe40000000000 */
[----:B------:R-:W-:Y:S01]  /*1080*/  DADD R8, R8, -UR6 ;  /* 0x8000000608087e29 */ /* 0x000fe20008000000 */
[----:B------:R-:W-:Y:S01]  /*1090*/  UMOV UR6, 0xfefa39ef ;  /* 0xfefa39ef00067882 */ /* 0x000fe20000000000 */
[----:B------:R-:W-:Y:S01]  /*10a0*/  DFMA R20, R14, R16, R20 ;  /* 0x000000100e14722b */ /* 0x000fe20000000014 */
[----:B------:R-:W-:Y:S01]  /*10b0*/  UMOV UR7, 0x3fe62e42 ;  /* 0x3fe62e4200077882 */ /* 0x000fe20000000000 */
[----:B------:R-:W-:-:S06]  /*10c0*/  DADD R16, R12, R22 ;  /* 0x000000000c107229 */ /* 0x000fcc0000000016 */
[----:B------:R-:W-:Y:S02]  /*10d0*/  DFMA R18, R10, R18, R20 ;  /* 0x000000120a12722b */ /* 0x000fe40000000014 */
[----:B------:R-:W-:Y:S02]  /*10e0*/  DADD R20, R12, -R16 ;  /* 0x000000000c147229 */ /* 0x000fe40000000810 */
[----:B------:R-:W-:-:S06]  /*10f0*/  DMUL R12, R16, R24 ;  /* 0x00000018100c7228 */ /* 0x000fcc0000000000 */
[----:B------:R-:W-:Y:S02]  /*1100*/  DADD R22, R22, R20 ;  /* 0x0000000016167229 */ /* 0x000fe40000000014 */
[----:B------:R-:W-:-:S08]  /*1110*/  DFMA R20, R16, R24, -R12 ;  /* 0x000000181014722b */ /* 0x000fd0000000080c */
[----:B------:R-:W-:-:S08]  /*1120*/  DFMA R18, R16, R18, R20 ;  /* 0x000000121012722b */ /* 0x000fd00000000014 */
[----:B------:R-:W-:-:S08]  /*1130*/  DFMA R22, R22, R24, R18 ;  /* 0x000000181616722b */ /* 0x000fd00000000012 */
[----:B------:R-:W-:-:S08]  /*1140*/  DADD R18, R12, R22 ;  /* 0x000000000c127229 */ /* 0x000fd00000000016 */
[--C-:B------:R-:W-:Y:S02]  /*1150*/  DADD R16, R10, R18.reuse ;  /* 0x000000000a107229 */ /* 0x100fe40000000012 */
[----:B------:R-:W-:-:S06]  /*1160*/  DADD R12, R12, -R18 ;  /* 0x000000000c0c7229 */ /* 0x000fcc0000000812 */
[----:B------:R-:W-:Y:S02]  /*1170*/  DADD R10, R10, -R16 ;  /* 0x000000000a0a7229 */ /* 0x000fe40000000810 */
[----:B------:R-:W-:-:S06]  /*1180*/  DADD R12, R22, R12 ;  /* 0x00000000160c7229 */ /* 0x000fcc000000000c */
[----:B------:R-:W-:-:S08]  /*1190*/  DADD R10, R18, R10 ;  /* 0x00000000120a7229 */ /* 0x000fd0000000000a */
[----:B------:R-:W-:-:S08]  /*11a0*/  DADD R10, R12, R10 ;  /* 0x000000000c0a7229 */ /* 0x000fd0000000000a */
[----:B------:R-:W-:-:S08]  /*11b0*/  DADD R14, R14, R10 ;  /* 0x000000000e0e7229 */ /* 0x000fd0000000000a */
[----:B------:R-:W-:-:S08]  /*11c0*/  DADD R10, R16, R14 ;  /* 0x00000000100a7229 */ /* 0x000fd0000000000e */
[--C-:B------:R-:W-:Y:S02]  /*11d0*/  DFMA R12, R8, UR6, R10.reuse ;  /* 0x00000006080c7c2b */ /* 0x100fe4000800000a */
[----:B------:R-:W-:-:S06]  /*11e0*/  DADD R18, R16, -R10 ;  /* 0x0000000010127229 */ /* 0x000fcc000000080a */
[----:B------:R-:W-:Y:S01]  /*11f0*/  DFMA R16, -R8, UR6, R12 ;  /* 0x0000000608107c2b */ /* 0x000fe2000800010c */
[----:B------:R-:W-:Y:S01]  /*1200*/  UMOV UR6, 0x3b39803f ;  /* 0x3b39803f00067882 */ /* 0x000fe20000000000 */
[----:B------:R-:W-:Y:S01]  /*1210*/  DADD R18, R14, R18 ;  /* 0x000000000e127229 */ /* 0x000fe20000000012 */
[----:B------:R-:W-:-:S05]  /*1220*/  UMOV UR7, 0x3c7abc9e ;  /* 0x3c7abc9e00077882 */ /* 0x000fca0000000000 */
[----:B------:R-:W-:-:S08]  /*1230*/  DADD R16, -R10, R16 ;  /* 0x000000000a107229 */ /* 0x000fd00000000110 */
[----:B------:R-:W-:Y:S01]  /*1240*/  DADD R10, R18, -R16 ;  /* 0x00000000120a7229 */ /* 0x000fe20000000810 */
[----:B------:R-:W-:Y:S01]  /*1250*/  LOP3.LUT R17, R27, 0xff0fffff, RZ, 0xc0, !PT ;  /* 0xff0fffff1b117812 */ /* 0x000fe200078ec0ff */
[----:B------:R-:W-:-:S03]  /*1260*/  IMAD.MOV.U32 R16, RZ, RZ, R26 ;  /* 0x000000ffff107224 */ /* 0x000fc600078e001a */
[----:B------:R-:W-:-:S03]  /*1270*/  SEL R17, R17, R27, P0 ;  /* 0x0000001b11117207 */ /* 0x000fc60000000000 */
[----:B------:R-:W-:Y:S01]  /*1280*/  DFMA R10, R8, UR6, R10 ;  /* 0x00000006080a7c2b */ /* 0x000fe2000800000a */
[----:B------:R-:W-:Y:S01]  /*1290*/  UMOV UR6, 0xfefa39ef ;  /* 0xfefa39ef00067882 */ /* 0x000fe20000000000 */
[----:B------:R-:W-:-:S06]  /*12a0*/  UMOV UR7, 0x3fe62e42 ;  /* 0x3fe62e4200077882 */ /* 0x000fcc0000000000 */
[----:B------:R-:W-:-:S08]  /*12b0*/  DADD R14, R12, R10 ;  /* 0x000000000c0e7229 */ /* 0x000fd0000000000a */
[----:B------:R-:W-:Y:S02]  /*12c0*/  DADD R12, R12, -R14 ;  /* 0x000000000c0c7229 */ /* 0x000fe4000000080e */
[----:B------:R-:W-:-:S06]  /*12d0*/  DMUL R8, R14, R16 ;  /* 0x000000100e087228 */ /* 0x000fcc0000000000 */
[----:B------:R-:W-:Y:S02]  /*12e0*/  DADD R12, R10, R12 ;  /* 0x000000000a0c7229 */ /* 0x000fe4000000000c */
[----:B------:R-:W-:Y:S01]  /*12f0*/  DFMA R14, R14, R16, -R8 ;  /* 0x000000100e0e722b */ /* 0x000fe20000000808 */
[----:B------:R-:W-:Y:S02]  /*1300*/  IMAD.MOV.U32 R10, RZ, RZ, 0x652b82fe ;  /* 0x652b82feff0a7424 */ /* 0x000fe400078e00ff */
[----:B------:R-:W-:-:S05]  /*1310*/  IMAD.MOV.U32 R11, RZ, RZ, 0x3ff71547 ;  /* 0x3ff71547ff0b7424 */ /* 0x000fca00078e00ff */
[----:B------:R-:W-:-:S08]  /*1320*/  DFMA R14, R12, R16, R14 ;  /* 0x000000100c0e722b */ /* 0x000fd0000000000e */
[----:B------:R-:W-:-:S08]  /*1330*/  DADD R12, R8, R14 ;  /* 0x00000000080c7229 */ /* 0x000fd0000000000e */
[----:B------:R-:W-:Y:S02]  /*1340*/  DFMA R10, R12, R10, 6.75539944105574400000e+15 ;  /* 0x433800000c0a742b */ /* 0x000fe4000000000a */
[----:B------:R-:W-:Y:S01]  /*1350*/  FSETP.GEU.FTZ.AND P0, PT, |R13|, 4.1917929649353027344, PT ;  /* 0x4086232b0d00780b */ /* 0x000fe20003f1e200 */
[----:B------:R-:W-:-:S05]  /*1360*/  DADD R8, R8, -R12 ;  /* 0x0000000008087229 */ /* 0x000fca000000080c */
        /* <DEDUP_REMOVED lines=49> */
[----:B------:R-:W-:-:S06]  /*1680*/  @!P0 IMAD.MOV.U32 R10, RZ, RZ, RZ ;  /* 0x000000ffff0a8224 */ /* 0x000fcc00078e00ff */
[----:B------:R-:W-:-:S11]  /*1690*/  @!P0 DMUL R18, R16, R10 ;  /* 0x0000000a10128228 */ /* 0x000fd60000000000 */
.L_x_595:
[----:B------:R-:W-:Y:S02]  /*16a0*/  DSETP.NEU.AND P0, PT, |R18|, +INF , PT ;  /* 0x7ff000001200742a */ /* 0x000fe40003f0d200 */
[----:B------:R-:W-:-:S12]  /*16b0*/  DADD R8, R14, R8 ;  /* 0x000000000e087229 */ /* 0x000fd80000000008 */
[----:B------:R-:W-:Y:S01]  /*16c0*/  @P0 DFMA R18, R8, R18, R18 ;  /* 0x000000120812022b */ /* 0x000fe20000000012 */
[----:B------:R-:W-:Y:S02]  /*16d0*/  IMAD.MOV.U32 R8, RZ, RZ, R0 ;  /* 0x000000ffff087224 */ /* 0x000fe400078e0000 */
[----:B------:R-:W-:-:S07]  /*16e0*/  IMAD.MOV.U32 R9, RZ, RZ, 0x0 ;  /* 0x00000000ff097424 */ /* 0x000fce00078e00ff */
[----:B------:R-:W-:Y:S02]  /*16f0*/  IMAD.MOV.U32 R10, RZ, RZ, R18 ;  /* 0x000000ffff0a7224 */ /* 0x000fe400078e0012 */
[----:B------:R-:W-:Y:S01]  /*1700*/  IMAD.MOV.U32 R11, RZ, RZ, R19 ;  /* 0x000000ffff0b7224 */ /* 0x000fe200078e0013 */
[----:B------:R-:W-:Y:S06]  /*1710*/  RET.REL.NODEC R8 `(_ZN50_GLOBAL__N__f31458b2_17_RangeFactories_cu_38772b0829elementwise_kernel_with_indexIlZZZN2at6native17logspace_cuda_outERKN3c106ScalarES6_ldRNS1_6TensorEENKUlvE0_clEvENKUlvE_clEvEUllE_EEvT_T0_PN15function_traitsISD_E11result_typeE) ;  /* 0xffffffe808387950 */ /* 0x000fec0003c3ffff */
.L_x_596:
        /* <DEDUP_REMOVED lines=14> */
.L_x_784:


//--------------------- .text._ZN50_GLOBAL__N__f31458b2_17_RangeFactories_cu_38772b0829elementwise_kernel_with_indexIiZZZN2at6native17logspace_cuda_outERKN3c106ScalarES6_ldRNS1_6TensorEENKUlvE0_clEvENKUlvE_clEvEUllE_EEvT_T0_PN15function_traitsISD_E11result_typeE --------------------------
	.section	.text._ZN50_GLOBAL__N__f31458b2_17_RangeFactories_cu_38772b0829elementwise_kernel_with_indexIiZZZN2at6native17logspace_cuda_outERKN3c106ScalarES6_ldRNS1_6TensorEENKUlvE0_clEvENKUlvE_clEvEUllE_EEvT_T0_PN15function_traitsISD_E11result_typeE,"ax",@progbits
	.align	128
.text._ZN50_GLOBAL__N__f31458b2_17_RangeFactories_cu_38772b0829elementwise_kernel_with_indexIiZZZN2at6native17logspace_cuda_outERKN3c106ScalarES6_ldRNS1_6TensorEENKUlvE0_clEvENKUlvE_clEvEUllE_EEvT_T0_PN15function_traitsISD_E11result_typeE:
        .type           _ZN50_GLOBAL__N__f31458b2_17_RangeFactories_cu_38772b0829elementwise_kernel_with_indexIiZZZN2at6native17logspace_cuda_outERKN3c106ScalarES6_ldRNS1_6TensorEENKUlvE0_clEvENKUlvE_clEvEUllE_EEvT_T0_PN15function_traitsISD_E11result_typeE,@function
        .size           _ZN50_GLOBAL__N__f31458b2_17_RangeFactories_cu_38772b0829elementwise_kernel_with_indexIiZZZN2at6native17logspace_cuda_outERKN3c106ScalarES6_ldRNS1_6TensorEENKUlvE0_clEvENKUlvE_clEvEUllE_EEvT_T0_PN15function_traitsISD_E11result_typeE,(.L_x_786 - _ZN50_GLOBAL__N__f31458b2_17_RangeFactories_cu_38772b0829elementwise_kernel_with_indexIiZZZN2at6native17logspace_cuda_outERKN3c106ScalarES6_ldRNS1_6TensorEENKUlvE0_clEvENKUlvE_clEvEUllE_EEvT_T0_PN15function_traitsISD_E11result_typeE)
        .other          _ZN50_GLOBAL__N__f31458b2_17_RangeFactories_cu_38772b0829elementwise_kernel_with_indexIiZZZN2at6native17logspace_cuda_outERKN3c106ScalarES6_ldRNS1_6TensorEENKUlvE0_clEvENKUlvE_clEvEUllE_EEvT_T0_PN15function_traitsISD_E11result_typeE,@"STO_CUDA_ENTRY STV_DEFAULT"
_ZN50_GLOBAL__N__f31458b2_17_RangeFactories_cu_38772b0829elementwise_kernel_with_indexIiZZZN2at6native17logspace_cuda_outERKN3c106ScalarES6_ldRNS1_6TensorEENKUlvE0_clEvENKUlvE_clEvEUllE_EEvT_T0_PN15function_traitsISD_E11result_typeE:
        /* <DEDUP_REMOVED lines=14> */
[----:B------:R-:W-:Y:S01]  /*00e0*/  LOP3.LUT R10, RZ, R3, RZ, 0x33, !PT ;  /* 0x00000003ff0a7212 */ /* 0x000fe200078e33ff */
[----:B------:R-:W-:Y:S01]  /*00f0*/  ULDC.64 UR6, c[0x0][0x230] ;  /* 0x00008c0000067ab9 */ /* 0x000fe20000000a00 */
[----:B------:R-:W0:Y:S01]  /*0100*/  LDC.64 R8, c[0x0][0x220] ;  /* 0x00008800ff087b82 */ /* 0x000e220000000a00 */
[----:B------:R-:W-:Y:S01]  /*0110*/  LOP3.LUT R0, RZ, R4, RZ, 0x33, !PT ;  /* 0x00000004ff007212 */ /* 0x000fe200078e33ff */
[----:B------:R-:W-:Y:S01]  /*0120*/  BSSY B1, `(.L_x_599) ;  /* 0x0000010000017945 */ /* 0x000fe20003800000 */
[----:B------:R-:W-:Y:S02]  /*0130*/  IADD3 R10, P0, R10, UR6, RZ ;  /* 0x000000060a0a7c10 */ /* 0x000fe4000ff1e0ff */
[----:B------:R-:W-:Y:S02]  /*0140*/  MOV R2, 0x220 ;  /* 0x0000022000027802 */ /* 0x000fe40000000f00 */
[----:B------:R-:W-:Y:S01]  /*0150*/  IADD3.X R11, R0, UR7, RZ, P0, !PT ;  /* 0x00000007000b7c10 */ /* 0x000fe200087fe4ff */
[----:B------:R-:W-:-:S03]  /*0160*/  ULDC.64 UR6, c[0x0][0x238] ;  /* 0x00008e0000067ab9 */ /* 0x000fc60000000a00 */
[----:B------:R-:W0:Y:S02]  /*0170*/  I2F.F64.S64 R6, R10 ;  /* 0x0000000a00067312 */ /* 0x000e240000301c00 */
[----:B0-----:R-:W-:Y:S01]  /*0180*/  DFMA R6, -R6, UR6, R8 ;  /* 0x0000000606067c2b */ /* 0x001fe20008000108 */
[----:B------:R-:W-:Y:S02]  /*0190*/  ULDC.64 UR6, c[0x0][0x228] ;  /* 0x00008a0000067ab9 */ /* 0x000fe40000000a00 */
[----:B------:R-:W-:-:S07]  /*01a0*/  DADD R8, -RZ, |UR6| ;  /* 0x40000006ff087e29 */ /* 0x000fce0008000100 */
[----:B------:R-:W-:Y:S01]  /*01b0*/  LOP3.LUT R0, R7, 0x7ff00000, RZ, 0xc0, !PT ;  /* 0x7ff0000007007812 */ /* 0x000fe200078ec0ff */
[----:B------:R-:W-:Y:S02]  /*01c0*/  IMAD.MOV.U32 R26, RZ, RZ, R6 ;  /* 0x000000ffff1a7224 */ /* 0x000fe400078e0006 */
[----:B------:R-:W-:Y:S01]  /*01d0*/  IMAD.MOV.U32 R25, RZ, RZ, R7 ;  /* 0x000000ffff197224 */ /* 0x000fe200078e0007 */
[----:B------:R-:W-:-:S04]  /*01e0*/  LEA.HI R13, R0, 0xfffffc0c, RZ, 0xc ;  /* 0xfffffc0c000d7811 */ /* 0x000fc800078f60ff */
[CC--:B------:R-:W-:Y:S02]  /*01f0*/  SHF.L.U64.HI R5, R6.reuse, R13.reuse, R7 ;  /* 0x0000000d06057219 */ /* 0x0c0fe40000010207 */
[----:B------:R-:W-:-:S07]  /*0200*/  SHF.L.U32 R24, R6, R13, RZ ;  /* 0x0000000d06187219 */ /* 0x000fce00000006ff */
[----:B------:R-:W-:Y:S05]  /*0210*/  CALL.REL.NOINC `($_ZN50_GLOBAL__N__f31458b2_17_RangeFactories_cu_38772b0829elementwise_kernel_with_indexIiZZZN2at6native17logspace_cuda_outERKN3c106ScalarES6_ldRNS1_6TensorEENKUlvE0_clEvENKUlvE_clEvEUllE_EEvT_T0_PN15function_traitsISD_E11result_typeE$__internal_accurate_pow) ;  /* 0x0000000800807944 */ /* 0x000fea0003c00000 */
[----:B------:R-:W-:Y:S05]  /*0220*/  BSYNC B1 ;  /* 0x0000000000017941 */ /* 0x000fea0003800000 */
.L_x_599:
        /* <DEDUP_REMOVED lines=23> */
.L_x_601:
        /* <DEDUP_REMOVED lines=9> */
.L_x_602:
[----:B------:R-:W-:Y:S05]  /*0430*/  BSYNC B1 ;  /* 0x0000000000017941 */ /* 0x000fea0003800000 */
.L_x_600:
        /* <DEDUP_REMOVED lines=18> */
.L_x_606:
        /* <DEDUP_REMOVED lines=10> */
.L_x_605:
[----:B------:R-:W-:-:S11]  /*0600*/  DADD R10, R6, R8 ;  /* 0x00000000060a7229 */ /* 0x000fd60000000008 */
.L_x_604:
[----:B------:R-:W-:Y:S05]  /*0610*/  BSYNC B1 ;  /* 0x0000000000017941 */ /* 0x000fea0003800000 */
.L_x_603:
[----:B------:R-:W-:-:S06]  /*0620*/  DSETP.NEU.AND P0, PT, R6, RZ, PT ;  /* 0x000000ff0600722a */ /* 0x000fcc0003f0d000 */
[----:B------:R-:W-:-:S06]  /*0630*/  DSETP.EQ.OR P0, PT, R8, 1, !P0 ;  /* 0x3ff000000800742a */ /* 0x000fcc0004702400 */
[----:B------:R-:W-:Y:S02]  /*0640*/  FSEL R6, R10, RZ, !P0 ;  /* 0x000000ff0a067208 */ /* 0x000fe40004000000 */
[----:B------:R-:W-:Y:S01]  /*0650*/  FSEL R7, R11, 1.875, !P0 ;  /* 0x3ff000000b077808 */ /* 0x000fe20004000000 */
[----:B------:R-:W-:Y:S06]  /*0660*/  BRA `(.L_x_607) ;  /* 0x0000000400547947 */ /* 0x000fec0003800000 */
.L_x_598:
[----:B------:R-:W0:Y:S01]  /*0670*/  LDC.64 R6, c[0x0][0x218] ;  /* 0x00008600ff067b82 */ /* 0x000e220000000a00 */
[----:B------:R-:W0:Y:S01]  /*0680*/  I2F.F64 R28, R3 ;  /* 0x00000003001c7312 */ /* 0x000e220000201c00 */
[----:B------:R-:W-:Y:S01]  /*0690*/  ULDC.64 UR6, c[0x0][0x238] ;  /* 0x00008e0000067ab9 */ /* 0x000fe20000000a00 */
[----:B------:R-:W-:Y:S01]  /*06a0*/  BSSY B1, `(.L_x_608) ;  /* 0x000000c000017945 */ /* 0x000fe20003800000 */
[----:B------:R-:W-:Y:S01]  /*06b0*/  MOV R2, 0x760 ;  /* 0x0000076000027802 */ /* 0x000fe20000000f00 */
[----:B0-----:R-:W-:Y:S01]  /*06c0*/  DFMA R28, R28, UR6, R6 ;  /* 0x000000061c1c7c2b */ /* 0x001fe20008000006 */
        /* <DEDUP_REMOVED lines=10> */
.L_x_608:
[----:B------:R-:W0:Y:S01]  /*0770*/  LDC.64 R8, c[0x0][0x228] ;  /* 0x00008a00ff087b82 */ /* 0x000e220000000a00 */
[----:B------:R-:W-:Y:S01]  /*0780*/  BSSY B1, `(.L_x_609) ;  /* 0x0000021000017945 */ /* 0x000fe20003800000 */
[----:B0-----:R-:W-:-:S14]  /*0790*/  DSETP.NEU.AND P0, PT, R8, RZ, PT ;  /* 0x000000ff0800722a */ /* 0x001fdc0003f0d000 */
[----:B------:R-:W-:Y:S05]  /*07a0*/  @!P0 BRA `(.L_x_610) ;  /* 0x0000000000548947 */ /* 0x000fea0003800000 */
[----:B------:R-:W-:Y:S01]  /*07b0*/  ULDC UR6, c[0x0][0x22c] ;  /* 0x00008b0000067ab9 */ /* 0x000fe20000000800 */
[----:B------:R-:W-:Y:S01]  /*07c0*/  ISETP.NE.U32.AND P0, PT, R6, RZ, PT ;  /* 0x000000ff0600720c */ /* 0x000fe20003f05070 */
[----:B------:R-:W-:Y:S02]  /*07d0*/  IMAD.U32 R2, RZ, RZ, UR6 ;  /* 0x00000006ff027e24 */ /* 0x000fe4000f8e00ff */
[----:B------:R-:W-:Y:S01]  /*07e0*/  IMAD.MOV.U32 R6, RZ, RZ, R10 ;  /* 0x000000ffff067224 */ /* 0x000fe200078e000a */
[----:B------:R-:W-:Y:S01]  /*07f0*/  ISETP.NE.AND.EX P0, PT, R5, -0x80000000, PT, P0 ;  /* 0x800000000500780c */ /* 0x000fe20003f05300 */
[----:B------:R-:W-:Y:S01]  /*0800*/  IMAD.MOV.U32 R7, RZ, RZ, R11 ;  /* 0x000000ffff077224 */ /* 0x000fe200078e000b */
[C---:B------:R-:W-:Y:S02]  /*0810*/  ISETP.GT.AND P1, PT, R2.reuse, -0x1, PT ;  /* 0xffffffff0200780c */ /* 0x040fe40003f24270 */
[----:B------:R-:W-:Y:S02]  /*0820*/  ISETP.LT.AND P2, PT, R2, RZ, !P0 ;  /* 0x000000ff0200720c */ /* 0x000fe40004741270 */
[----:B------:R-:W-:Y:S01]  /*0830*/  PLOP3.LUT P0, PT, P0, PT, PT, 0x8, 0x0 ;  /* 0x000000000000781c */ /* 0x000fe2000070e170 */
[----:B------:R-:W-:-:S10]  /*0840*/  DADD R10, -RZ, -R6 ;  /* 0x00000000ff0a7229 */ /* 0x000fd40000000906 */
        /* <DEDUP_REMOVED lines=11> */
.L_x_610:
        /* <DEDUP_REMOVED lines=9> */
.L_x_611:
[----:B------:R-:W-:Y:S05]  /*0990*/  BSYNC B1 ;  /* 0x0000000000017941 */ /* 0x000fea0003800000 */
.L_x_609:
        /* <DEDUP_REMOVED lines=18> */
.L_x_615:
        /* <DEDUP_REMOVED lines=10> */
.L_x_614:
[----:B------:R-:W-:-:S11]  /*0b60*/  DADD R6, R28, R8 ;  /* 0x000000001c067229 */ /* 0x000fd60000000008 */
.L_x_613:
[----:B------:R-:W-:Y:S05]  /*0b70*/  BSYNC B1 ;  /* 0x0000000000017941 */ /* 0x000fea0003800000 */
.L_x_612:
[----:B------:R-:W-:-:S06]  /*0b80*/  DSETP.NEU.AND P0, PT, R28, RZ, PT ;  /* 0x000000ff1c00722a */ /* 0x000fcc0003f0d000 */
[----:B------:R-:W-:-:S06]  /*0b90*/  DSETP.EQ.OR P0, PT, R8, 1, !P0 ;  /* 0x3ff000000800742a */ /* 0x000fcc0004702400 */
[----:B------:R-:W-:Y:S02]  /*0ba0*/  FSEL R6, R6, RZ, !P0 ;  /* 0x000000ff06067208 */ /* 0x000fe40004000000 */
[----:B------:R-:W-:-:S07]  /*0bb0*/  FSEL R7, R7, 1.875, !P0 ;  /* 0x3ff0000007077808 */ /* 0x000fce0004000000 */
.L_x_607:
[----:B------:R-:W-:Y:S05]  /*0bc0*/  BSYNC B0 ;  /* 0x0000000000007941 */ /* 0x000fea0003800000 */
.L_x_597:
[----:B------:R-:W-:Y:S02]  /*0bd0*/  ULDC.64 UR6, c[0x0][0x250] ;  /* 0x0000940000067ab9 */ /* 0x000fe40000000a00 */
[----:B------:R-:W-:-:S04]  /*0be0*/  LEA R2, P0, R3, UR6, 0x3 ;  /* 0x0000000603027c11 */ /* 0x000fc8000f8018ff */
[----:B------:R-:W-:-:S05]  /*0bf0*/  LEA.HI.X R3, R3, UR7, R4, 0x3, P0 ;  /* 0x0000000703037c11 */ /* 0x000fca00080f1c04 */
[----:B------:R-:W-:Y:S01]  /*0c00*/  STG.E.64 desc[UR4][R2.64], R6 ;  /* 0x0000000602007986 */ /* 0x000fe2000c101b04 */
[----:B------:R-:W-:Y:S05]  /*0c10*/  EXIT ;  /* 0x000000000000794d */ /* 0x000fea0003800000 */
        .type           $_ZN50_GLOBAL__N__f31458b2_17_RangeFactories_cu_38772b0829elementwise_kernel_with_indexIiZZZN2at6native17logspace_cuda_outERKN3c106ScalarES6_ldRNS1_6TensorEENKUlvE0_clEvENKUlvE_clEvEUllE_EEvT_T0_PN15function_traitsISD_E11result_typeE$__internal_accurate_pow,@function
        .size           $_ZN50_GLOBAL__N__f31458b2_17_RangeFactories_cu_38772b0829elementwise_kernel_with_indexIiZZZN2at6native17logspace_cuda_outERKN3c106ScalarES6_ldRNS1_6TensorEENKUlvE0_clEvENKUlvE_clEvEUllE_EEvT_T0_PN15function_traitsISD_E11result_typeE$__internal_accurate_pow,(.L_x_786 - $_ZN50_GLOBAL__N__f31458b2_17_RangeFactories_cu_38772b0829elementwise_kernel_with_indexIiZZZN2at6native17logspace_cuda_outERKN3c106ScalarES6_ldRNS1_6TensorEENKUlvE0_clEvENKUlvE_clEvEUllE_EEvT_T0_PN15function_traitsISD_E11result_typeE$__internal_accurate_pow)
$_ZN50_GLOBAL__N__f31458b2_17_RangeFactories_cu_38772b0829elementwise_kernel_with_indexIiZZZN2at6native17logspace_cuda_outERKN3c106ScalarES6_ldRNS1_6TensorEENKUlvE0_clEvENKUlvE_clEvEUllE_EEvT_T0_PN15function_traitsISD_E11result_typeE$__internal_accurate_pow:
[----:B------:R-:W-:Y:S01]  /*0c20*/  SHF.R.U32.HI R0, RZ, 0x14, R9 ;  /* 0x00000014ff007819 */ /* 0x000fe20000011609 */
[----:B------:R-:W-:Y:S01]  /*0c30*/  IMAD.MOV.U32 R10, RZ, RZ, 0x41ad3b5a ;  /* 0x41ad3b5aff0a7424 */ /* 0x000fe200078e00ff */
[----:B------:R-:W-:Y:S01]  /*0c40*/  UMOV UR6, 0x7d2cafe2 ;  /* 0x7d2cafe200067882 */ /* 0x000fe20000000000 */
[----:B------:R-:W-:Y:S01]  /*0c50*/  IMAD.MOV.U32 R11, RZ, RZ, 0x3ed0f5d2 ;  /* 0x3ed0f5d2ff0b7424 */ /* 0x000fe200078e00ff */
[----:B------:R-:W-:Y:S01]  /*0c60*/  ISETP.NE.AND P0, PT, R0, RZ, PT ;  /* 0x000000ff0000720c */ /* 0x000fe20003f05270 */
[----:B------:R-:W-:Y:S01]  /*0c70*/  UMOV UR7, 0x3eb0f5ff ;  /* 0x3eb0f5ff00077882 */ /* 0x000fe20000000000 */
[----:B------:R-:W-:-:S11]  /*0c80*/  IMAD.MOV.U32 R27, RZ, RZ, R25 ;  /* 0x000000ffff1b7224 */ /* 0x000fd600078e0019 */
[----:B------:R-:W-:-:S10]  /*0c90*/  @!P0 DMUL R16, R8, 1.80143985094819840000e+16 ;  /* 0x4350000008108828 */ /* 0x000fd40000000000 */
[----:B------:R-:W-:Y:S01]  /*0ca0*/  @!P0 IMAD.MOV.U32 R9, RZ, RZ, R17 ;  /* 0x000000ffff098224 */ /* 0x000fe200078e0011 */
[----:B------:R-:W-:Y:S01]  /*0cb0*/  @!P0 LEA.HI R0, R17, 0xffffffca, RZ, 0xc ;  /* 0xffffffca11008811 */ /* 0x000fe200078f60ff */
[----:B------:R-:W-:-:S03]  /*0cc0*/  @!P0 IMAD.MOV.U32 R8, RZ, RZ, R16 ;  /* 0x000000ffff088224 */ /* 0x000fc600078e0010 */
[----:B------:R-:W-:Y:S01]  /*0cd0*/  LOP3.LUT R9, R9, 0x800fffff, RZ, 0xc0, !PT ;  /* 0x800fffff09097812 */ /* 0x000fe200078ec0ff */
[----:B------:R-:W-:Y:S02]  /*0ce0*/  IMAD.MOV.U32 R18, RZ, RZ, R8 ;  /* 0x000000ffff127224 */ /* 0x000fe400078e0008 */
[----:B------:R-:W-:Y:S01]  /*0cf0*/  IMAD.MOV.U32 R8, RZ, RZ, RZ ;  /* 0x000000ffff087224 */ /* 0x000fe200078e00ff */
[----:B------:R-:W-:-:S04]  /*0d00*/  LOP3.LUT R19, R9, 0x3ff00000, RZ, 0xfc, !PT ;  /* 0x3ff0000009137812 */ /* 0x000fc800078efcff */
[----:B------:R-:W-:-:S13]  /*0d10*/  ISETP.GE.U32.AND P1, PT, R19, 0x3ff6a09f, PT ;  /* 0x3ff6a09f1300780c */ /* 0x000fda0003f26070 */
[----:B------:R-:W-:-:S04]  /*0d20*/  @P1 VIADD R9, R19, 0xfff00000 ;  /* 0xfff0000013091836 */ /* 0x000fc80000000000 */
        /* <DEDUP_REMOVED lines=47> */
[----:B------:R-:W-:-:S03]  /*1020*/  UMOV UR7, 0x43300000 ;  /* 0x4330000000077882 */ /* 0x000fc60000000000 */
[----:B------:R-:W-:-:S03]  /*1030*/  DFMA R22, R12, R14, R22 ;  /* 0x0000000e0c16722b */ /* 0x000fc60000000016 */
[----:B------:R-:W-:-:S05]  /*1040*/  DADD R14, R10, R18 ;  /* 0x000000000a0e7229 */ /* 0x000fca0000000012 */
[----:B------:R-:W-:-:S03]  /*1050*/  DFMA R20, R8, R20, R22 ;  /* 0x000000140814722b */ /* 0x000fc60000000016 */
        /* <DEDUP_REMOVED lines=12> */
[----:B------:R-:W-:Y:S01]  /*1120*/  DADD R8, R10, R8 ;  /* 0x000000000a087229 */ /* 0x000fe20000000008 */
[C---:B------:R-:W-:Y:S02]  /*1130*/  VIADD R10, R0.reuse, 0xfffffc01 ;  /* 0xfffffc01000a7836 */ /* 0x040fe40000000000 */
[----:B------:R-:W-:Y:S02]  /*1140*/  @P1 VIADD R10, R0, 0xfffffc02 ;  /* 0xfffffc02000a1836 */ /* 0x000fe40000000000 */
[----:B------:R-:W-:-:S03]  /*1150*/  IMAD.SHL.U32 R0, R27, 0x2, RZ ;  /* 0x000000021b007824 */ /* 0x000fc600078e00ff */
[----:B------:R-:W-:Y:S01]  /*1160*/  DADD R16, R12, R8 ;  /* 0x000000000c107229 */ /* 0x000fe20000000008 */
[----:B------:R-:W-:Y:S01]  /*1170*/  LOP3.LUT R8, R10, 0x80000000, RZ, 0x3c, !PT ;  /* 0x800000000a087812 */ /* 0x000fe200078e3cff */
[----:B------:R-:W-:Y:S01]  /*1180*/  IMAD.MOV.U32 R9, RZ, RZ, 0x43300000 ;  /* 0x43300000ff097424 */ /* 0x000fe200078e00ff */
[----:B------:R-:W-:-:S05]  /*1190*/  ISETP.GT.U32.AND P0, PT, R0, -0x2000001, PT ;  /* 0xfdffffff0000780c */ /* 0x000fca0003f04070 */
[----:B------:R-:W-:Y:S02]  /*11a0*/  DADD R12, R14, R16 ;  /* 0x000000000e0c7229 */ /* 0x000fe40000000010 */
[----:B------:R-:W-:Y:S01]  /*11b0*/  DADD R8, R8, -UR6 ;  /* 0x8000000608087e29 */ /* 0x000fe20008000000 */
[----:B------:R-:W-:Y:S01]  /*11c0*/  UMOV UR6, 0xfefa39ef ;  /* 0xfefa39ef00067882 */ /* 0x000fe20000000000 */
[----:B------:R-:W-:-:S04]  /*11d0*/  UMOV UR7, 0x3fe62e42 ;  /* 0x3fe62e4200077882 */ /* 0x000fc80000000000 */
[--C-:B------:R-:W-:Y:S02]  /*11e0*/  DADD R18, R14, -R12.reuse ;  /* 0x000000000e127229 */ /* 0x100fe4000000080c */
[----:B------:R-:W-:-:S06]  /*11f0*/  DFMA R10, R8, UR6, R12 ;  /* 0x00000006080a7c2b */ /* 0x000fcc000800000c */
[----:B------:R-:W-:Y:S02]  /*1200*/  DADD R18, R16, R18 ;  /* 0x0000000010127229 */ /* 0x000fe40000000012 */
[----:B------:R-:W-:Y:S01]  /*1210*/  DFMA R14, -R8, UR6, R10 ;  /* 0x00000006080e7c2b */ /* 0x000fe2000800010a */
[----:B------:R-:W-:Y:S01]  /*1220*/  UMOV UR6, 0x3b39803f ;  /* 0x3b39803f00067882 */ /* 0x000fe20000000000 */
[----:B------:R-:W-:-:S06]  /*1230*/  UMOV UR7, 0x3c7abc9e ;  /* 0x3c7abc9e00077882 */ /* 0x000fcc0000000000 */
        /* <DEDUP_REMOVED lines=12> */
[----:B------:R-:W-:-:S08]  /*1300*/  DFMA R12, R12, R18, -R14 ;  /* 0x000000120c0c722b */ /* 0x000fd0000000080e */
[----:B------:R-:W-:Y:S01]  /*1310*/  DFMA R18, R10, R18, R12 ;  /* 0x000000120a12722b */ /* 0x000fe2000000000c */
[----:B------:R-:W-:Y:S02]  /*1320*/  IMAD.MOV.U32 R10, RZ, RZ, 0x652b82fe ;  /* 0x652b82feff0a7424 */ /* 0x000fe400078e00ff */
[----:B------:R-:W-:-:S05]  /*1330*/  IMAD.MOV.U32 R11, RZ, RZ, 0x3ff71547 ;  /* 0x3ff71547ff0b7424 */ /* 0x000fca00078e00ff */
        /* <DEDUP_REMOVED lines=55> */
.L_x_616:
[----:B------:R-:W-:Y:S01]  /*16b0*/  DSETP.NEU.AND P0, PT, |R16|, +INF , PT ;  /* 0x7ff000001000742a */ /* 0x000fe20003f0d200 */
[----:B------:R-:W-:Y:S01]  /*16c0*/  IMAD.MOV.U32 R8, RZ, RZ, R2 ;  /* 0x000000ffff087224 */ /* 0x000fe200078e0002 */
[----:B------:R-:W-:Y:S01]  /*16d0*/  DADD R14, R18, R14 ;  /* 0x00000000120e7229 */ /* 0x000fe2000000000e */
[----:B------:R-:W-:-:S11]  /*16e0*/  IMAD.MOV.U32 R9, RZ, RZ, 0x0 ;  /* 0x00000000ff097424 */ /* 0x000fd600078e00ff */
[----:B------:R-:W-:-:S10]  /*16f0*/  @P0 DFMA R16, R14, R16, R16 ;  /* 0x000000100e10022b */ /* 0x000fd40000000010 */
[----:B------:R-:W-:Y:S02]  /*1700*/  IMAD.MOV.U32 R10, RZ, RZ, R16 ;  /* 0x000000ffff0a7224 */ /* 0x000fe400078e0010 */
[----:B------:R-:W-:Y:S01]  /*1710*/  IMAD.MOV.U32 R11, RZ, RZ, R17 ;  /* 0x000000ffff0b7224 */ /* 0x000fe200078e0011 */
[----:B------:R-:W-:Y:S06]  /*1720*/  RET.REL.NODEC R8 `(_ZN50_GLOBAL__N__f31458b2_17_RangeFactories_cu_38772b0829elementwise_kernel_with_indexIiZZZN2at6native17logspace_cuda_outERKN3c106ScalarES6_ldRNS1_6TensorEENKUlvE0_clEvENKUlvE_clEvEUllE_EEvT_T0_PN15function_traitsISD_E11result_typeE) ;  /* 0xffffffe808347950 */ /* 0x000fec0003c3ffff */
.L_x_617:
        /* <DEDUP_REMOVED lines=13> */
.L_x_786:


//--------------------- .text._ZN50_GLOBAL__N__f31458b2_17_RangeFactories_cu_38772b0829elementwise_kernel_with_indexIlZZZN2at6native17logspace_cuda_outERKN3c106ScalarES6_ldRNS1_6TensorEENKUlvE_clEvENKUlvE3_clEvEUllE_EEvT_T0_PN15function_traitsISD_E11result_typeE --------------------------
	.section	.text._ZN50_GLOBAL__N__f31458b2_17_RangeFactories_cu_38772b0829elementwise_kernel_with_indexIlZZZN2at6native17logspace_cuda_outERKN3c106ScalarES6_ldRNS1_6TensorEENKUlvE_clEvENKUlvE3_clEvEUllE_EEvT_T0_PN15function_traitsISD_E11result_typeE,"ax",@progbits
	.align	128
.text._ZN50_GLOBAL__N__f31458b2_17_RangeFactories_cu_38772b0829elementwise_kernel_with_indexIlZZZN2at6native17logspace_cuda_outERKN3c106ScalarES6_ldRNS1_6TensorEENKUlvE_clEvENKUlvE3_clEvEUllE_EEvT_T0_PN15function_traitsISD_E11result_typeE:
        .type           _ZN50_GLOBAL__N__f31458b2_17_RangeFactories_cu_38772b0829elementwise_kernel_with_indexIlZZZN2at6native17logspace_cuda_outERKN3c106ScalarES6_ldRNS1_6TensorEENKUlvE_clEvENKUlvE3_clEvEUllE_EEvT_T0_PN15function_traitsISD_E11result_typeE,@function
        .size           _ZN50_GLOBAL__N__f31458b2_17_RangeFactories_cu_38772b0829elementwise_kernel_with_indexIlZZZN2at6native17logspace_cuda_outERKN3c106ScalarES6_ldRNS1_6TensorEENKUlvE_clEvENKUlvE3_clEvEUllE_EEvT_T0_PN15function_traitsISD_E11result_typeE,(.L_x_788 - _ZN50_GLOBAL__N__f31458b2_17_RangeFactories_cu_38772b0829elementwise_kernel_with_indexIlZZZN2at6native17logspace_cuda_outERKN3c106ScalarES6_ldRNS1_6TensorEENKUlvE_clEvENKUlvE3_clEvEUllE_EEvT_T0_PN15function_traitsISD_E11result_typeE)
        .other          _ZN50_GLOBAL__N__f31458b2_17_RangeFactories_cu_38772b0829elementwise_kernel_with_indexIlZZZN2at6native17logspace_cuda_outERKN3c106ScalarES6_ldRNS1_6TensorEENKUlvE_clEvENKUlvE3_clEvEUllE_EEvT_T0_PN15function_traitsISD_E11result_typeE,@"STO_CUDA_ENTRY STV_DEFAULT"
_ZN50_GLOBAL__N__f31458b2_17_RangeFactories_cu_38772b0829elementwise_kernel_with_indexIlZZZN2at6native17logspace_cuda_outERKN3c106ScalarES6_ldRNS1_6TensorEENKUlvE_clEvENKUlvE3_clEvEUllE_EEvT_T0_PN15function_traitsISD_E11result_typeE:
        /* <DEDUP_REMOVED lines=16> */
[----:B------:R-:W-:-:S03]  /*0100*/  ULDC.U16 UR6, c[0x0][0x21a] ;  /* 0x0000868000067ab9 */ /* 0x000fc60000000400 */
[----:B0-----:R-:W-:Y:S02]  /*0110*/  IADD3 R2, P0, R3, R4, RZ ;  /* 0x0000000403027210 */ /* 0x001fe40007f1e0ff */
[----:B------:R-:W0:Y:S01]  /*0120*/  I2F.S16 R4, UR6 ;  /* 0x0000000600047d06 */ /* 0x000e220008101400 */
[----:B------:R-:W-:Y:S01]  /*0130*/  ULDC UR6, c[0x0][0x228] ;  /* 0x00008a0000067ab9 */ /* 0x000fe20000000800 */
[----:B------:R-:W-:-:S06]  /*0140*/  IADD3.X R3, R5, -0x1, RZ, P0, !PT ;  /* 0xffffffff05037810 */ /* 0x000fcc00007fe4ff */
[----:B------:R-:W0:Y:S02]  /*0150*/  I2F.S64 R3, R2 ;  /* 0x0000000200037312 */ /* 0x000e240000301400 */
[----:B0-----:R-:W-:Y:S01]  /*0160*/  FFMA.FTZ R4, -R3, UR6, R4 ;  /* 0x0000000603047c23 */ /* 0x001fe20008010104 */
[----:B------:R-:W-:Y:S06]  /*0170*/  BRA `(.L_x_620) ;  /* 0x0000000000147947 */ /* 0x000fec0003800000 */
.L_x_619:
[----:B------:R-:W-:Y:S01]  /*0180*/  ULDC.U16 UR6, c[0x0][0x218] ;  /* 0x0000860000067ab9 */ /* 0x000fe20000000400 */
[----:B------:R-:W-:Y:S01]  /*0190*/  I2FP.F32.U32 R2, R0 ;  /* 0x0000000000027245 */ /* 0x000fe20000201000 */
[----:B------:R-:W0:Y:S01]  /*01a0*/  I2F.S16 R3, UR6 ;  /* 0x0000000600037d06 */ /* 0x000e220008101400 */
[----:B------:R-:W-:-:S03]  /*01b0*/  ULDC UR6, c[0x0][0x228] ;  /* 0x00008a0000067ab9 */ /* 0x000fc60000000800 */
[----:B0-----:R-:W-:-:S07]  /*01c0*/  FFMA.FTZ R4, R2, UR6, R3 ;  /* 0x0000000602047c23 */ /* 0x001fce0008010003 */
.L_x_620:
[----:B------:R-:W-:Y:S05]  /*01d0*/  BSYNC B0 ;  /* 0x0000000000007941 */ /* 0x000fea0003800000 */
.L_x_618:
[----:B------:R-:W-:Y:S02]  /*01e0*/  ULDC UR6, c[0x0][0x21c] ;  /* 0x0000870000067ab9 */ /* 0x000fe40000000800 */
[----:B------:R-:W0:Y:S01]  /*01f0*/  MUFU.LG2 R3, UR6 ;  /* 0x0000000600037d08 */ /* 0x000e220008000c00 */
[----:B------:R-:W-:Y:S02]  /*0200*/  ULDC.64 UR6, c[0x0][0x240] ;  /* 0x0000900000067ab9 */ /* 0x000fe40000000a00 */
[----:B------:R-:W-:Y:S01]  /*0210*/  LEA R2, P0, R0, UR6, 0x1 ;  /* 0x0000000600027c11 */ /* 0x000fe2000f8008ff */
[----:B0-----:R-:W-:-:S03]  /*0220*/  FMUL.FTZ R4, R3, R4 ;  /* 0x0000000403047220 */ /* 0x001fc60000410000 */
[----:B------:R-:W-:-:S03]  /*0230*/  LEA.HI.X R3, R0, UR7, RZ, 0x1, P0 ;  /* 0x0000000700037c11 */ /* 0x000fc600080f0cff */
[----:B------:R-:W0:Y:S08]  /*0240*/  MUFU.EX2 R4, R4 ;  /* 0x0000000400047308 */ /* 0x000e300000000800 */
[----:B0-----:R-:W0:Y:S02]  /*0250*/  F2I.FTZ.TRUNC.NTZ R5, R4 ;  /* 0x0000000400057305 */ /* 0x001e24000021f100 */
[----:B0-----:R-:W-:Y:S01]  /*0260*/  STG.E.U16 desc[UR4][R2.64], R5 ;  /* 0x0000000502007986 */ /* 0x001fe2000c101504 */
[----:B------:R-:W-:Y:S05]  /*0270*/  EXIT ;  /* 0x000000000000794d */ /* 0x000fea0003800000 */
.L_x_621:
        /* <DEDUP_REMOVED lines=16> */
.L_x_788:


//--------------------- .text._ZN50_GLOBAL__N__f31458b2_17_RangeFactories_cu_38772b0829elementwise_kernel_with_indexIiZZZN2at6native17logspace_cuda_outERKN3c106ScalarES6_ldRNS1_6TensorEENKUlvE_clEvENKUlvE3_clEvEUllE_EEvT_T0_PN15function_traitsISD_E11result_typeE --------------------------
	.section	.text._ZN50_GLOBAL__N__f31458b2_17_RangeFactories_cu_38772b0829elementwise_kernel_with_indexIiZZZN2at6native17logspace_cuda_outERKN3c106ScalarES6_ldRNS1_6TensorEENKUlvE_clEvENKUlvE3_clEvEUllE_EEvT_T0_PN15function_traitsISD_E11result_typeE,"ax",@progbits
	.align	128
.text._ZN50_GLOBAL__N__f31458b2_17_RangeFactories_cu_38772b0829elementwise_kernel_with_indexIiZZZN2at6native17logspace_cuda_outERKN3c106ScalarES6_ldRNS1_6TensorEENKUlvE_clEvENKUlvE3_clEvEUllE_EEvT_T0_PN15function_traitsISD_E11result_typeE:
        .type           _ZN50_GLOBAL__N__f31458b2_17_RangeFactories_cu_38772b0829elementwise_kernel_with_indexIiZZZN2at6native17logspace_cuda_outERKN3c106ScalarES6_ldRNS1_6TensorEENKUlvE_clEvENKUlvE3_clEvEUllE_EEvT_T0_PN15function_traitsISD_E11result_typeE,@function
        .size           _ZN50_GLOBAL__N__f31458b2_17_RangeFactories_cu_38772b0829elementwise_kernel_with_indexIiZZZN2at6native17logspace_cuda_outERKN3c106ScalarES6_ldRNS1_6TensorEENKUlvE_clEvENKUlvE3_clEvEUllE_EEvT_T0_PN15function_traitsISD_E11result_typeE,(.L_x_789 - _ZN50_GLOBAL__N__f31458b2_17_RangeFactories_cu_38772b0829elementwise_kernel_with_indexIiZZZN2at6native17logspace_cuda_outERKN3c106ScalarES6_ldRNS1_6TensorEENKUlvE_clEvENKUlvE3_clEvEUllE_EEvT_T0_PN15function_traitsISD_E11result_typeE)
        .other          _ZN50_GLOBAL__N__f31458b2_17_RangeFactories_cu_38772b0829elementwise_kernel_with_indexIiZZZN2at6native17logspace_cuda_outERKN3c106ScalarES6_ldRNS1_6TensorEENKUlvE_clEvENKUlvE3_clEvEUllE_EEvT_T0_PN15function_traitsISD_E11result_typeE,@"STO_CUDA_ENTRY STV_DEFAULT"
_ZN50_GLOBAL__N__f31458b2_17_RangeFactories_cu_38772b0829elementwise_kernel_with_indexIiZZZN2at6native17logspace_cuda_outERKN3c106ScalarES6_ldRNS1_6TensorEENKUlvE_clEvENKUlvE3_clEvEUllE_EEvT_T0_PN15function_traitsISD_E11result_typeE:
        /* <DEDUP_REMOVED lines=16> */
[----:B------:R-:W-:Y:S02]  /*0100*/  LOP3.LUT R3, RZ, R7, RZ, 0x33, !PT ;  /* 0x00000007ff037212 */ /* 0x000fe400078e33ff */
[----:B------:R-:W-:Y:S01]  /*0110*/  IADD3 R2, P0, R2, UR6, RZ ;  /* 0x0000000602027c10 */ /* 0x000fe2000ff1e0ff */
[----:B------:R-:W-:Y:S02]  /*0120*/  ULDC.U16 UR6, c[0x0][0x21a] ;  /* 0x0000868000067ab9 */ /* 0x000fe40000000400 */
[----:B------:R-:W0:Y:S01]  /*0130*/  I2F.S16 R4, UR6 ;  /* 0x0000000600047d06 */ /* 0x000e220008101400 */
[----:B------:R-:W-:Y:S01]  /*0140*/  IADD3.X R3, R3, UR7, RZ, P0, !PT ;  /* 0x0000000703037c10 */ /* 0x000fe200087fe4ff */
[----:B------:R-:W-:-:S06]  /*0150*/  ULDC UR6, c[0x0][0x228] ;  /* 0x00008a0000067ab9 */ /* 0x000fcc0000000800 */
[----:B------:R-:W0:Y:S02]  /*0160*/  I2F.S64 R3, R2 ;  /* 0x0000000200037312 */ /* 0x000e240000301400 */
[----:B0-----:R-:W-:Y:S01]  /*0170*/  FFMA.FTZ R4, -R3, UR6, R4 ;  /* 0x0000000603047c23 */ /* 0x001fe20008010104 */
[----:B------:R-:W-:Y:S06]  /*0180*/  BRA `(.L_x_624) ;  /* 0x0000000000147947 */ /* 0x000fec0003800000 */
.L_x_623:
[----:B------:R-:W-:Y:S01]  /*0190*/  ULDC.U16 UR6, c[0x0][0x218] ;  /* 0x0000860000067ab9 */ /* 0x000fe20000000400 */
[----:B------:R-:W-:Y:S01]  /*01a0*/  I2FP.F32.S32 R3, R0 ;  /* 0x0000000000037245 */ /* 0x000fe20000201400 */
[----:B------:R-:W0:Y:S01]  /*01b0*/  I2F.S16 R2, UR6 ;  /* 0x0000000600027d06 */ /* 0x000e220008101400 */
[----:B------:R-:W-:-:S03]  /*01c0*/  ULDC UR6, c[0x0][0x228] ;  /* 0x00008a0000067ab9 */ /* 0x000fc60000000800 */
[----:B0-----:R-:W-:-:S07]  /*01d0*/  FFMA.FTZ R4, R3, UR6, R2 ;  /* 0x0000000603047c23 */ /* 0x001fce0008010002 */
.L_x_624:
[----:B------:R-:W-:Y:S05]  /*01e0*/  BSYNC B0 ;  /* 0x0000000000007941 */ /* 0x000fea0003800000 */
.L_x_622:
[----:B------:R-:W-:Y:S02]  /*01f0*/  ULDC UR6, c[0x0][0x21c] ;  /* 0x0000870000067ab9 */ /* 0x000fe40000000800 */
[----:B------:R-:W0:Y:S01]  /*0200*/  MUFU.LG2 R3, UR6 ;  /* 0x0000000600037d08 */ /* 0x000e220008000c00 */
[----:B------:R-:W-:Y:S02]  /*0210*/  ULDC.64 UR6, c[0x0][0x240] ;  /* 0x0000900000067ab9 */ /* 0x000fe40000000a00 */
[----:B------:R-:W-:Y:S01]  /*0220*/  LEA R2, P0, R0, UR6, 0x1 ;  /* 0x0000000600027c11 */ /* 0x000fe2000f8008ff */
[----:B0-----:R-:W-:-:S03]  /*0230*/  FMUL.FTZ R4, R3, R4 ;  /* 0x0000000403047220 */ /* 0x001fc60000410000 */
[----:B------:R-:W-:-:S03]  /*0240*/  LEA.HI.X R3, R0, UR7, R7, 0x1, P0 ;  /* 0x0000000700037c11 */ /* 0x000fc600080f0c07 */
[----:B------:R-:W0:Y:S08]  /*0250*/  MUFU.EX2 R4, R4 ;  /* 0x0000000400047308 */ /* 0x000e300000000800 */
[----:B0-----:R-:W0:Y:S02]  /*0260*/  F2I.FTZ.TRUNC.NTZ R5, R4 ;  /* 0x0000000400057305 */ /* 0x001e24000021f100 */
[----:B0-----:R-:W-:Y:S01]  /*0270*/  STG.E.U16 desc[UR4][R2.64], R5 ;  /* 0x0000000502007986 */ /* 0x001fe2000c101504 */
[----:B------:R-:W-:Y:S05]  /*0280*/  EXIT ;  /* 0x000000000000794d */ /* 0x000fea0003800000 */
.L_x_625:
        /* <DEDUP_REMOVED lines=15> */
.L_x_789:


//--------------------- .text._ZN50_GLOBAL__N__f31458b2_17_RangeFactories_cu_38772b0829elementwise_kernel_with_indexIlZZZN2at6native17logspace_cuda_outERKN3c106ScalarES6_ldRNS1_6TensorEENKUlvE_clEvENKUlvE2_clEvEUllE_EEvT_T0_PN15function_traitsISD_E11result_typeE --------------------------
	.section	.text._ZN50_GLOBAL__N__f31458b2_17_RangeFactories_cu_38772b0829elementwise_kernel_with_indexIlZZZN2at6native17logspace_cuda_outERKN3c106ScalarES6_ldRNS1_6TensorEENKUlvE_clEvENKUlvE2_clEvEUllE_EEvT_T0_PN15function_traitsISD_E11result_typeE,"ax",@progbits
	.align	128
.text._ZN50_GLOBAL__N__f31458b2_17_RangeFactories_cu_38772b0829elementwise_kernel_with_indexIlZZZN2at6native17logspace_cuda_outERKN3c106ScalarES6_ldRNS1_6TensorEENKUlvE_clEvENKUlvE2_clEvEUllE_EEvT_T0_PN15function_traitsISD_E11result_typeE:
        .type           _ZN50_GLOBAL__N__f31458b2_17_RangeFactories_cu_38772b0829elementwise_kernel_with_indexIlZZZN2at6native17logspace_cuda_outERKN3c106ScalarES6_ldRNS1_6TensorEENKUlvE_clEvENKUlvE2_clEvEUllE_EEvT_T0_PN15function_traitsISD_E11result_typeE,@function
        .size           _ZN50_GLOBAL__N__f31458b2_17_RangeFactories_cu_38772b0829elementwise_kernel_with_indexIlZZZN2at6native17logspace_cuda_outERKN3c106ScalarES6_ldRNS1_6TensorEENKUlvE_clEvENKUlvE2_clEvEUllE_EEvT_T0_PN15function_traitsISD_E11result_typeE,(.L_x_790 - _ZN50_GLOBAL__N__f31458b2_17_RangeFactories_cu_38772b0829elementwise_kernel_with_indexIlZZZN2at6native17logspace_cuda_outERKN3c106ScalarES6_ldRNS1_6TensorEENKUlvE_clEvENKUlvE2_clEvEUllE_EEvT_T0_PN15function_traitsISD_E11result_typeE)
        .other          _ZN50_GLOBAL__N__f31458b2_17_RangeFactories_cu_38772b0829elementwise_kernel_with_indexIlZZZN2at6native17logspace_cuda_outERKN3c106ScalarES6_ldRNS1_6TensorEENKUlvE_clEvENKUlvE2_clEvEUllE_EEvT_T0_PN15function_traitsISD_E11result_typeE,@"STO_CUDA_ENTRY STV_DEFAULT"
_ZN50_GLOBAL__N__f31458b2_17_RangeFactories_cu_38772b0829elementwise_kernel_with_indexIlZZZN2at6native17logspace_cuda_outERKN3c106ScalarES6_ldRNS1_6TensorEENKUlvE_clEvENKUlvE2_clEvEUllE_EEvT_T0_PN15function_traitsISD_E11result_typeE:
        /* <DEDUP_REMOVED lines=16> */
[----:B------:R-:W-:-:S03]  /*0100*/  ULDC.64 UR6, c[0x0][0x220] ;  /* 0x0000880000067ab9 */ /* 0x000fc60000000a00 */
[----:B0-----:R-:W-:Y:S02]  /*0110*/  IADD3 R2, P0, R3, R4, RZ ;  /* 0x0000000403027210 */ /* 0x001fe40007f1e0ff */
[----:B------:R-:W-:Y:S01]  /*0120*/  I2F.S64 R4, UR6 ;  /* 0x0000000600047d12 */ /* 0x000fe20008301400 */
[----:B------:R-:W-:Y:S01]  /*0130*/  ULDC UR6, c[0x0][0x238] ;  /* 0x00008e0000067ab9 */ /* 0x000fe20000000800 */
[----:B------:R-:W-:-:S06]  /*0140*/  IADD3.X R3, R5, -0x1, RZ, P0, !PT ;  /* 0xffffffff05037810 */ /* 0x000fcc00007fe4ff */
[----:B------:R-:W0:Y:S02]  /*0150*/  I2F.S64 R3, R2 ;  /* 0x0000000200037312 */ /* 0x000e240000301400 */
[----:B0-----:R-:W-:Y:S01]  /*0160*/  FFMA.FTZ R4, -R3, UR6, R4 ;  /* 0x0000000603047c23 */ /* 0x001fe20008010104 */
[----:B------:R-:W-:Y:S06]  /*0170*/  BRA `(.L_x_628) ;  /* 0x0000000000147947 */ /* 0x000fec0003800000 */
.L_x_627:
[----:B------:R-:W-:Y:S01]  /*0180*/  ULDC.64 UR6, c[0x0][0x218] ;  /* 0x0000860000067ab9 */ /* 0x000fe20000000a00 */
[----:B------:R-:W-:Y:S01]  /*0190*/  I2FP.F32.U32 R2, R0 ;  /* 0x0000000000027245 */ /* 0x000fe20000201000 */
[----:B------:R-:W0:Y:S01]  /*01a0*/  I2F.S64 R3, UR6 ;  /* 0x0000000600037d12 */ /* 0x000e220008301400 */
[----:B------:R-:W-:-:S03]  /*01b0*/  ULDC UR6, c[0x0][0x238] ;  /* 0x00008e0000067ab9 */ /* 0x000fc60000000800 */
[----:B0-----:R-:W-:-:S07]  /*01c0*/  FFMA.FTZ R4, R2, UR6, R3 ;  /* 0x0000000602047c23 */ /* 0x001fce0008010003 */
.L_x_628:
[----:B------:R-:W-:Y:S05]  /*01d0*/  BSYNC B0 ;  /* 0x0000000000007941 */ /* 0x000fea0003800000 */
.L_x_626:
[----:B------:R-:W-:Y:S02]  /*01e0*/  ULDC UR6, c[0x0][0x228] ;  /* 0x00008a0000067ab9 */ /* 0x000fe40000000800 */
[----:B------:R-:W0:Y:S01]  /*01f0*/  MUFU.LG2 R3, UR6 ;  /* 0x0000000600037d08 */ /* 0x000e220008000c00 */
[----:B------:R-:W-:Y:S01]  /*0200*/  ULDC.64 UR6, c[0x0][0x250] ;  /* 0x0000940000067ab9 */ /* 0x000fe20000000a00 */
[----:B0-----:R-:W-:Y:S01]  /*0210*/  FMUL.FTZ R6, R3, R4 ;  /* 0x0000000403067220 */ /* 0x001fe20000410000 */
[----:B------:R-:W-:-:S05]  /*0220*/  LEA R4, P0, R0, UR6, 0x3 ;  /* 0x0000000600047c11 */ /* 0x000fca000f8018ff */
[----:B------:R-:W0:Y:S01]  /*0230*/  MUFU.EX2 R2, R6 ;  /* 0x0000000600027308 */ /* 0x000e220000000800 */
[----:B------:R-:W-:-:S07]  /*0240*/  LEA.HI.X R5, R0, UR7, RZ, 0x3, P0 ;  /* 0x0000000700057c11 */ /* 0x000fce00080f1cff */
[----:B0-----:R-:W0:Y:S02]  /*0250*/  F2I.S64.TRUNC R2, R2 ;  /* 0x0000000200027311 */ /* 0x001e24000020d900 */
[----:B0-----:R-:W-:Y:S01]  /*0260*/  STG.E.64 desc[UR4][R4.64], R2 ;  /* 0x0000000204007986 */ /* 0x001fe2000c101b04 */
[----:B------:R-:W-:Y:S05]  /*0270*/  EXIT ;  /* 0x000000000000794d */ /* 0x000fea0003800000 */
.L_x_629:
        /* <DEDUP_REMOVED lines=16> */
.L_x_790:


//--------------------- .text._ZN50_GLOBAL__N__f31458b2_17_RangeFactories_cu_38772b0829elementwise_kernel_with_indexIiZZZN2at6native17logspace_cuda_outERKN3c106ScalarES6_ldRNS1_6TensorEENKUlvE_clEvENKUlvE2_clEvEUllE_EEvT_T0_PN15function_traitsISD_E11result_typeE --------------------------
	.section	.text._ZN50_GLOBAL__N__f31458b2_17_RangeFactories_cu_38772b0829elementwise_kernel_with_indexIiZZZN2at6native17logspace_cuda_outERKN3c106ScalarES6_ldRNS1_6TensorEENKUlvE_clEvENKUlvE2_clEvEUllE_EEvT_T0_PN15function_traitsISD_E11result_typeE,"ax",@progbits
	.align	128
.text._ZN50_GLOBAL__N__f31458b2_17_RangeFactories_cu_38772b0829elementwise_kernel_with_indexIiZZZN2at6native17logspace_cuda_outERKN3c106ScalarES6_ldRNS1_6TensorEENKUlvE_clEvENKUlvE2_clEvEUllE_EEvT_T0_PN15function_traitsISD_E11result_typeE:
        .type           _ZN50_GLOBAL__N__f31458b2_17_RangeFactories_cu_38772b0829elementwise_kernel_with_indexIiZZZN2at6native17logspace_cuda_outERKN3c106ScalarES6_ldRNS1_6TensorEENKUlvE_clEvENKUlvE2_clEvEUllE_EEvT_T0_PN15function_traitsISD_E11result_typeE,@function
        .size           _ZN50_GLOBAL__N__f31458b2_17_RangeFactories_cu_38772b0829elementwise_kernel_with_indexIiZZZN2at6native17logspace_cuda_outERKN3c106ScalarES6_ldRNS1_6TensorEENKUlvE_clEvENKUlvE2_clEvEUllE_EEvT_T0_PN15function_traitsISD_E11result_typeE,(.L_x_791 - _ZN50_GLOBAL__N__f31458b2_17_RangeFactories_cu_38772b0829elementwise_kernel_with_indexIiZZZN2at6native17logspace_cuda_outERKN3c106ScalarES6_ldRNS1_6TensorEENKUlvE_clEvENKUlvE2_clEvEUllE_EEvT_T0_PN15function_traitsISD_E11result_typeE)
        .other          _ZN50_GLOBAL__N__f31458b2_17_RangeFactories_cu_38772b0829elementwise_kernel_with_indexIiZZZN2at6native17logspace_cuda_outERKN3c106ScalarES6_ldRNS1_6TensorEENKUlvE_clEvENKUlvE2_clEvEUllE_EEvT_T0_PN15function_traitsISD_E11result_typeE,@"STO_CUDA_ENTRY STV_DEFAULT"
_ZN50_GLOBAL__N__f31458b2_17_RangeFactories_cu_38772b0829elementwise_kernel_with_indexIiZZZN2at6native17logspace_cuda_outERKN3c106ScalarES6_ldRNS1_6TensorEENKUlvE_clEvENKUlvE2_clEvEUllE_EEvT_T0_PN15function_traitsISD_E11result_typeE:
        /* <DEDUP_REMOVED lines=16> */
[----:B------:R-:W-:Y:S01]  /*0100*/  LOP3.LUT R3, RZ, R5, RZ, 0x33, !PT ;  /* 0x00000005ff037212 */ /* 0x000fe200078e33ff */
[----:B------:R-:W-:Y:S01]  /*0110*/  ULDC.64 UR6, c[0x0][0x220] ;  /* 0x0000880000067ab9 */ /* 0x000fe20000000a00 */
[----:B------:R-:W-:Y:S01]  /*0120*/  IADD3 R2, P0, R2, UR8, RZ ;  /* 0x0000000802027c10 */ /* 0x000fe2000ff1e0ff */
[----:B------:R-:W-:Y:S01]  /*0130*/  I2F.S64 R4, UR6 ;  /* 0x0000000600047d12 */ /* 0x000fe20008301400 */
[----:B------:R-:W-:Y:S02]  /*0140*/  ULDC UR6, c[0x0][0x238] ;  /* 0x00008e0000067ab9 */ /* 0x000fe40000000800 */
[----:B------:R-:W-:-:S06]  /*0150*/  IADD3.X R3, R3, UR9, RZ, P0, !PT ;  /* 0x0000000903037c10 */ /* 0x000fcc00087fe4ff */
[----:B------:R-:W0:Y:S02]  /*0160*/  I2F.S64 R3, R2 ;  /* 0x0000000200037312 */ /* 0x000e240000301400 */
[----:B0-----:R-:W-:Y:S01]  /*0170*/  FFMA.FTZ R4, -R3, UR6, R4 ;  /* 0x0000000603047c23 */ /* 0x001fe20008010104 */
[----:B------:R-:W-:Y:S06]  /*0180*/  BRA `(.L_x_632) ;  /* 0x0000000000147947 */ /* 0x000fec0003800000 */
.L_x_631:
[----:B------:R-:W-:Y:S01]  /*0190*/  ULDC.64 UR6, c[0x0][0x218] ;  /* 0x0000860000067ab9 */ /* 0x000fe20000000a00 */
[----:B------:R-:W-:Y:S01]  /*01a0*/  I2FP.F32.S32 R3, R0 ;  /* 0x0000000000037245 */ /* 0x000fe20000201400 */
[----:B------:R-:W0:Y:S01]  /*01b0*/  I2F.S64 R2, UR6 ;  /* 0x0000000600027d12 */ /* 0x000e220008301400 */
[----:B------:R-:W-:-:S03]  /*01c0*/  ULDC UR6, c[0x0][0x238] ;  /* 0x00008e0000067ab9 */ /* 0x000fc60000000800 */
[----:B0-----:R-:W-:-:S07]  /*01d0*/  FFMA.FTZ R4, R3, UR6, R2 ;  /* 0x0000000603047c23 */ /* 0x001fce0008010002 */
.L_x_632:
[----:B------:R-:W-:Y:S05]  /*01e0*/  BSYNC B0 ;  /* 0x0000000000007941 */ /* 0x000fea0003800000 */
.L_x_630:
[----:B------:R-:W-:Y:S02]  /*01f0*/  ULDC UR6, c[0x0][0x228] ;  /* 0x00008a0000067ab9 */ /* 0x000fe40000000800 */
[----:B------:R-:W0:Y:S01]  /*0200*/  MUFU.LG2 R3, UR6 ;  /* 0x0000000600037d08 */ /* 0x000e220008000c00 */
[----:B------:R-:W-:Y:S01]  /*0210*/  ULDC.64 UR6, c[0x0][0x250] ;  /* 0x0000940000067ab9 */ /* 0x000fe20000000a00 */
[----:B0-----:R-:W-:Y:S01]  /*0220*/  FMUL.FTZ R6, R3, R4 ;  /* 0x0000000403067220 */ /* 0x001fe20000410000 */
[----:B------:R-:W-:-:S05]  /*0230*/  LEA R4, P0, R0, UR6, 0x3 ;  /* 0x0000000600047c11 */ /* 0x000fca000f8018ff */
[----:B------:R-:W0:Y:S01]  /*0240*/  MUFU.EX2 R2, R6 ;  /* 0x0000000600027308 */ /* 0x000e220000000800 */
[----:B------:R-:W-:-:S07]  /*0250*/  LEA.HI.X R5, R0, UR7, R5, 0x3, P0 ;  /* 0x0000000700057c11 */ /* 0x000fce00080f1c05 */
[----:B0-----:R-:W0:Y:S02]  /*0260*/  F2I.S64.TRUNC R2, R2 ;  /* 0x0000000200027311 */ /* 0x001e24000020d900 */
[----:B0-----:R-:W-:Y:S01]  /*0270*/  STG.E.64 desc[UR4][R4.64], R2 ;  /* 0x0000000204007986 */ /* 0x001fe2000c101b04 */
[----:B------:R-:W-:Y:S05]  /*0280*/  EXIT ;  /* 0x000000000000794d */ /* 0x000fea0003800000 */
.L_x_633:
        /* <DEDUP_REMOVED lines=15> */
.L_x_791:


//--------------------- .text._ZN50_GLOBAL__N__f31458b2_17_RangeFactories_cu_38772b0829elementwise_kernel_with_indexIlZZZN2at6native17logspace_cuda_outERKN3c106ScalarES6_ldRNS1_6TensorEENKUlvE_clEvENKUlvE1_clEvEUllE_EEvT_T0_PN15function_traitsISD_E11result_typeE --------------------------
	.section	.text._ZN50_GLOBAL__N__f31458b2_17_RangeFactories_cu_38772b0829elementwise_kernel_with_indexIlZZZN2at6native17logspace_cuda_outERKN3c106ScalarES6_ldRNS1_6TensorEENKUlvE_clEvENKUlvE1_clEvEUllE_EEvT_T0_PN15function_traitsISD_E11result_typeE,"ax",@progbits
	.align	128
.text._ZN50_GLOBAL__N__f31458b2_17_RangeFactories_cu_38772b0829elementwise_kernel_with_indexIlZZZN2at6native17logspace_cuda_outERKN3c106ScalarES6_ldRNS1_6TensorEENKUlvE_clEvENKUlvE1_clEvEUllE_EEvT_T0_PN15function_traitsISD_E11result_typeE:
        .type           _ZN50_GLOBAL__N__f31458b2_17_RangeFactories_cu_38772b0829elementwise_kernel_with_indexIlZZZN2at6native17logspace_cuda_outERKN3c106ScalarES6_ldRNS1_6TensorEENKUlvE_clEvENKUlvE1_clEvEUllE_EEvT_T0_PN15function_traitsISD_E11result_typeE,@function
        .size           _ZN50_GLOBAL__N__f31458b2_17_RangeFactories_cu_38772b0829elementwise_kernel_with_indexIlZZZN2at6native17logspace_cuda_outERKN3c106ScalarES6_ldRNS1_6TensorEENKUlvE_clEvENKUlvE1_clEvEUllE_EEvT_T0_PN15function_traitsISD_E11result_typeE,(.L_x_792 - _ZN50_GLOBAL__N__f31458b2_17_RangeFactories_cu_38772b0829elementwise_kernel_with_indexIlZZZN2at6native17logspace_cuda_outERKN3c106ScalarES6_ldRNS1_6TensorEENKUlvE_clEvENKUlvE1_clEvEUllE_EEvT_T0_PN15function_traitsISD_E11result_typeE)
        .other          _ZN50_GLOBAL__N__f31458b2_17_RangeFactories_cu_38772b0829elementwise_kernel_with_indexIlZZZN2at6native17logspace_cuda_outERKN3c106ScalarES6_ldRNS1_6TensorEENKUlvE_clEvENKUlvE1_clEvEUllE_EEvT_T0_PN15function_traitsISD_E11result_typeE,@"STO_CUDA_ENTRY STV_DEFAULT"
_ZN50_GLOBAL__N__f31458b2_17_RangeFactories_cu_38772b0829elementwise_kernel_with_indexIlZZZN2at6native17logspace_cuda_outERKN3c106ScalarES6_ldRNS1_6TensorEENKUlvE_clEvENKUlvE1_clEvEUllE_EEvT_T0_PN15function_traitsISD_E11result_typeE:
        /* <DEDUP_REMOVED lines=16> */
[----:B------:R-:W-:-:S03]  /*0100*/  ULDC UR6, c[0x0][0x21c] ;  /* 0x0000870000067ab9 */ /* 0x000fc60000000800 */
[----:B0-----:R-:W-:Y:S02]  /*0110*/  IADD3 R2, P0, R3, R4, RZ ;  /* 0x0000000403027210 */ /* 0x001fe40007f1e0ff */
[----:B------:R-:W-:Y:S01]  /*0120*/  I2FP.F32.S32 R4, UR6 ;  /* 0x0000000600047c45 */ /* 0x000fe20008201400 */
[----:B------:R-:W-:Y:S01]  /*0130*/  ULDC UR6, c[0x0][0x230] ;  /* 0x00008c0000067ab9 */ /* 0x000fe20000000800 */
[----:B------:R-:W-:-:S06]  /*0140*/  IADD3.X R3, R5, -0x1, RZ, P0, !PT ;  /* 0xffffffff05037810 */ /* 0x000fcc00007fe4ff */
[----:B------:R-:W0:Y:S02]  /*0150*/  I2F.S64 R3, R2 ;  /* 0x0000000200037312 */ /* 0x000e240000301400 */
[----:B0-----:R-:W-:Y:S01]  /*0160*/  FFMA.FTZ R4, -R3, UR6, R4 ;  /* 0x0000000603047c23 */ /* 0x001fe20008010104 */
[----:B------:R-:W-:Y:S06]  /*0170*/  BRA `(.L_x_636) ;  /* 0x0000000000147947 */ /* 0x000fec0003800000 */
.L_x_635:
[----:B------:R-:W-:Y:S01]  /*0180*/  ULDC UR6, c[0x0][0x218] ;  /* 0x0000860000067ab9 */ /* 0x000fe20000000800 */
[----:B------:R-:W-:Y:S02]  /*0190*/  I2FP.F32.U32 R2, R0 ;  /* 0x0000000000027245 */ /* 0x000fe40000201000 */
[----:B------:R-:W-:Y:S01]  /*01a0*/  I2FP.F32.S32 R3, UR6 ;  /* 0x0000000600037c45 */ /* 0x000fe20008201400 */
[----:B------:R-:W-:-:S04]  /*01b0*/  ULDC UR6, c[0x0][0x230] ;  /* 0x00008c0000067ab9 */ /* 0x000fc80000000800 */
[----:B------:R-:W-:-:S07]  /*01c0*/  FFMA.FTZ R4, R2, UR6, R3 ;  /* 0x0000000602047c23 */ /* 0x000fce0008010003 */
.L_x_636:
[----:B------:R-:W-:Y:S05]  /*01d0*/  BSYNC B0 ;  /* 0x0000000000007941 */ /* 0x000fea0003800000 */
.L_x_634:
        /* <DEDUP_REMOVED lines=8> */
[----:B0-----:R-:W-:Y:S01]  /*0260*/  STG.E desc[UR4][R2.64], R5 ;  /* 0x0000000502007986 */ /* 0x001fe2000c101904 */
[----:B------:R-:W-:Y:S05]  /*0270*/  EXIT ;  /* 0x000000000000794d */ /* 0x000fea0003800000 */
.L_x_637:
        /* <DEDUP_REMOVED lines=16> */
.L_x_792:


//--------------------- .text._ZN50_GLOBAL__N__f31458b2_17_RangeFactories_cu_38772b0829elementwise_kernel_with_indexIiZZZN2at6native17logspace_cuda_outERKN3c106ScalarES6_ldRNS1_6TensorEENKUlvE_clEvENKUlvE1_clEvEUllE_EEvT_T0_PN15function_traitsISD_E11result_typeE --------------------------
	.section	.text._ZN50_GLOBAL__N__f31458b2_17_RangeFactories_cu_38772b0829elementwise_kernel_with_indexIiZZZN2at6native17logspace_cuda_outERKN3c106ScalarES6_ldRNS1_6TensorEENKUlvE_clEvENKUlvE1_clEvEUllE_EEvT_T0_PN15function_traitsISD_E11result_typeE,"ax",@progbits
	.align	128
.text._ZN50_GLOBAL__N__f31458b2_17_RangeFactories_cu_38772b0829elementwise_kernel_with_indexIiZZZN2at6native17logspace_cuda_outERKN3c106ScalarES6_ldRNS1_6TensorEENKUlvE_clEvENKUlvE1_clEvEUllE_EEvT_T0_PN15function_traitsISD_E11result_typeE:
        .type           _ZN50_GLOBAL__N__f31458b2_17_RangeFactories_cu_38772b0829elementwise_kernel_with_indexIiZZZN2at6native17logspace_cuda_outERKN3c106ScalarES6_ldRNS1_6TensorEENKUlvE_clEvENKUlvE1_clEvEUllE_EEvT_T0_PN15function_traitsISD_E11result_typeE,@function
        .size           _ZN50_GLOBAL__N__f31458b2_17_RangeFactories_cu_38772b0829elementwise_kernel_with_indexIiZZZN2at6native17logspace_cuda_outERKN3c106ScalarES6_ldRNS1_6TensorEENKUlvE_clEvENKUlvE1_clEvEUllE_EEvT_T0_PN15function_traitsISD_E11result_typeE,(.L_x_793 - _ZN50_GLOBAL__N__f31458b2_17_RangeFactories_cu_38772b0829elementwise_kernel_with_indexIiZZZN2at6native17logspace_cuda_outERKN3c106ScalarES6_ldRNS1_6TensorEENKUlvE_clEvENKUlvE1_clEvEUllE_EEvT_T0_PN15function_traitsISD_E11result_typeE)
        .other          _ZN50_GLOBAL__N__f31458b2_17_RangeFactories_cu_38772b0829elementwise_kernel_with_indexIiZZZN2at6native17logspace_cuda_outERKN3c106ScalarES6_ldRNS1_6TensorEENKUlvE_clEvENKUlvE1_clEvEUllE_EEvT_T0_PN15function_traitsISD_E11result_typeE,@"STO_CUDA_ENTRY STV_DEFAULT"
_ZN50_GLOBAL__N__f31458b2_17_RangeFactories_cu_38772b0829elementwise_kernel_with_indexIiZZZN2at6native17logspace_cuda_outERKN3c106ScalarES6_ldRNS1_6TensorEENKUlvE_clEvENKUlvE1_clEvEUllE_EEvT_T0_PN15function_traitsISD_E11result_typeE:
        /* <DEDUP_REMOVED lines=18> */
[----:B------:R-:W-:Y:S02]  /*0120*/  ULDC UR6, c[0x0][0x21c] ;  /* 0x0000870000067ab9 */ /* 0x000fe40000000800 */
[----:B------:R-:W-:Y:S01]  /*0130*/  I2FP.F32.S32 R4, UR6 ;  /* 0x0000000600047c45 */ /* 0x000fe20008201400 */
[----:B------:R-:W-:Y:S01]  /*0140*/  ULDC UR6, c[0x0][0x230] ;  /* 0x00008c0000067ab9 */ /* 0x000fe20000000800 */
[----:B------:R-:W-:-:S06]  /*0150*/  IADD3.X R3, R3, UR7, RZ, P0, !PT ;  /* 0x0000000703037c10 */ /* 0x000fcc00087fe4ff */
[----:B------:R-:W0:Y:S02]  /*0160*/  I2F.S64 R3, R2 ;  /* 0x0000000200037312 */ /* 0x000e240000301400 */
[----:B0-----:R-:W-:Y:S01]  /*0170*/  FFMA.FTZ R4, -R3, UR6, R4 ;  /* 0x0000000603047c23 */ /* 0x001fe20008010104 */
[----:B------:R-:W-:Y:S06]  /*0180*/  BRA `(.L_x_640) ;  /* 0x0000000000147947 */ /* 0x000fec0003800000 */
.L_x_639:
[----:B------:R-:W-:Y:S01]  /*0190*/  ULDC UR6, c[0x0][0x218] ;  /* 0x0000860000067ab9 */ /* 0x000fe20000000800 */
[----:B------:R-:W-:Y:S02]  /*01a0*/  I2FP.F32.S32 R3, R0 ;  /* 0x0000000000037245 */ /* 0x000fe40000201400 */
[----:B------:R-:W-:Y:S01]  /*01b0*/  I2FP.F32.S32 R2, UR6 ;  /* 0x0000000600027c45 */ /* 0x000fe20008201400 */
[----:B------:R-:W-:-:S04]  /*01c0*/  ULDC UR6, c[0x0][0x230] ;  /* 0x00008c0000067ab9 */ /* 0x000fc80000000800 */
[----:B------:R-:W-:-:S07]  /*01d0*/  FFMA.FTZ R4, R3, UR6, R2 ;  /* 0x0000000603047c23 */ /* 0x000fce0008010002 */
.L_x_640:
[----:B------:R-:W-:Y:S05]  /*01e0*/  BSYNC B0 ;  /* 0x0000000000007941 */ /* 0x000fea0003800000 */
.L_x_638:
        /* <DEDUP_REMOVED lines=8> */
[----:B0-----:R-:W-:Y:S01]  /*0270*/  STG.E desc[UR4][R2.64], R5 ;  /* 0x0000000502007986 */ /* 0x001fe2000c101904 */
[----:B------:R-:W-:Y:S05]  /*0280*/  EXIT ;  /* 0x000000000000794d */ /* 0x000fea0003800000 */
.L_x_641:
        /* <DEDUP_REMOVED lines=15> */
.L_x_793:


//--------------------- .text._ZN50_GLOBAL__N__f31458b2_17_RangeFactories_cu_38772b0829elementwise_kernel_with_indexIlZZZN2at6native17logspace_cuda_outERKN3c106ScalarES6_ldRNS1_6TensorEENKUlvE_clEvENKUlvE0_clEvEUllE_EEvT_T0_PN15function_traitsISD_E11result_typeE --------------------------
	.section	.text._ZN50_GLOBAL__N__f31458b2_17_RangeFactories_cu_38772b0829elementwise_kernel_with_indexIlZZZN2at6native17logspace_cuda_outERKN3c106ScalarES6_ldRNS1_6TensorEENKUlvE_clEvENKUlvE0_clEvEUllE_EEvT_T0_PN15function_traitsISD_E11result_typeE,"ax",@progbits
	.align	128
.text._ZN50_GLOBAL__N__f31458b2_17_RangeFactories_cu_38772b0829elementwise_kernel_with_indexIlZZZN2at6native17logspace_cuda_outERKN3c106ScalarES6_ldRNS1_6TensorEENKUlvE_clEvENKUlvE0_clEvEUllE_EEvT_T0_PN15function_traitsISD_E11result_typeE:
        .type           _ZN50_GLOBAL__N__f31458b2_17_RangeFactories_cu_38772b0829elementwise_kernel_with_indexIlZZZN2at6native17logspace_cuda_outERKN3c106ScalarES6_ldRNS1_6TensorEENKUlvE_clEvENKUlvE0_clEvEUllE_EEvT_T0_PN15function_traitsISD_E11result_typeE,@function
        .size           _ZN50_GLOBAL__N__f31458b2_17_RangeFactories_cu_38772b0829elementwise_kernel_with_indexIlZZZN2at6native17logspace_cuda_outERKN3c106ScalarES6_ldRNS1_6TensorEENKUlvE_clEvENKUlvE0_clEvEUllE_EEvT_T0_PN15function_traitsISD_E11result_typeE,(.L_x_794 - _ZN50_GLOBAL__N__f31458b2_17_RangeFactories_cu_38772b0829elementwise_kernel_with_indexIlZZZN2at6native17logspace_cuda_outERKN3c106ScalarES6_ldRNS1_6TensorEENKUlvE_clEvENKUlvE0_clEvEUllE_EEvT_T0_PN15function_traitsISD_E11result_typeE)
        .other          _ZN50_GLOBAL__N__f31458b2_17_RangeFactories_cu_38772b0829elementwise_kernel_with_indexIlZZZN2at6native17logspace_cuda_outERKN3c106ScalarES6_ldRNS1_6TensorEENKUlvE_clEvENKUlvE0_clEvEUllE_EEvT_T0_PN15function_traitsISD_E11result_typeE,@"STO_CUDA_ENTRY STV_DEFAULT"
_ZN50_GLOBAL__N__f31458b2_17_RangeFactories_cu_38772b0829elementwise_kernel_with_indexIlZZZN2at6native17logspace_cuda_outERKN3c106ScalarES6_ldRNS1_6TensorEENKUlvE_clEvENKUlvE0_clEvEUllE_EEvT_T0_PN15function_traitsISD_E11result_typeE:
        /* <DEDUP_REMOVED lines=9> */
[----:B------:R-:W-:Y:S01]  /*0090*/  ULDC.U8 UR6, c[0x0][0x218] ;  /* 0x0000860000067ab9 */ /* 0x000fe20000000000 */
[----:B------:R-:W-:Y:S01]  /*00a0*/  ISETP.GE.U32.AND P0, PT, R0, UR4, PT ;  /* 0x0000000400007c0c */ /* 0x000fe2000bf06070 */
[----:B------:R-:W-:Y:S03]  /*00b0*/  BSSY B0, `(.L_x_642) ;  /* 0x0000012000007945 */ /* 0x000fe60003800000 */
[----:B------:R-:W-:Y:S01]  /*00c0*/  ISETP.GE.AND.EX P0, PT, RZ, UR5, PT, P0 ;  /* 0x00000005ff007c0c */ /* 0x000fe2000bf06300 */
[----:B------:R-:W-:-:S12]  /*00d0*/  ULDC.64 UR4, c[0x0][0x208] ;  /* 0x0000820000047ab9 */ /* 0x000fd80000000a00 */
[----:B------:R-:W-:Y:S05]  /*00e0*/  @!P0 BRA `(.L_x_643) ;  /* 0x0000000000288947 */ /* 0x000fea0003800000 */
[----:B------:R-:W0:Y:S01]  /*00f0*/  LDC.64 R4, c[0x0][0x220] ;  /* 0x00008800ff047b82 */ /* 0x000e220000000a00 */
[----:B------:R-:W-:Y:S01]  /*0100*/  LOP3.LUT R3, RZ, R0, RZ, 0x33, !PT ;  /* 0x00000000ff037212 */ /* 0x000fe200078e33ff */
[----:B------:R-:W-:-:S03]  /*0110*/  ULDC.U8 UR7, c[0x0][0x219] ;  /* 0x0000864000077ab9 */ /* 0x000fc60000000000 */
[----:B0-----:R-:W-:Y:S02]  /*0120*/  IADD3 R2, P0, R3, R4, RZ ;  /* 0x0000000403027210 */ /* 0x001fe40007f1e0ff */
[----:B------:R-:W0:Y:S01]  /*0130*/  I2F.S8 R4, UR7 ;  /* 0x0000000700047d06 */ /* 0x000e220008001400 */
[----:B------:R-:W-:Y:S01]  /*0140*/  ULDC UR7, c[0x0][0x228] ;  /* 0x00008a0000077ab9 */ /* 0x000fe20000000800 */
[----:B------:R-:W-:-:S06]  /*0150*/  IADD3.X R3, R5, -0x1, RZ, P0, !PT ;  /* 0xffffffff05037810 */ /* 0x000fcc00007fe4ff */
[----:B------:R-:W0:Y:S02]  /*0160*/  I2F.S64 R3, R2 ;  /* 0x0000000200037312 */ /* 0x000e240000301400 */
[----:B0-----:R-:W-:Y:S01]  /*0170*/  FFMA.FTZ R4, -R3, UR7, R4 ;  /* 0x0000000703047c23 */ /* 0x001fe20008010104 */
[----:B------:R-:W-:Y:S06]  /*0180*/  BRA `(.L_x_644) ;  /* 0x0000000000107947 */ /* 0x000fec0003800000 */
.L_x_643:
[----:B------:R-:W0:Y:S01]  /*0190*/  I2F.S8 R3, UR6 ;  /* 0x0000000600037d06 */ /* 0x000e220008001400 */
[----:B------:R-:W-:Y:S01]  /*01a0*/  I2FP.F32.U32 R2, R0 ;  /* 0x0000000000027245 */ /* 0x000fe20000201000 */
[----:B------:R-:W-:-:S04]  /*01b0*/  ULDC UR7, c[0x0][0x228] ;  /* 0x00008a0000077ab9 */ /* 0x000fc80000000800 */
[----:B0-----:R-:W-:-:S07]  /*01c0*/  FFMA.FTZ R4, R2, UR7, R3 ;  /* 0x0000000702047c23 */ /* 0x001fce0008010003 */
.L_x_644:
[----:B------:R-:W-:Y:S05]  /*01d0*/  BSYNC B0 ;  /* 0x0000000000007941 */ /* 0x000fea0003800000 */
.L_x_642:
[----:B------:R-:W-:Y:S01]  /*01e0*/  ULDC UR7, c[0x0][0x21c] ;  /* 0x0000870000077ab9 */ /* 0x000fe20000000800 */
[----:B------:R-:W-:Y:S01]  /*01f0*/  ULDC.64 UR8, c[0x0][0x240] ;  /* 0x0000900000087ab9 */ /* 0x000fe20000000a00 */
[----:B------:R-:W0:Y:S01]  /*0200*/  MUFU.LG2 R3, UR7 ;  /* 0x0000000700037d08 */ /* 0x000e220008000c00 */
[----:B------:R-:W-:Y:S01]  /*0210*/  IADD3 R2, P0, R0, UR8, RZ ;  /* 0x0000000800027c10 */ /* 0x000fe2000ff1e0ff */
[----:B0-----:R-:W-:-:S04]  /*0220*/  FMUL.FTZ R4, R3, R4 ;  /* 0x0000000403047220 */ /* 0x001fc80000410000 */
[----:B------:R-:W-:Y:S02]  /*0230*/  IMAD.X R3, RZ, RZ, UR9, P0 ;  /* 0x00000009ff037e24 */ /* 0x000fe400080e06ff */
[----:B------:R-:W0:Y:S08]  /*0240*/  MUFU.EX2 R4, R4 ;  /* 0x0000000400047308 */ /* 0x000e300000000800 */
[----:B0-----:R-:W0:Y:S02]  /*0250*/  F2I.FTZ.TRUNC.NTZ R5, R4 ;  /* 0x0000000400057305 */ /* 0x001e24000021f100 */
[----:B0-----:R-:W-:Y:S01]  /*0260*/  STG.E.U8 desc[UR4][R2.64], R5 ;  /* 0x0000000502007986 */ /* 0x001fe2000c101104 */
[----:B------:R-:W-:Y:S05]  /*0270*/  EXIT ;  /* 0x000000000000794d */ /* 0x000fea0003800000 */
.L_x_645:
        /* <DEDUP_REMOVED lines=16> */
.L_x_794:


//--------------------- .text._ZN50_GLOBAL__N__f31458b2_17_RangeFactories_cu_38772b0829elementwise_kernel_with_indexIiZZZN2at6native17logspace_cuda_outERKN3c106ScalarES6_ldRNS1_6TensorEENKUlvE_clEvENKUlvE0_clEvEUllE_EEvT_T0_PN15function_traitsISD_E11result_typeE --------------------------
	.section	.text._ZN50_GLOBAL__N__f31458b2_17_RangeFactories_cu_38772b0829elementwise_kernel_with_indexIiZZZN2at6native17logspace_cuda_outERKN3c106ScalarES6_ldRNS1_6TensorEENKUlvE_clEvENKUlvE0_clEvEUllE_EEvT_T0_PN15function_traitsISD_E11result_typeE,"ax",@progbits
	.align	128
.text._ZN50_GLOBAL__N__f31458b2_17_RangeFactories_cu_38772b0829elementwise_kernel_with_indexIiZZZN2at6native17logspace_cuda_outERKN3c106ScalarES6_ldRNS1_6TensorEENKUlvE_clEvENKUlvE0_clEvEUllE_EEvT_T0_PN15function_traitsISD_E11result_typeE:
        .type           _ZN50_GLOBAL__N__f31458b2_17_RangeFactories_cu_38772b0829elementwise_kernel_with_indexIiZZZN2at6native17logspace_cuda_outERKN3c106ScalarES6_ldRNS1_6TensorEENKUlvE_clEvENKUlvE0_clEvEUllE_EEvT_T0_PN15function_traitsISD_E11result_typeE,@function
        .size           _ZN50_GLOBAL__N__f31458b2_17_RangeFactories_cu_38772b0829elementwise_kernel_with_indexIiZZZN2at6native17logspace_cuda_outERKN3c106ScalarES6_ldRNS1_6TensorEENKUlvE_clEvENKUlvE0_clEvEUllE_EEvT_T0_PN15function_traitsISD_E11result_typeE,(.L_x_795 - _ZN50_GLOBAL__N__f31458b2_17_RangeFactories_cu_38772b0829elementwise_kernel_with_indexIiZZZN2at6native17logspace_cuda_outERKN3c106ScalarES6_ldRNS1_6TensorEENKUlvE_clEvENKUlvE0_clEvEUllE_EEvT_T0_PN15function_traitsISD_E11result_typeE)
        .other          _ZN50_GLOBAL__N__f31458b2_17_RangeFactories_cu_38772b0829elementwise_kernel_with_indexIiZZZN2at6native17logspace_cuda_outERKN3c106ScalarES6_ldRNS1_6TensorEENKUlvE_clEvENKUlvE0_clEvEUllE_EEvT_T0_PN15function_traitsISD_E11result_typeE,@"STO_CUDA_ENTRY STV_DEFAULT"
_ZN50_GLOBAL__N__f31458b2_17_RangeFactories_cu_38772b0829elementwise_kernel_with_indexIiZZZN2at6native17logspace_cuda_outERKN3c106ScalarES6_ldRNS1_6TensorEENKUlvE_clEvENKUlvE0_clEvEUllE_EEvT_T0_PN15function_traitsISD_E11result_typeE:
        /* <DEDUP_REMOVED lines=9> */
[----:B------:R-:W-:Y:S01]  /*0090*/  ULDC.U8 UR6, c[0x0][0x218] ;  /* 0x0000860000067ab9 */ /* 0x000fe20000000000 */
[----:B------:R-:W-:Y:S01]  /*00a0*/  ISETP.GE.U32.AND P0, PT, R0, UR4, PT ;  /* 0x0000000400007c0c */ /* 0x000fe2000bf06070 */
[----:B------:R-:W-:Y:S03]  /*00b0*/  BSSY B0, `(.L_x_646) ;  /* 0x0000013000007945 */ /* 0x000fe60003800000 */
[----:B------:R-:W-:Y:S01]  /*00c0*/  ISETP.GE.AND.EX P0, PT, R6, UR5, PT, P0 ;  /* 0x0000000506007c0c */ /* 0x000fe2000bf06300 */
[----:B------:R-:W-:-:S12]  /*00d0*/  ULDC.64 UR4, c[0x0][0x208] ;  /* 0x0000820000047ab9 */ /* 0x000fd80000000a00 */
[----:B------:R-:W-:Y:S05]  /*00e0*/  @!P0 BRA `(.L_x_647) ;  /* 0x00000000002c8947 */ /* 0x000fea0003800000 */
[----:B------:R-:W-:Y:S01]  /*00f0*/  LOP3.LUT R2, RZ, R0, RZ, 0x33, !PT ;  /* 0x00000000ff027212 */ /* 0x000fe200078e33ff */
[----:B------:R-:W-:Y:S01]  /*0100*/  ULDC.64 UR8, c[0x0][0x220] ;  /* 0x0000880000087ab9 */ /* 0x000fe20000000a00 */
[----:B------:R-:W-:Y:S01]  /*0110*/  LOP3.LUT R3, RZ, R6, RZ, 0x33, !PT ;  /* 0x00000006ff037212 */ /* 0x000fe200078e33ff */
[----:B------:R-:W-:Y:S01]  /*0120*/  ULDC.U8 UR7, c[0x0][0x219] ;  /* 0x0000864000077ab9 */ /* 0x000fe20000000000 */
[----:B------:R-:W-:Y:S01]  /*0130*/  IADD3 R2, P0, R2, UR8, RZ ;  /* 0x0000000802027c10 */ /* 0x000fe2000ff1e0ff */
[----:B------:R-:W0:Y:S01]  /*0140*/  I2F.S8 R4, UR7 ;  /* 0x0000000700047d06 */ /* 0x000e220008001400 */
[----:B------:R-:W-:Y:S02]  /*0150*/  ULDC UR7, c[0x0][0x228] ;  /* 0x00008a0000077ab9 */ /* 0x000fe40000000800 */
[----:B------:R-:W-:-:S06]  /*0160*/  IADD3.X R3, R3, UR9, RZ, P0, !PT ;  /* 0x0000000903037c10 */ /* 0x000fcc00087fe4ff */
[----:B------:R-:W0:Y:S02]  /*0170*/  I2F.S64 R3, R2 ;  /* 0x0000000200037312 */ /* 0x000e240000301400 */
[----:B0-----:R-:W-:Y:S01]  /*0180*/  FFMA.FTZ R4, -R3, UR7, R4 ;  /* 0x0000000703047c23 */ /* 0x001fe20008010104 */
[----:B------:R-:W-:Y:S06]  /*0190*/  BRA `(.L_x_648) ;  /* 0x0000000000107947 */ /* 0x000fec0003800000 */
.L_x_647:
[----:B------:R-:W0:Y:S01]  /*01a0*/  I2F.S8 R2, UR6 ;  /* 0x0000000600027d06 */ /* 0x000e220008001400 */
[----:B------:R-:W-:Y:S01]  /*01b0*/  I2FP.F32.S32 R3, R0 ;  /* 0x0000000000037245 */ /* 0x000fe20000201400 */
[----:B------:R-:W-:-:S04]  /*01c0*/  ULDC UR7, c[0x0][0x228] ;  /* 0x00008a0000077ab9 */ /* 0x000fc80000000800 */
[----:B0-----:R-:W-:-:S07]  /*01d0*/  FFMA.FTZ R4, R3, UR7, R2 ;  /* 0x0000000703047c23 */ /* 0x001fce0008010002 */
.L_x_648:
[----:B------:R-:W-:Y:S05]  /*01e0*/  BSYNC B0 ;  /* 0x0000000000007941 */ /* 0x000fea0003800000 */
.L_x_646:
[----:B------:R-:W-:Y:S01]  /*01f0*/  ULDC UR7, c[0x0][0x21c] ;  /* 0x0000870000077ab9 */ /* 0x000fe20000000800 */
[----:B------:R-:W-:Y:S01]  /*0200*/  ULDC.64 UR8, c[0x0][0x240] ;  /* 0x0000900000087ab9 */ /* 0x000fe20000000a00 */
[----:B------:R-:W0:Y:S01]  /*0210*/  MUFU.LG2 R3, UR7 ;  /* 0x0000000700037d08 */ /* 0x000e220008000c00 */
[----:B------:R-:W-:Y:S01]  /*0220*/  IADD3 R2, P0, R0, UR8, RZ ;  /* 0x0000000800027c10 */ /* 0x000fe2000ff1e0ff */
[----:B0-----:R-:W-:-:S03]  /*0230*/  FMUL.FTZ R4, R3, R4 ;  /* 0x0000000403047220 */ /* 0x001fc60000410000 */
[----:B------:R-:W-:-:S03]  /*0240*/  IADD3.X R3, R6, UR9, RZ, P0, !PT ;  /* 0x0000000906037c10 */ /* 0x000fc600087fe4ff */
[----:B------:R-:W0:Y:S08]  /*0250*/  MUFU.EX2 R4, R4 ;  /* 0x0000000400047308 */ /* 0x000e300000000800 */
[----:B0-----:R-:W0:Y:S02]  /*0260*/  F2I.FTZ.TRUNC.NTZ R5, R4 ;  /* 0x0000000400057305 */ /* 0x001e24000021f100 */
[----:B0-----:R-:W-:Y:S01]  /*0270*/  STG.E.U8 desc[UR4][R2.64], R5 ;  /* 0x0000000502007986 */ /* 0x001fe2000c101104 */
[----:B------:R-:W-:Y:S05]  /*0280*/  EXIT ;  /* 0x000000000000794d */ /* 0x000fea0003800000 */
.L_x_649:
        /* <DEDUP_REMOVED lines=15> */
.L_x_795:


//--------------------- .text._ZN50_GLOBAL__N__f31458b2_17_RangeFactories_cu_38772b0829elementwise_kernel_with_indexIlZZZN2at6native17logspace_cuda_outERKN3c106ScalarES6_ldRNS1_6TensorEENKUlvE_clEvENKUlvE_clEvEUllE_EEvT_T0_PN15function_traitsISD_E11result_typeE --------------------------
	.section	.text._ZN50_GLOBAL__N__f31458b2_17_RangeFactories_cu_38772b0829elementwise_kernel_with_indexIlZZZN2at6native17logspace_cuda_outERKN3c106ScalarES6_ldRNS1_6TensorEENKUlvE_clEvENKUlvE_clEvEUllE_EEvT_T0_PN15function_traitsISD_E11result_typeE,"ax",@progbits
	.align	128
.text._ZN50_GLOBAL__N__f31458b2_17_RangeFactories_cu_38772b0829elementwise_kernel_with_indexIlZZZN2at6native17logspace_cuda_outERKN3c106ScalarES6_ldRNS1_6TensorEENKUlvE_clEvENKUlvE_clEvEUllE_EEvT_T0_PN15function_traitsISD_E11result_typeE:
        .type           _ZN50_GLOBAL__N__f31458b2_17_RangeFactories_cu_38772b0829elementwise_kernel_with_indexIlZZZN2at6native17logspace_cuda_outERKN3c106ScalarES6_ldRNS1_6TensorEENKUlvE_clEvENKUlvE_clEvEUllE_EEvT_T0_PN15function_traitsISD_E11result_typeE,@function
        .size           _ZN50_GLOBAL__N__f31458b2_17_RangeFactories_cu_38772b0829elementwise_kernel_with_indexIlZZZN2at6native17logspace_cuda_outERKN3c106ScalarES6_ldRNS1_6TensorEENKUlvE_clEvENKUlvE_clEvEUllE_EEvT_T0_PN15function_traitsISD_E11result_typeE,(.L_x_796 - _ZN50_GLOBAL__N__f31458b2_17_RangeFactories_cu_38772b0829elementwise_kernel_with_indexIlZZZN2at6native17logspace_cuda_outERKN3c106ScalarES6_ldRNS1_6TensorEENKUlvE_clEvENKUlvE_clEvEUllE_EEvT_T0_PN15function_traitsISD_E11result_typeE)
        .other          _ZN50_GLOBAL__N__f31458b2_17_RangeFactories_cu_38772b0829elementwise_kernel_with_indexIlZZZN2at6native17logspace_cuda_outERKN3c106ScalarES6_ldRNS1_6TensorEENKUlvE_clEvENKUlvE_clEvEUllE_EEvT_T0_PN15function_traitsISD_E11result_typeE,@"STO_CUDA_ENTRY STV_DEFAULT"
_ZN50_GLOBAL__N__f31458b2_17_RangeFactories_cu_38772b0829elementwise_kernel_with_indexIlZZZN2at6native17logspace_cuda_outERKN3c106ScalarES6_ldRNS1_6TensorEENKUlvE_clEvENKUlvE_clEvEUllE_EEvT_T0_PN15function_traitsISD_E11result_typeE:
        /* <DEDUP_REMOVED lines=16> */
[----:B------:R-:W-:-:S03]  /*0100*/  ULDC.U8 UR6, c[0x0][0x219] ;  /* 0x0000864000067ab9 */ /* 0x000fc60000000000 */
[----:B0-----:R-:W-:Y:S02]  /*0110*/  IADD3 R2, P0, R3, R4, RZ ;  /* 0x0000000403027210 */ /* 0x001fe40007f1e0ff */
[----:B------:R-:W-:Y:S01]  /*0120*/  I2FP.F32.U32 R4, UR6 ;  /* 0x0000000600047c45 */ /* 0x000fe20008201000 */
[----:B------:R-:W-:Y:S01]  /*0130*/  ULDC UR6, c[0x0][0x228] ;  /* 0x00008a0000067ab9 */ /* 0x000fe20000000800 */
[----:B------:R-:W-:-:S06]  /*0140*/  IADD3.X R3, R5, -0x1, RZ, P0, !PT ;  /* 0xffffffff05037810 */ /* 0x000fcc00007fe4ff */
[----:B------:R-:W0:Y:S02]  /*0150*/  I2F.S64 R3, R2 ;  /* 0x0000000200037312 */ /* 0x000e240000301400 */
[----:B0-----:R-:W-:Y:S01]  /*0160*/  FFMA.FTZ R4, -R3, UR6, R4 ;  /* 0x0000000603047c23 */ /* 0x001fe20008010104 */
[----:B------:R-:W-:Y:S06]  /*0170*/  BRA `(.L_x_652) ;  /* 0x0000000000147947 */ /* 0x000fec0003800000 */
.L_x_651:
[----:B------:R-:W-:Y:S01]  /*0180*/  ULDC.U8 UR6, c[0x0][0x218] ;  /* 0x0000860000067ab9 */ /* 0x000fe20000000000 */
[----:B------:R-:W-:Y:S02]  /*0190*/  I2FP.F32.U32 R2, R0 ;  /* 0x0000000000027245 */ /* 0x000fe40000201000 */
[----:B------:R-:W-:Y:S01]  /*01a0*/  I2FP.F32.U32 R3, UR6 ;  /* 0x0000000600037c45 */ /* 0x000fe20008201000 */
[----:B------:R-:W-:-:S04]  /*01b0*/  ULDC UR6, c[0x0][0x228] ;  /* 0x00008a0000067ab9 */ /* 0x000fc80000000800 */
[----:B------:R-:W-:-:S07]  /*01c0*/  FFMA.FTZ R4, R2, UR6, R3 ;  /* 0x0000000602047c23 */ /* 0x000fce0008010003 */
.L_x_652:
[----:B------:R-:W-:Y:S05]  /*01d0*/  BSYNC B0 ;  /* 0x0000000000007941 */ /* 0x000fea0003800000 */
.L_x_650:
[----:B------:R-:W-:Y:S02]  /*01e0*/  ULDC UR6, c[0x0][0x21c] ;  /* 0x0000870000067ab9 */ /* 0x000fe40000000800 */
[----:B------:R-:W0:Y:S01]  /*01f0*/  MUFU.LG2 R3, UR6 ;  /* 0x0000000600037d08 */ /* 0x000e220008000c00 */
[----:B------:R-:W-:Y:S02]  /*0200*/  ULDC.64 UR6, c[0x0][0x240] ;  /* 0x0000900000067ab9 */ /* 0x000fe40000000a00 */
[----:B------:R-:W-:Y:S01]  /*0210*/  IADD3 R2, P0, R0, UR6, RZ ;  /* 0x0000000600027c10 */ /* 0x000fe2000ff1e0ff */
[----:B0-----:R-:W-:-:S04]  /*0220*/  FMUL.FTZ R4, R3, R4 ;  /* 0x0000000403047220 */ /* 0x001fc80000410000 */
[----:B------:R-:W-:Y:S02]  /*0230*/  IMAD.X R3, RZ, RZ, UR7, P0 ;  /* 0x00000007ff037e24 */ /* 0x000fe400080e06ff */
[----:B------:R-:W0:Y:S08]  /*0240*/  MUFU.EX2 R4, R4 ;  /* 0x0000000400047308 */ /* 0x000e300000000800 */
[----:B0-----:R-:W0:Y:S02]  /*0250*/  F2I.FTZ.U32.TRUNC.NTZ R5, R4 ;  /* 0x0000000400057305 */ /* 0x001e24000021f000 */
[----:B0-----:R-:W-:Y:S01]  /*0260*/  STG.E.U8 desc[UR4][R2.64], R5 ;  /* 0x0000000502007986 */ /* 0x001fe2000c101104 */
[----:B------:R-:W-:Y:S05]  /*0270*/  EXIT ;  /* 0x000000000000794d */ /* 0x000fea0003800000 */
.L_x_653:
        /* <DEDUP_REMOVED lines=16> */
.L_x_796:


//--------------------- .text._ZN50_GLOBAL__N__f31458b2_17_RangeFactories_cu_38772b0829elementwise_kernel_with_indexIiZZZN2at6native17logspace_cuda_outERKN3c106ScalarES6_ldRNS1_6TensorEENKUlvE_clEvENKUlvE_clEvEUllE_EEvT_T0_PN15function_traitsISD_E11result_typeE --------------------------
	.section	.text._ZN50_GLOBAL__N__f31458b2_17_RangeFactories_cu_38772b0829elementwise_kernel_with_indexIiZZZN2at6native17logspace_cuda_outERKN3c106ScalarES6_ldRNS1_6TensorEENKUlvE_clEvENKUlvE_clEvEUllE_EEvT_T0_PN15function_traitsISD_E11result_typeE,"ax",@progbits
	.align	128
.text._ZN50_GLOBAL__N__f31458b2_17_RangeFactories_cu_38772b0829elementwise_kernel_with_indexIiZZZN2at6native17logspace_cuda_outERKN3c106ScalarES6_ldRNS1_6TensorEENKUlvE_clEvENKUlvE_clEvEUllE_EEvT_T0_PN15function_traitsISD_E11result_typeE:
        .type           _ZN50_GLOBAL__N__f31458b2_17_RangeFactories_cu_38772b0829elementwise_kernel_with_indexIiZZZN2at6native17logspace_cuda_outERKN3c106ScalarES6_ldRNS1_6TensorEENKUlvE_clEvENKUlvE_clEvEUllE_EEvT_T0_PN15function_traitsISD_E11result_typeE,@function
        .size           _ZN50_GLOBAL__N__f31458b2_17_RangeFactories_cu_38772b0829elementwise_kernel_with_indexIiZZZN2at6native17logspace_cuda_outERKN3c106ScalarES6_ldRNS1_6TensorEENKUlvE_clEvENKUlvE_clEvEUllE_EEvT_T0_PN15function_traitsISD_E11result_typeE,(.L_x_797 - _ZN50_GLOBAL__N__f31458b2_17_RangeFactories_cu_38772b0829elementwise_kernel_with_indexIiZZZN2at6native17logspace_cuda_outERKN3c106ScalarES6_ldRNS1_6TensorEENKUlvE_clEvENKUlvE_clEvEUllE_EEvT_T0_PN15function_traitsISD_E11result_typeE)
        .other          _ZN50_GLOBAL__N__f31458b2_17_RangeFactories_cu_38772b0829elementwise_kernel_with_indexIiZZZN2at6native17logspace_cuda_outERKN3c106ScalarES6_ldRNS1_6TensorEENKUlvE_clEvENKUlvE_clEvEUllE_EEvT_T0_PN15function_traitsISD_E11result_typeE,@"STO_CUDA_ENTRY STV_DEFAULT"
_ZN50_GLOBAL__N__f31458b2_17_RangeFactories_cu_38772b0829elementwise_kernel_with_indexIiZZZN2at6native17logspace_cuda_outERKN3c106ScalarES6_ldRNS1_6TensorEENKUlvE_clEvENKUlvE_clEvEUllE_EEvT_T0_PN15function_traitsISD_E11result_typeE:
        /* <DEDUP_REMOVED lines=18> */
[----:B------:R-:W-:Y:S02]  /*0120*/  ULDC.U8 UR6, c[0x0][0x219] ;  /* 0x0000864000067ab9 */ /* 0x000fe40000000000 */
[----:B------:R-:W-:Y:S01]  /*0130*/  I2FP.F32.U32 R4, UR6 ;  /* 0x0000000600047c45 */ /* 0x000fe20008201000 */
[----:B------:R-:W-:Y:S01]  /*0140*/  ULDC UR6, c[0x0][0x228] ;  /* 0x00008a0000067ab9 */ /* 0x000fe20000000800 */
[----:B------:R-:W-:-:S06]  /*0150*/  IADD3.X R3, R3, UR7, RZ, P0, !PT ;  /* 0x0000000703037c10 */ /* 0x000fcc00087fe4ff */
[----:B------:R-:W0:Y:S02]  /*0160*/  I2F.S64 R3, R2 ;  /* 0x0000000200037312 */ /* 0x000e240000301400 */
[----:B0-----:R-:W-:Y:S01]  /*0170*/  FFMA.FTZ R4, -R3, UR6, R4 ;  /* 0x0000000603047c23 */ /* 0x001fe20008010104 */
[----:B------:R-:W-:Y:S06]  /*0180*/  BRA `(.L_x_656) ;  /* 0x0000000000147947 */ /* 0x000fec0003800000 */
.L_x_655:
[----:B------:R-:W-:Y:S01]  /*0190*/  ULDC.U8 UR6, c[0x0][0x218] ;  /* 0x0000860000067ab9 */ /* 0x000fe20000000000 */
[----:B------:R-:W-:Y:S02]  /*01a0*/  I2FP.F32.S32 R3, R0 ;  /* 0x0000000000037245 */ /* 0x000fe40000201400 */
[----:B------:R-:W-:Y:S01]  /*01b0*/  I2FP.F32.U32 R2, UR6 ;  /* 0x0000000600027c45 */ /* 0x000fe20008201000 */
[----:B------:R-:W-:-:S04]  /*01c0*/  ULDC UR6, c[0x0][0x228] ;  /* 0x00008a0000067ab9 */ /* 0x000fc80000000800 */
[----:B------:R-:W-:-:S07]  /*01d0*/  FFMA.FTZ R4, R3, UR6, R2 ;  /* 0x0000000603047c23 */ /* 0x000fce0008010002 */
.L_x_656:
[----:B------:R-:W-:Y:S05]  /*01e0*/  BSYNC B0 ;  /* 0x0000000000007941 */ /* 0x000fea0003800000 */
.L_x_654:
[----:B------:R-:W-:Y:S02]  /*01f0*/  ULDC UR6, c[0x0][0x21c] ;  /* 0x0000870000067ab9 */ /* 0x000fe40000000800 */
[----:B------:R-:W0:Y:S01]  /*0200*/  MUFU.LG2 R3, UR6 ;  /* 0x0000000600037d08 */ /* 0x000e220008000c00 */
[----:B------:R-:W-:Y:S02]  /*0210*/  ULDC.64 UR6, c[0x0][0x240] ;  /* 0x0000900000067ab9 */ /* 0x000fe40000000a00 */
[----:B------:R-:W-:Y:S01]  /*0220*/  IADD3 R2, P0, R0, UR6, RZ ;  /* 0x0000000600027c10 */ /* 0x000fe2000ff1e0ff */
[----:B0-----:R-:W-:-:S03]  /*0230*/  FMUL.FTZ R4, R3, R4 ;  /* 0x0000000403047220 */ /* 0x001fc60000410000 */
[----:B------:R-:W-:-:S03]  /*0240*/  IADD3.X R3, R6, UR7, RZ, P0, !PT ;  /* 0x0000000706037c10 */ /* 0x000fc600087fe4ff */
[----:B------:R-:W0:Y:S08]  /*0250*/  MUFU.EX2 R4, R4 ;  /* 0x0000000400047308 */ /* 0x000e300000000800 */
[----:B0-----:R-:W0:Y:S02]  /*0260*/  F2I.FTZ.U32.TRUNC.NTZ R5, R4 ;  /* 0x0000000400057305 */ /* 0x001e24000021f000 */
[----:B0-----:R-:W-:Y:S01]  /*0270*/  STG.E.U8 desc[UR4][R2.64], R5 ;  /* 0x0000000502007986 */ /* 0x001fe2000c101104 */
[----:B------:R-:W-:Y:S05]  /*0280*/  EXIT ;  /* 0x000000000000794d */ /* 0x000fea0003800000 */
.L_x_657:
        /* <DEDUP_REMOVED lines=15> */
.L_x_797:


//--------------------- .text._ZN50_GLOBAL__N__f31458b2_17_RangeFactories_cu_38772b0829elementwise_kernel_with_indexIlZZZN2at6native17linspace_cuda_outERKN3c106ScalarES6_lRNS1_6TensorEENKUlvE0_clEvENKUlvE4_clEvEUllE_EEvT_T0_PN15function_traitsISD_E11result_typeE --------------------------
	.section	.text._ZN50_GLOBAL__N__f31458b2_17_RangeFactories_cu_38772b0829elementwise_kernel_with_indexIlZZZN2at6native17linspace_cuda_outERKN3c106ScalarES6_lRNS1_6TensorEENKUlvE0_clEvENKUlvE4_clEvEUllE_EEvT_T0_PN15function_traitsISD_E11result_typeE,"ax",@progbits
	.align	128
.text._ZN50_GLOBAL__N__f31458b2_17_RangeFactories_cu_38772b0829elementwise_kernel_with_indexIlZZZN2at6native17linspace_cuda_outERKN3c106ScalarES6_lRNS1_6TensorEENKUlvE0_clEvENKUlvE4_clEvEUllE_EEvT_T0_PN15function_traitsISD_E11result_typeE:
        .type           _ZN50_GLOBAL__N__f31458b2_17_RangeFactories_cu_38772b0829elementwise_kernel_with_indexIlZZZN2at6native17linspace_cuda_outERKN3c106ScalarES6_lRNS1_6TensorEENKUlvE0_clEvENKUlvE4_clEvEUllE_EEvT_T0_PN15function_traitsISD_E11result_typeE,@function
        .size           _ZN50_GLOBAL__N__f31458b2_17_RangeFactories_cu_38772b0829elementwise_kernel_with_indexIlZZZN2at6native17linspace_cuda_outERKN3c106ScalarES6_lRNS1_6TensorEENKUlvE0_clEvENKUlvE4_clEvEUllE_EEvT_T0_PN15function_traitsISD_E11result_typeE,(.L_x_798 - _ZN50_GLOBAL__N__f31458b2_17_RangeFactories_cu_38772b0829elementwise_kernel_with_indexIlZZZN2at6native17linspace_cuda_outERKN3c106ScalarES6_lRNS1_6TensorEENKUlvE0_clEvENKUlvE4_clEvEUllE_EEvT_T0_PN15function_traitsISD_E11result_typeE)
        .other          _ZN50_GLOBAL__N__f31458b2_17_RangeFactories_cu_38772b0829elementwise_kernel_with_indexIlZZZN2at6native17linspace_cuda_outERKN3c106ScalarES6_lRNS1_6TensorEENKUlvE0_clEvENKUlvE4_clEvEUllE_EEvT_T0_PN15function_traitsISD_E11result_typeE,@"STO_CUDA_ENTRY STV_DEFAULT"
_ZN50_GLOBAL__N__f31458b2_17_RangeFactories_cu_38772b0829elementwise_kernel_with_indexIlZZZN2at6native17linspace_cuda_outERKN3c106ScalarES6_lRNS1_6TensorEENKUlvE0_clEvENKUlvE4_clEvEUllE_EEvT_T0_PN15function_traitsISD_E11result_typeE:
        /* <DEDUP_REMOVED lines=11> */
[----:B------:R-:W-:Y:S01]  /*00b0*/  ULDC.64 UR8, c[0x0][0x208] ;  /* 0x0000820000087ab9 */ /* 0x000fe20000000a00 */
[----:B------:R-:W-:Y:S02]  /*00c0*/  BSSY B0, `(.L_x_658) ;  /* 0x000001e000007945 */ /* 0x000fe40003800000 */
[----:B------:R-:W-:Y:S01]  /*00d0*/  ISETP.GE.AND.EX P0, PT, RZ, UR5, PT, P0 ;  /* 0x00000005ff007c0c */ /* 0x000fe2000bf06300 */
[----:B------:R-:W-:-:S12]  /*00e0*/  ULDC.U16 UR5, c[0x0][0x218] ;  /* 0x0000860000057ab9 */ /* 0x000fd80000000400 */
[----:B------:R-:W-:Y:S05]  /*00f0*/  @!P0 BRA `(.L_x_659) ;  /* 0x0000000000408947 */ /* 0x000fea0003800000 */
[----:B------:R-:W0:Y:S01]  /*0100*/  LDC.64 R4, c[0x0][0x220] ;  /* 0x00008800ff047b82 */ /* 0x000e220000000a00 */
[----:B------:R-:W-:Y:S01]  /*0110*/  LOP3.LUT R3, RZ, R0, RZ, 0x33, !PT ;  /* 0x00000000ff037212 */ /* 0x000fe200078e33ff */
[----:B------:R-:W-:-:S03]  /*0120*/  USHF.L.U32 UR4, UR6, 0x10, URZ ;  /* 0x0000001006047899 */ /* 0x000fc6000800063f */
[----:B0-----:R-:W-:-:S04]  /*0130*/  IADD3 R2, P0, R3, R4, RZ ;  /* 0x0000000403027210 */ /* 0x001fc80007f1e0ff */
[----:B------:R-:W-:-:S04]  /*0140*/  IADD3.X R3, R5, -0x1, RZ, P0, !PT ;  /* 0xffffffff05037810 */ /* 0x000fc800007fe4ff */
[----:B------:R-:W0:Y:S08]  /*0150*/  I2F.S64 R2, R2 ;  /* 0x0000000200027312 */ /* 0x000e300000301400 */
[----:B0-----:R-:W0:Y:S02]  /*0160*/  F2F.BF16.F32 R4, R2 ;  /* 0x0000000200047304 */ /* 0x001e240000202000 */
[----:B0-----:R-:W-:-:S04]  /*0170*/  IMAD.U32 R4, R4, 0x10000, RZ ;  /* 0x0001000004047824 */ /* 0x001fc800078e00ff */
[----:B------:R-:W-:Y:S01]  /*0180*/  FMUL.FTZ R5, R4, UR4 ;  /* 0x0000000404057c20 */ /* 0x000fe20008410000 */
[----:B------:R-:W-:Y:S02]  /*0190*/  ULDC.U16 UR4, c[0x0][0x21a] ;  /* 0x0000868000047ab9 */ /* 0x000fe40000000400 */
[----:B------:R-:W-:-:S03]  /*01a0*/  USHF.L.U32 UR4, UR4, 0x10, URZ ;  /* 0x0000001004047899 */ /* 0x000fc6000800063f */
[----:B------:R-:W0:Y:S02]  /*01b0*/  F2F.BF16.F32 R5, R5 ;  /* 0x0000000500057304 */ /* 0x000e240000202000 */
[----:B0-----:R-:W-:-:S04]  /*01c0*/  IMAD.U32 R4, R5, 0x10000, RZ ;  /* 0x0001000005047824 */ /* 0x001fc800078e00ff */
[----:B------:R-:W-:-:S05]  /*01d0*/  FADD.FTZ R4, -R4, UR4 ;  /* 0x0000000404047e21 */ /* 0x000fca0008010100 */
[----:B------:R-:W-:Y:S01]  /*01e0*/  F2FP.BF16.F32.PACK_AB R4, RZ, R4 ;  /* 0x00000004ff04723e */ /* 0x000fe200000010ff */
[----:B------:R-:W-:Y:S06]  /*01f0*/  BRA `(.L_x_660) ;  /* 0x0000000000287947 */ /* 0x000fec0003800000 */
.L_x_659:
[----:B------:R-:W-:Y:S01]  /*0200*/  I2FP.F32.U32 R2, R0 ;  /* 0x0000000000027245 */ /* 0x000fe20000201000 */
[----:B------:R-:W-:-:S05]  /*0210*/  USHF.L.U32 UR4, UR6, 0x10, URZ ;  /* 0x0000001006047899 */ /* 0x000fca000800063f */
[----:B------:R-:W0:Y:S02]  /*0220*/  F2F.BF16.F32 R2, R2 ;  /* 0x0000000200027304 */ /* 0x000e240000202000 */
[----:B0-----:R-:W-:-:S04]  /*0230*/  IMAD.U32 R3, R2, 0x10000, RZ ;  /* 0x0001000002037824 */ /* 0x001fc800078e00ff */
[----:B------:R-:W-:Y:S01]  /*0240*/  FMUL.FTZ R3, R3, UR4 ;  /* 0x0000000403037c20 */ /* 0x000fe20008410000 */
[----:B------:R-:W-:-:S05]  /*0250*/  USHF.L.U32 UR4, UR5, 0x10, URZ ;  /* 0x0000001005047899 */ /* 0x000fca000800063f */
[----:B------:R-:W0:Y:S02]  /*0260*/  F2F.BF16.F32 R3, R3 ;  /* 0x0000000300037304 */ /* 0x000e240000202000 */
[----:B0-----:R-:W-:-:S04]  /*0270*/  IMAD.U32 R4, R3, 0x10000, RZ ;  /* 0x0001000003047824 */ /* 0x001fc800078e00ff */
[----:B------:R-:W-:-:S05]  /*0280*/  FADD.FTZ R4, R4, UR4 ;  /* 0x0000000404047e21 */ /* 0x000fca0008010000 */
[----:B------:R-:W-:-:S07]  /*0290*/  F2FP.BF16.F32.PACK_AB R4, RZ, R4 ;  /* 0x00000004ff04723e */ /* 0x000fce00000010ff */
.L_x_660:
[----:B------:R-:W-:Y:S05]  /*02a0*/  BSYNC B0 ;  /* 0x0000000000007941 */ /* 0x000fea0003800000 */
.L_x_658:
[----:B------:R-:W-:Y:S02]  /*02b0*/  ULDC.64 UR10, c[0x0][0x240] ;  /* 0x00009000000a7ab9 */ /* 0x000fe40000000a00 */
[----:B------:R-:W-:-:S04]  /*02c0*/  LEA R2, P0, R0, UR10, 0x1 ;  /* 0x0000000a00027c11 */ /* 0x000fc8000f8008ff */
[----:B------:R-:W-:-:S05]  /*02d0*/  LEA.HI.X R3, R0, UR11, RZ, 0x1, P0 ;  /* 0x0000000b00037c11 */ /* 0x000fca00080f0cff */
[----:B------:R-:W-:Y:S01]  /*02e0*/  STG.E.U16 desc[UR8][R2.64], R4 ;  /* 0x0000000402007986 */ /* 0x000fe2000c101508 */
[----:B------:R-:W-:Y:S05]  /*02f0*/  EXIT ;  /* 0x000000000000794d */ /* 0x000fea0003800000 */
.L_x_661:
        /* <DEDUP_REMOVED lines=16> */
.L_x_798:


//--------------------- .text._ZN50_GLOBAL__N__f31458b2_17_RangeFactories_cu_38772b0829elementwise_kernel_with_indexIiZZZN2at6native17linspace_cuda_outERKN3c106ScalarES6_lRNS1_6TensorEENKUlvE0_clEvENKUlvE4_clEvEUllE_EEvT_T0_PN15function_traitsISD_E11result_typeE --------------------------
	.section	.text._ZN50_GLOBAL__N__f31458b2_17_RangeFactories_cu_38772b0829elementwise_kernel_with_indexIiZZZN2at6native17linspace_cuda_outERKN3c106ScalarES6_lRNS1_6TensorEENKUlvE0_clEvENKUlvE4_clEvEUllE_EEvT_T0_PN15function_traitsISD_E11result_typeE,"ax",@progbits
	.align	128
.text._ZN50_GLOBAL__N__f31458b2_17_RangeFactories_cu_38772b0829elementwise_kernel_with_indexIiZZZN2at6native17linspace_cuda_outERKN3c106ScalarES6_lRNS1_6TensorEENKUlvE0_clEvENKUlvE4_clEvEUllE_EEvT_T0_PN15function_traitsISD_E11result_typeE:
        .type           _ZN50_GLOBAL__N__f31458b2_17_RangeFactories_cu_38772b0829elementwise_kernel_with_indexIiZZZN2at6native17linspace_cuda_outERKN3c106ScalarES6_lRNS1_6TensorEENKUlvE0_clEvENKUlvE4_clEvEUllE_EEvT_T0_PN15function_traitsISD_E11result_typeE,@function
        .size           _ZN50_GLOBAL__N__f31458b2_17_RangeFactories_cu_38772b0829elementwise_kernel_with_indexIiZZZN2at6native17linspace_cuda_outERKN3c106ScalarES6_lRNS1_6TensorEENKUlvE0_clEvENKUlvE4_clEvEUllE_EEvT_T0_PN15function_traitsISD_E11result_typeE,(.L_x_799 - _ZN50_GLOBAL__N__f31458b2_17_RangeFactories_cu_38772b0829elementwise_kernel_with_indexIiZZZN2at6native17linspace_cuda_outERKN3c106ScalarES6_lRNS1_6TensorEENKUlvE0_clEvENKUlvE4_clEvEUllE_EEvT_T0_PN15function_traitsISD_E11result_typeE)
        .other          _ZN50_GLOBAL__N__f31458b2_17_RangeFactories_cu_38772b0829elementwise_kernel_with_indexIiZZZN2at6native17linspace_cuda_outERKN3c106ScalarES6_lRNS1_6TensorEENKUlvE0_clEvENKUlvE4_clEvEUllE_EEvT_T0_PN15function_traitsISD_E11result_typeE,@"STO_CUDA_ENTRY STV_DEFAULT"
_ZN50_GLOBAL__N__f31458b2_17_RangeFactories_cu_38772b0829elementwise_kernel_with_indexIiZZZN2at6native17linspace_cuda_outERKN3c106ScalarES6_lRNS1_6TensorEENKUlvE0_clEvENKUlvE4_clEvEUllE_EEvT_T0_PN15function_traitsISD_E11result_typeE:
        /* <DEDUP_REMOVED lines=11> */
[----:B------:R-:W-:Y:S01]  /*00b0*/  ULDC.64 UR8, c[0x0][0x208] ;  /* 0x0000820000087ab9 */ /* 0x000fe20000000a00 */
[----:B------:R-:W-:Y:S02]  /*00c0*/  BSSY B0, `(.L_x_662) ;  /* 0x000001f000007945 */ /* 0x000fe40003800000 */
[----:B------:R-:W-:Y:S01]  /*00d0*/  ISETP.GE.AND.EX P0, PT, R7, UR5, PT, P0 ;  /* 0x0000000507007c0c */ /* 0x000fe2000bf06300 */
[----:B------:R-:W-:-:S12]  /*00e0*/  ULDC.U16 UR5, c[0x0][0x218] ;  /* 0x0000860000057ab9 */ /* 0x000fd80000000400 */
[----:B------:R-:W-:Y:S05]  /*00f0*/  @!P0 BRA `(.L_x_663) ;  /* 0x0000000000448947 */ /* 0x000fea0003800000 */
[----:B------:R-:W-:Y:S01]  /*0100*/  LOP3.LUT R2, RZ, R0, RZ, 0x33, !PT ;  /* 0x00000000ff027212 */ /* 0x000fe200078e33ff */
[----:B------:R-:W-:Y:S01]  /*0110*/  ULDC.64 UR10, c[0x0][0x220] ;  /* 0x00008800000a7ab9 */ /* 0x000fe20000000a00 */
[----:B------:R-:W-:Y:S01]  /*0120*/  LOP3.LUT R3, RZ, R7, RZ, 0x33, !PT ;  /* 0x00000007ff037212 */ /* 0x000fe200078e33ff */
[----:B------:R-:W-:Y:S01]  /*0130*/  USHF.L.U32 UR4, UR6, 0x10, URZ ;  /* 0x0000001006047899 */ /* 0x000fe2000800063f */
[----:B------:R-:W-:-:S04]  /*0140*/  IADD3 R2, P0, R2, UR10, RZ ;  /* 0x0000000a02027c10 */ /* 0x000fc8000ff1e0ff */
[----:B------:R-:W-:-:S04]  /*0150*/  IADD3.X R3, R3, UR11, RZ, P0, !PT ;  /* 0x0000000b03037c10 */ /* 0x000fc800087fe4ff */
        /* <DEDUP_REMOVED lines=11> */
.L_x_663:
[----:B------:R-:W-:Y:S01]  /*0210*/  I2FP.F32.S32 R2, R0 ;  /* 0x0000000000027245 */ /* 0x000fe20000201400 */
        /* <DEDUP_REMOVED lines=9> */
.L_x_664:
[----:B------:R-:W-:Y:S05]  /*02b0*/  BSYNC B0 ;  /* 0x0000000000007941 */ /* 0x000fea0003800000 */
.L_x_662:
[----:B------:R-:W-:Y:S02]  /*02c0*/  ULDC.64 UR10, c[0x0][0x240] ;  /* 0x00009000000a7ab9 */ /* 0x000fe40000000a00 */
[----:B------:R-:W-:-:S04]  /*02d0*/  LEA R2, P0, R0, UR10, 0x1 ;  /* 0x0000000a00027c11 */ /* 0x000fc8000f8008ff */
[----:B------:R-:W-:-:S05]  /*02e0*/  LEA.HI.X R3, R0, UR11, R7, 0x1, P0 ;  /* 0x0000000b00037c11 */ /* 0x000fca00080f0c07 */
[----:B------:R-:W-:Y:S01]  /*02f0*/  STG.E.U16 desc[UR8][R2.64], R4 ;  /* 0x0000000402007986 */ /* 0x000fe2000c101508 */
[----:B------:R-:W-:Y:S05]  /*0300*/  EXIT ;  /* 0x000000000000794d */ /* 0x000fea0003800000 */
.L_x_665:
        /* <DEDUP_REMOVED lines=15> */
.L_x_799:


//--------------------- .text._ZN50_GLOBAL__N__f31458b2_17_RangeFactories_cu_38772b0829elementwise_kernel_with_indexIlZZZN2at6native17linspace_cuda_outERKN3c106ScalarES6_lRNS1_6TensorEENKUlvE0_clEvENKUlvE3_clEvEUllE_EEvT_T0_PN15function_traitsISD_E11result_typeE --------------------------
	.section	.text._ZN50_GLOBAL__N__f31458b2_17_RangeFactories_cu_38772b0829elementwise_kernel_with_indexIlZZZN2at6native17linspace_cuda_outERKN3c106ScalarES6_lRNS1_6TensorEENKUlvE0_clEvENKUlvE3_clEvEUllE_EEvT_T0_PN15function_traitsISD_E11result_typeE,"ax",@progbits
	.align	128
.text._ZN50_GLOBAL__N__f31458b2_17_RangeFactories_cu_38772b0829elementwise_kernel_with_indexIlZZZN2at6native17linspace_cuda_outERKN3c106ScalarES6_lRNS1_6TensorEENKUlvE0_clEvENKUlvE3_clEvEUllE_EEvT_T0_PN15function_traitsISD_E11result_typeE:
        .type           _ZN50_GLOBAL__N__f31458b2_17_RangeFactories_cu_38772b0829elementwise_kernel_with_indexIlZZZN2at6native17linspace_cuda_outERKN3c106ScalarES6_lRNS1_6TensorEENKUlvE0_clEvENKUlvE3_clEvEUllE_EEvT_T0_PN15function_traitsISD_E11result_typeE,@function
        .size           _ZN50_GLOBAL__N__f31458b2_17_RangeFactories_cu_38772b0829elementwise_kernel_with_indexIlZZZN2at6native17linspace_cuda_outERKN3c106ScalarES6_lRNS1_6TensorEENKUlvE0_clEvENKUlvE3_clEvEUllE_EEvT_T0_PN15function_traitsISD_E11result_typeE,(.L_x_800 - _ZN50_GLOBAL__N__f31458b2_17_RangeFactories_cu_38772b0829elementwise_kernel_with_indexIlZZZN2at6native17linspace_cuda_outERKN3c106ScalarES6_lRNS1_6TensorEENKUlvE0_clEvENKUlvE3_clEvEUllE_EEvT_T0_PN15function_traitsISD_E11result_typeE)
        .other          _ZN50_GLOBAL__N__f31458b2_17_RangeFactories_cu_38772b0829elementwise_kernel_with_indexIlZZZN2at6native17linspace_cuda_outERKN3c106ScalarES6_lRNS1_6TensorEENKUlvE0_clEvENKUlvE3_clEvEUllE_EEvT_T0_PN15function_traitsISD_E11result_typeE,@"STO_CUDA_ENTRY STV_DEFAULT"
_ZN50_GLOBAL__N__f31458b2_17_RangeFactories_cu_38772b0829elementwise_kernel_with_indexIlZZZN2at6native17linspace_cuda_outERKN3c106ScalarES6_lRNS1_6TensorEENKUlvE0_clEvENKUlvE3_clEvEUllE_EEvT_T0_PN15function_traitsISD_E11result_typeE:
        /* <DEDUP_REMOVED lines=15> */
[----:B------:R-:W-:-:S07]  /*00f0*/  LOP3.LUT R3, RZ, R0, RZ, 0x33, !PT ;  /* 0x00000000ff037212 */ /* 0x000fce00078e33ff */
[----:B------:R-:W1:Y:S01]  /*0100*/  LDC.U16 R6, c[0x0][0x21a] ;  /* 0x00008680ff067b82 */ /* 0x000e620000000400 */
[----:B0-----:R-:W-:-:S07]  /*0110*/  IADD3 R2, P0, R3, R4, RZ ;  /* 0x0000000403027210 */ /* 0x001fce0007f1e0ff */
[----:B------:R-:W0:Y:S01]  /*0120*/  LDC.U16 R4, c[0x0][0x228] ;  /* 0x00008a00ff047b82 */ /* 0x000e220000000400 */
[----:B------:R-:W-:-:S04]  /*0130*/  IADD3.X R3, R5, -0x1, RZ, P0, !PT ;  /* 0xffffffff05037810 */ /* 0x000fc800007fe4ff */
[----:B------:R-:W2:Y:S02]  /*0140*/  I2F.S64 R2, R2 ;  /* 0x0000000200027312 */ /* 0x000ea40000301400 */
[----:B--2---:R-:W-:Y:S01]  /*0150*/  F2FP.F16.F32.PACK_AB R3, RZ, R2 ;  /* 0x00000002ff03723e */ /* 0x004fe200000000ff */
[----:B0-----:R-:W-:-:S04]  /*0160*/  HADD2.F32 R4, -RZ, R4.H0_H0 ;  /* 0x20000004ff047230 */ /* 0x001fc80000004100 */
[----:B------:R-:W-:-:S05]  /*0170*/  HADD2.F32 R5, -RZ, R3.H0_H0 ;  /* 0x20000003ff057230 */ /* 0x000fca0000004100 */
[----:B------:R-:W-:Y:S01]  /*0180*/  FMUL.FTZ R4, R4, R5 ;  /* 0x0000000504047220 */ /* 0x000fe20000410000 */
[----:B-1----:R-:W-:-:S04]  /*0190*/  HADD2.F32 R5, -RZ, R6.H0_H0 ;  /* 0x20000006ff057230 */ /* 0x002fc80000004100 */
[----:B------:R-:W-:-:S05]  /*01a0*/  F2FP.F16.F32.PACK_AB R4, RZ, R4 ;  /* 0x00000004ff04723e */ /* 0x000fca00000000ff */
[----:B------:R-:W-:-:S05]  /*01b0*/  HADD2.F32 R4, -RZ, R4.H0_H0 ;  /* 0x20000004ff047230 */ /* 0x000fca0000004100 */
[----:B------:R-:W-:-:S05]  /*01c0*/  FADD.FTZ R4, R5, -R4 ;  /* 0x8000000405047221 */ /* 0x000fca0000010000 */
[----:B------:R-:W-:Y:S01]  /*01d0*/  F2FP.F16.F32.PACK_AB R4, RZ, R4 ;  /* 0x00000004ff04723e */ /* 0x000fe200000000ff */
[----:B------:R-:W-:Y:S06]  /*01e0*/  BRA `(.L_x_668) ;  /* 0x0000000000307947 */ /* 0x000fec0003800000 */
.L_x_667:
[----:B------:R-:W0:Y:S01]  /*01f0*/  LDC.U16 R4, c[0x0][0x228] ;  /* 0x00008a00ff047b82 */ /* 0x000e220000000400 */
[----:B------:R-:W-:-:S04]  /*0200*/  I2FP.F32.U32 R2, R0 ;  /* 0x0000000000027245 */ /* 0x000fc80000201000 */
[----:B------:R-:W-:-:S03]  /*0210*/  F2FP.F16.F32.PACK_AB R2, RZ, R2 ;  /* 0x00000002ff02723e */ /* 0x000fc600000000ff */
[----:B------:R-:W1:Y:S02]  /*0220*/  LDC.U16 R3, c[0x0][0x218] ;  /* 0x00008600ff037b82 */ /* 0x000e640000000400 */
[----:B------:R-:W-:Y:S02]  /*0230*/  HADD2.F32 R2, -RZ, R2.H0_H0 ;  /* 0x20000002ff027230 */ /* 0x000fe40000004100 */
[----:B0-----:R-:W-:-:S05]  /*0240*/  HADD2.F32 R5, -RZ, R4.H0_H0 ;  /* 0x20000004ff057230 */ /* 0x001fca0000004100 */
[----:B------:R-:W-:Y:S01]  /*0250*/  FMUL.FTZ R2, R2, R5 ;  /* 0x0000000502027220 */ /* 0x000fe20000410000 */
[----:B-1----:R-:W-:-:S04]  /*0260*/  HADD2.F32 R3, -RZ, R3.H0_H0 ;  /* 0x20000003ff037230 */ /* 0x002fc80000004100 */
[----:B------:R-:W-:-:S05]  /*0270*/  F2FP.F16.F32.PACK_AB R2, RZ, R2 ;  /* 0x00000002ff02723e */ /* 0x000fca00000000ff */
[----:B------:R-:W-:-:S05]  /*0280*/  HADD2.F32 R2, -RZ, R2.H0_H0 ;  /* 0x20000002ff027230 */ /* 0x000fca0000004100 */
[----:B------:R-:W-:-:S05]  /*0290*/  FADD.FTZ R2, R3, R2 ;  /* 0x0000000203027221 */ /* 0x000fca0000010000 */
[----:B------:R-:W-:-:S07]  /*02a0*/  F2FP.F16.F32.PACK_AB R4, RZ, R2 ;  /* 0x00000002ff04723e */ /* 0x000fce00000000ff */
.L_x_668:
[----:B------:R-:W-:Y:S05]  /*02b0*/  BSYNC B0 ;  /* 0x0000000000007941 */ /* 0x000fea0003800000 */
.L_x_666:
[----:B------:R-:W-:Y:S02]  /*02c0*/  ULDC.64 UR6, c[0x0][0x240] ;  /* 0x0000900000067ab9 */ /* 0x000fe40000000a00 */
[----:B------:R-:W-:-:S04]  /*02d0*/  LEA R2, P0, R0, UR6, 0x1 ;  /* 0x0000000600027c11 */ /* 0x000fc8000f8008ff */
[----:B------:R-:W-:-:S05]  /*02e0*/  LEA.HI.X R3, R0, UR7, RZ, 0x1, P0 ;  /* 0x0000000700037c11 */ /* 0x000fca00080f0cff */
[----:B------:R-:W-:Y:S01]  /*02f0*/  STG.E.U16 desc[UR4][R2.64], R4 ;  /* 0x0000000402007986 */ /* 0x000fe2000c101504 */
[----:B------:R-:W-:Y:S05]  /*0300*/  EXIT ;  /* 0x000000000000794d */ /* 0x000fea0003800000 */
.L_x_669:
        /* <DEDUP_REMOVED lines=15> */
.L_x_800:


//--------------------- .text._ZN50_GLOBAL__N__f31458b2_17_RangeFactories_cu_38772b0829elementwise_kernel_with_indexIiZZZN2at6native17linspace_cuda_outERKN3c106ScalarES6_lRNS1_6TensorEENKUlvE0_clEvENKUlvE3_clEvEUllE_EEvT_T0_PN15function_traitsISD_E11result_typeE --------------------------
	.section	.text._ZN50_GLOBAL__N__f31458b2_17_RangeFactories_cu_38772b0829elementwise_kernel_with_indexIiZZZN2at6native17linspace_cuda_outERKN3c106ScalarES6_lRNS1_6TensorEENKUlvE0_clEvENKUlvE3_clEvEUllE_EEvT_T0_PN15function_traitsISD_E11result_typeE,"ax",@progbits
	.align	128
.text._ZN50_GLOBAL__N__f31458b2_17_RangeFactories_cu_38772b0829elementwise_kernel_with_indexIiZZZN2at6native17linspace_cuda_outERKN3c106ScalarES6_lRNS1_6TensorEENKUlvE0_clEvENKUlvE3_clEvEUllE_EEvT_T0_PN15function_traitsISD_E11result_typeE:
        .type           _ZN50_GLOBAL__N__f31458b2_17_RangeFactories_cu_38772b0829elementwise_kernel_with_indexIiZZZN2at6native17linspace_cuda_outERKN3c106ScalarES6_lRNS1_6TensorEENKUlvE0_clEvENKUlvE3_clEvEUllE_EEvT_T0_PN15function_traitsISD_E11result_typeE,@function
        .size           _ZN50_GLOBAL__N__f31458b2_17_RangeFactories_cu_38772b0829elementwise_kernel_with_indexIiZZZN2at6native17linspace_cuda_outERKN3c106ScalarES6_lRNS1_6TensorEENKUlvE0_clEvENKUlvE3_clEvEUllE_EEvT_T0_PN15function_traitsISD_E11result_typeE,(.L_x_801 - _ZN50_GLOBAL__N__f31458b2_17_RangeFactories_cu_38772b0829elementwise_kernel_with_indexIiZZZN2at6native17linspace_cuda_outERKN3c106ScalarES6_lRNS1_6TensorEENKUlvE0_clEvENKUlvE3_clEvEUllE_EEvT_T0_PN15function_traitsISD_E11result_typeE)
        .other          _ZN50_GLOBAL__N__f31458b2_17_RangeFactories_cu_38772b0829elementwise_kernel_with_indexIiZZZN2at6native17linspace_cuda_outERKN3c106ScalarES6_lRNS1_6TensorEENKUlvE0_clEvENKUlvE3_clEvEUllE_EEvT_T0_PN15function_traitsISD_E11result_typeE,@"STO_CUDA_ENTRY STV_DEFAULT"
_ZN50_GLOBAL__N__f31458b2_17_RangeFactories_cu_38772b0829elementwise_kernel_with_indexIiZZZN2at6native17linspace_cuda_outERKN3c106ScalarES6_lRNS1_6TensorEENKUlvE0_clEvENKUlvE3_clEvEUllE_EEvT_T0_PN15function_traitsISD_E11result_typeE:
        /* <DEDUP_REMOVED lines=17> */
[----:B------:R-:W0:Y:S01]  /*0110*/  LDC.U16 R6, c[0x0][0x228] ;  /* 0x00008a00ff067b82 */ /* 0x000e220000000400 */
[----:B------:R-:W-:-:S04]  /*0120*/  IADD3 R4, P0, R4, UR6, RZ ;  /* 0x0000000604047c10 */ /* 0x000fc8000ff1e0ff */
[----:B------:R-:W-:-:S03]  /*0130*/  IADD3.X R5, R2, UR7, RZ, P0, !PT ;  /* 0x0000000702057c10 */ /* 0x000fc600087fe4ff */
[----:B------:R-:W1:Y:S01]  /*0140*/  LDC.U16 R8, c[0x0][0x21a] ;  /* 0x00008680ff087b82 */ /* 0x000e620000000400 */
[----:B------:R-:W2:Y:S02]  /*0150*/  I2F.S64 R4, R4 ;  /* 0x0000000400047312 */ /* 0x000ea40000301400 */
[----:B--2---:R-:W-:Y:S01]  /*0160*/  F2FP.F16.F32.PACK_AB R2, RZ, R4 ;  /* 0x00000004ff02723e */ /* 0x004fe200000000ff */
[----:B0-----:R-:W-:-:S04]  /*0170*/  HADD2.F32 R6, -RZ, R6.H0_H0 ;  /* 0x20000006ff067230 */ /* 0x001fc80000004100 */
[----:B------:R-:W-:Y:S02]  /*0180*/  HADD2.F32 R7, -RZ, R2.H0_H0 ;  /* 0x20000002ff077230 */ /* 0x000fe40000004100 */
[----:B-1----:R-:W-:-:S03]  /*0190*/  HADD2.F32 R2, -RZ, R8.H0_H0 ;  /* 0x20000008ff027230 */ /* 0x002fc60000004100 */
[----:B------:R-:W-:-:S05]  /*01a0*/  FMUL.FTZ R6, R6, R7 ;  /* 0x0000000706067220 */ /* 0x000fca0000410000 */
[----:B------:R-:W-:-:S05]  /*01b0*/  F2FP.F16.F32.PACK_AB R6, RZ, R6 ;  /* 0x00000006ff06723e */ /* 0x000fca00000000ff */
[----:B------:R-:W-:-:S05]  /*01c0*/  HADD2.F32 R7, -RZ, R6.H0_H0 ;  /* 0x20000006ff077230 */ /* 0x000fca0000004100 */
[----:B------:R-:W-:-:S05]  /*01d0*/  FADD.FTZ R2, R2, -R7 ;  /* 0x8000000702027221 */ /* 0x000fca0000010000 */
[----:B------:R-:W-:Y:S01]  /*01e0*/  F2FP.F16.F32.PACK_AB R5, RZ, R2 ;  /* 0x00000002ff05723e */ /* 0x000fe200000000ff */
[----:B------:R-:W-:Y:S06]  /*01f0*/  BRA `(.L_x_672) ;  /* 0x0000000000307947 */ /* 0x000fec0003800000 */
.L_x_671:
[----:B------:R-:W0:Y:S01]  /*0200*/  LDC.U16 R5, c[0x0][0x228] ;  /* 0x00008a00ff057b82 */ /* 0x000e220000000400 */
[----:B------:R-:W-:-:S04]  /*0210*/  I2FP.F32.S32 R2, R0 ;  /* 0x0000000000027245 */ /* 0x000fc80000201400 */
        /* <DEDUP_REMOVED lines=10> */
.L_x_672:
[----:B------:R-:W-:Y:S05]  /*02c0*/  BSYNC B0 ;  /* 0x0000000000007941 */ /* 0x000fea0003800000 */
.L_x_670:
[----:B------:R-:W-:Y:S02]  /*02d0*/  ULDC.64 UR6, c[0x0][0x240] ;  /* 0x0000900000067ab9 */ /* 0x000fe40000000a00 */
[----:B------:R-:W-:-:S04]  /*02e0*/  LEA R2, P0, R0, UR6, 0x1 ;  /* 0x0000000600027c11 */ /* 0x000fc8000f8008ff */
[----:B------:R-:W-:-:S05]  /*02f0*/  LEA.HI.X R3, R0, UR7, R3, 0x1, P0 ;  /* 0x0000000700037c11 */ /* 0x000fca00080f0c03 */
[----:B------:R-:W-:Y:S01]  /*0300*/  STG.E.U16 desc[UR4][R2.64], R5 ;  /* 0x0000000502007986 */ /* 0x000fe2000c101504 */
[----:B------:R-:W-:Y:S05]  /*0310*/  EXIT ;  /* 0x000000000000794d */ /* 0x000fea0003800000 */
.L_x_673:
        /* <DEDUP_REMOVED lines=14> */
.L_x_801:


//--------------------- .text._ZN50_GLOBAL__N__f31458b2_17_RangeFactories_cu_38772b0829elementwise_kernel_with_indexIlZZZN2at6native17linspace_cuda_outERKN3c106ScalarES6_lRNS1_6TensorEENKUlvE0_clEvENKUlvE2_clEvEUllE_EEvT_T0_PN15function_traitsISD_E11result_typeE --------------------------
	.section	.text._ZN50_GLOBAL__N__f31458b2_17_RangeFactories_cu_38772b0829elementwise_kernel_with_indexIlZZZN2at6native17linspace_cuda_outERKN3c106ScalarES6_lRNS1_6TensorEENKUlvE0_clEvENKUlvE2_clEvEUllE_EEvT_T0_PN15function_traitsISD_E11result_typeE,"ax",@progbits
	.align	128
.text._ZN50_GLOBAL__N__f31458b2_17_RangeFactories_cu_38772b0829elementwise_kernel_with_indexIlZZZN2at6native17linspace_cuda_outERKN3c106ScalarES6_lRNS1_6TensorEENKUlvE0_clEvENKUlvE2_clEvEUllE_EEvT_T0_PN15function_traitsISD_E11result_typeE:
        .type           _ZN50_GLOBAL__N__f31458b2_17_RangeFactories_cu_38772b0829elementwise_kernel_with_indexIlZZZN2at6native17linspace_cuda_outERKN3c106ScalarES6_lRNS1_6TensorEENKUlvE0_clEvENKUlvE2_clEvEUllE_EEvT_T0_PN15function_traitsISD_E11result_typeE,@function
        .size           _ZN50_GLOBAL__N__f31458b2_17_RangeFactories_cu_38772b0829elementwise_kernel_with_indexIlZZZN2at6native17linspace_cuda_outERKN3c106ScalarES6_lRNS1_6TensorEENKUlvE0_clEvENKUlvE2_clEvEUllE_EEvT_T0_PN15function_traitsISD_E11result_typeE,(.L_x_802 - _ZN50_GLOBAL__N__f31458b2_17_RangeFactories_cu_38772b0829elementwise_kernel_with_indexIlZZZN2at6native17linspace_cuda_outERKN3c106ScalarES6_lRNS1_6TensorEENKUlvE0_clEvENKUlvE2_clEvEUllE_EEvT_T0_PN15function_traitsISD_E11result_typeE)
        .other          _ZN50_GLOBAL__N__f31458b2_17_RangeFactories_cu_38772b0829elementwise_kernel_with_indexIlZZZN2at6native17linspace_cuda_outERKN3c106ScalarES6_lRNS1_6TensorEENKUlvE0_clEvENKUlvE2_clEvEUllE_EEvT_T0_PN15function_traitsISD_E11result_typeE,@"STO_CUDA_ENTRY STV_DEFAULT"
_ZN50_GLOBAL__N__f31458b2_17_RangeFactories_cu_38772b0829elementwise_kernel_with_indexIlZZZN2at6native17linspace_cuda_outERKN3c106ScalarES6_lRNS1_6TensorEENKUlvE0_clEvENKUlvE2_clEvEUllE_EEvT_T0_PN15function_traitsISD_E11result_typeE:
        /* <DEDUP_REMOVED lines=17> */
[----:B------:R-:W1:Y:S01]  /*0110*/  LDC.64 R6, c[0x0][0x220] ;  /* 0x00008800ff067b82 */ /* 0x000e620000000a00 */
[----:B0-----:R-:W-:-:S04]  /*0120*/  IADD3 R2, P0, R3, R4, RZ ;  /* 0x0000000403027210 */ /* 0x001fc80007f1e0ff */
[----:B------:R-:W-:-:S04]  /*0130*/  IADD3.X R3, R5, -0x1, RZ, P0, !PT ;  /* 0xffffffff05037810 */ /* 0x000fc800007fe4ff */
[----:B------:R-:W1:Y:S02]  /*0140*/  I2F.S64 R2, R2 ;  /* 0x0000000200027312 */ /* 0x000e640000301400 */
[C---:B-1----:R-:W-:Y:S01]  /*0150*/  FFMA.FTZ R5, -R2.reuse, UR7, R7 ;  /* 0x0000000702057c23 */ /* 0x042fe20008010107 */
[----:B------:R-:W-:Y:S01]  /*0160*/  FFMA.FTZ R4, -R2, UR6, R6 ;  /* 0x0000000602047c23 */ /* 0x000fe20008010106 */
[----:B------:R-:W-:Y:S06]  /*0170*/  BRA `(.L_x_676) ;  /* 0x0000000000147947 */ /* 0x000fec0003800000 */
.L_x_675:
[----:B------:R-:W0:Y:S01]  /*0180*/  LDC.64 R4, c[0x0][0x218] ;  /* 0x00008600ff047b82 */ /* 0x000e220000000a00 */
[----:B------:R-:W-:Y:S01]  /*0190*/  I2FP.F32.U32 R2, R0 ;  /* 0x0000000000027245 */ /* 0x000fe20000201000 */
[----:B------:R-:W-:-:S04]  /*01a0*/  ULDC.64 UR6, c[0x0][0x230] ;  /* 0x00008c0000067ab9 */ /* 0x000fc80000000a00 */
[C---:B0-----:R-:W-:Y:S01]  /*01b0*/  FFMA.FTZ R5, R2.reuse, UR7, R5 ;  /* 0x0000000702057c23 */ /* 0x041fe20008010005 */
[----:B------:R-:W-:-:S07]  /*01c0*/  FFMA.FTZ R4, R2, UR6, R4 ;  /* 0x0000000602047c23 */ /* 0x000fce0008010004 */
.L_x_676:
[----:B------:R-:W-:Y:S05]  /*01d0*/  BSYNC B0 ;  /* 0x0000000000007941 */ /* 0x000fea0003800000 */
.L_x_674:
[----:B------:R-:W-:Y:S02]  /*01e0*/  ULDC.64 UR6, c[0x0][0x248] ;  /* 0x0000920000067ab9 */ /* 0x000fe40000000a00 */
[----:B------:R-:W-:-:S04]  /*01f0*/  LEA R2, P0, R0, UR6, 0x3 ;  /* 0x0000000600027c11 */ /* 0x000fc8000f8018ff */
[----:B------:R-:W-:-:S05]  /*0200*/  LEA.HI.X R3, R0, UR7, RZ, 0x3, P0 ;  /* 0x0000000700037c11 */ /* 0x000fca00080f1cff */
[----:B------:R-:W-:Y:S01]  /*0210*/  STG.E.64 desc[UR4][R2.64], R4 ;  /* 0x0000000402007986 */ /* 0x000fe2000c101b04 */
[----:B------:R-:W-:Y:S05]  /*0220*/  EXIT ;  /* 0x000000000000794d */ /* 0x000fea0003800000 */
.L_x_677:
        /* <DEDUP_REMOVED lines=13> */
.L_x_802:


//--------------------- .text._ZN50_GLOBAL__N__f31458b2_17_RangeFactories_cu_38772b0829elementwise_kernel_with_indexIiZZZN2at6native17linspace_cuda_outERKN3c106ScalarES6_lRNS1_6TensorEENKUlvE0_clEvENKUlvE2_clEvEUllE_EEvT_T0_PN15function_traitsISD_E11result_typeE --------------------------
	.section	.text._ZN50_GLOBAL__N__f31458b2_17_RangeFactories_cu_38772b0829elementwise_kernel_with_indexIiZZZN2at6native17linspace_cuda_outERKN3c106ScalarES6_lRNS1_6TensorEENKUlvE0_clEvENKUlvE2_clEvEUllE_EEvT_T0_PN15function_traitsISD_E11result_typeE,"ax",@progbits
	.align	128
.text._ZN50_GLOBAL__N__f31458b2_17_RangeFactories_cu_38772b0829elementwise_kernel_with_indexIiZZZN2at6native17linspace_cuda_outERKN3c106ScalarES6_lRNS1_6TensorEENKUlvE0_clEvENKUlvE2_clEvEUllE_EEvT_T0_PN15function_traitsISD_E11result_typeE:
        .type           _ZN50_GLOBAL__N__f31458b2_17_RangeFactories_cu_38772b0829elementwise_kernel_with_indexIiZZZN2at6native17linspace_cuda_outERKN3c106ScalarES6_lRNS1_6TensorEENKUlvE0_clEvENKUlvE2_clEvEUllE_EEvT_T0_PN15function_traitsISD_E11result_typeE,@function
        .size           _ZN50_GLOBAL__N__f31458b2_17_RangeFactories_cu_38772b0829elementwise_kernel_with_indexIiZZZN2at6native17linspace_cuda_outERKN3c106ScalarES6_lRNS1_6TensorEENKUlvE0_clEvENKUlvE2_clEvEUllE_EEvT_T0_PN15function_traitsISD_E11result_typeE,(.L_x_803 - _ZN50_GLOBAL__N__f31458b2_17_RangeFactories_cu_38772b0829elementwise_kernel_with_indexIiZZZN2at6native17linspace_cuda_outERKN3c106ScalarES6_lRNS1_6TensorEENKUlvE0_clEvENKUlvE2_clEvEUllE_EEvT_T0_PN15function_traitsISD_E11result_typeE)
        .other          _ZN50_GLOBAL__N__f31458b2_17_RangeFactories_cu_38772b0829elementwise_kernel_with_indexIiZZZN2at6native17linspace_cuda_outERKN3c106ScalarES6_lRNS1_6TensorEENKUlvE0_clEvENKUlvE2_clEvEUllE_EEvT_T0_PN15function_traitsISD_E11result_typeE,@"STO_CUDA_ENTRY STV_DEFAULT"
_ZN50_GLOBAL__N__f31458b2_17_RangeFactories_cu_38772b0829elementwise_kernel_with_indexIiZZZN2at6native17linspace_cuda_outERKN3c106ScalarES6_lRNS1_6TensorEENKUlvE0_clEvENKUlvE2_clEvEUllE_EEvT_T0_PN15function_traitsISD_E11result_typeE:
        /* <DEDUP_REMOVED lines=17> */
[----:B------:R-:W-:Y:S02]  /*0110*/  LOP3.LUT R3, RZ, R7, RZ, 0x33, !PT ;  /* 0x00000007ff037212 */ /* 0x000fe400078e33ff */
[----:B------:R-:W-:-:S04]  /*0120*/  IADD3 R2, P0, R2, UR6, RZ ;  /* 0x0000000602027c10 */ /* 0x000fc8000ff1e0ff */
[----:B------:R-:W-:Y:S01]  /*0130*/  IADD3.X R3, R3, UR7, RZ, P0, !PT ;  /* 0x0000000703037c10 */ /* 0x000fe200087fe4ff */
[----:B------:R-:W-:-:S03]  /*0140*/  ULDC.64 UR6, c[0x0][0x230] ;  /* 0x00008c0000067ab9 */ /* 0x000fc60000000a00 */
[----:B------:R-:W0:Y:S02]  /*0150*/  I2F.S64 R2, R2 ;  /* 0x0000000200027312 */ /* 0x000e240000301400 */
[C---:B0-----:R-:W-:Y:S01]  /*0160*/  FFMA.FTZ R5, -R2.reuse, UR7, R5 ;  /* 0x0000000702057c23 */ /* 0x041fe20008010105 */
[----:B------:R-:W-:Y:S01]  /*0170*/  FFMA.FTZ R4, -R2, UR6, R4 ;  /* 0x0000000602047c23 */ /* 0x000fe20008010104 */
[----:B------:R-:W-:Y:S06]  /*0180*/  BRA `(.L_x_680) ;  /* 0x0000000000147947 */ /* 0x000fec0003800000 */
.L_x_679:
[----:B------:R-:W0:Y:S01]  /*0190*/  LDC.64 R4, c[0x0][0x218] ;  /* 0x00008600ff047b82 */ /* 0x000e220000000a00 */
[----:B------:R-:W-:Y:S01]  /*01a0*/  I2FP.F32.S32 R2, R0 ;  /* 0x0000000000027245 */ /* 0x000fe20000201400 */
[----:B------:R-:W-:-:S04]  /*01b0*/  ULDC.64 UR6, c[0x0][0x230] ;  /* 0x00008c0000067ab9 */ /* 0x000fc80000000a00 */
[C---:B0-----:R-:W-:Y:S01]  /*01c0*/  FFMA.FTZ R5, R2.reuse, UR7, R5 ;  /* 0x0000000702057c23 */ /* 0x041fe20008010005 */
[----:B------:R-:W-:-:S07]  /*01d0*/  FFMA.FTZ R4, R2, UR6, R4 ;  /* 0x0000000602047c23 */ /* 0x000fce0008010004 */
.L_x_680:
[----:B------:R-:W-:Y:S05]  /*01e0*/  BSYNC B0 ;  /* 0x0000000000007941 */ /* 0x000fea0003800000 */
.L_x_678:
[----:B------:R-:W-:Y:S02]  /*01f0*/  ULDC.64 UR6, c[0x0][0x248] ;  /* 0x0000920000067ab9 */ /* 0x000fe40000000a00 */
[----:B------:R-:W-:-:S04]  /*0200*/  LEA R2, P0, R0, UR6, 0x3 ;  /* 0x0000000600027c11 */ /* 0x000fc8000f8018ff */
[----:B------:R-:W-:-:S05]  /*0210*/  LEA.HI.X R3, R0, UR7, R7, 0x3, P0 ;  /* 0x0000000700037c11 */ /* 0x000fca00080f1c07 */
[----:B------:R-:W-:Y:S01]  /*0220*/  STG.E.64 desc[UR4][R2.64], R4 ;  /* 0x0000000402007986 */ /* 0x000fe2000c101b04 */
[----:B------:R-:W-:Y:S05]  /*0230*/  EXIT ;  /* 0x000000000000794d */ /* 0x000fea0003800000 */
.L_x_681:
        /* <DEDUP_REMOVED lines=12> */
.L_x_803:


//--------------------- .text._ZN50_GLOBAL__N__f31458b2_17_RangeFactories_cu_38772b0829elementwise_kernel_with_indexIlZZZN2at6native17linspace_cuda_outERKN3c106ScalarES6_lRNS1_6TensorEENKUlvE0_clEvENKUlvE1_clEvEUllE_EEvT_T0_PN15function_traitsISD_E11result_typeE --------------------------
	.section	.text._ZN50_GLOBAL__N__f31458b2_17_RangeFactories_cu_38772b0829elementwise_kernel_with_indexIlZZZN2at6native17linspace_cuda_outERKN3c106ScalarES6_lRNS1_6TensorEENKUlvE0_clEvENKUlvE1_clEvEUllE_EEvT_T0_PN15function_traitsISD_E11result_typeE,"ax",@progbits
	.align	128
.text._ZN50_GLOBAL__N__f31458b2_17_RangeFactories_cu_38772b0829elementwise_kernel_with_indexIlZZZN2at6native17linspace_cuda_outERKN3c106ScalarES6_lRNS1_6TensorEENKUlvE0_clEvENKUlvE1_clEvEUllE_EEvT_T0_PN15function_traitsISD_E11result_typeE:
        .type           _ZN50_GLOBAL__N__f31458b2_17_RangeFactories_cu_38772b0829elementwise_kernel_with_indexIlZZZN2at6native17linspace_cuda_outERKN3c106ScalarES6_lRNS1_6TensorEENKUlvE0_clEvENKUlvE1_clEvEUllE_EEvT_T0_PN15function_traitsISD_E11result_typeE,@function
        .size           _ZN50_GLOBAL__N__f31458b2_17_RangeFactories_cu_38772b0829elementwise_kernel_with_indexIlZZZN2at6native17linspace_cuda_outERKN3c106ScalarES6_lRNS1_6TensorEENKUlvE0_clEvENKUlvE1_clEvEUllE_EEvT_T0_PN15function_traitsISD_E11result_typeE,(.L_x_804 - _ZN50_GLOBAL__N__f31458b2_17_RangeFactories_cu_38772b0829elementwise_kernel_with_indexIlZZZN2at6native17linspace_cuda_outERKN3c106ScalarES6_lRNS1_6TensorEENKUlvE0_clEvENKUlvE1_clEvEUllE_EEvT_T0_PN15function_traitsISD_E11result_typeE)
        .other          _ZN50_GLOBAL__N__f31458b2_17_RangeFactories_cu_38772b0829elementwise_kernel_with_indexIlZZZN2at6native17linspace_cuda_outERKN3c106ScalarES6_lRNS1_6TensorEENKUlvE0_clEvENKUlvE1_clEvEUllE_EEvT_T0_PN15function_traitsISD_E11result_typeE,@"STO_CUDA_ENTRY STV_DEFAULT"
_ZN50_GLOBAL__N__f31458b2_17_RangeFactories_cu_38772b0829elementwise_kernel_with_indexIlZZZN2at6native17linspace_cuda_outERKN3c106ScalarES6_lRNS1_6TensorEENKUlvE0_clEvENKUlvE1_clEvEUllE_EEvT_T0_PN15function_traitsISD_E11result_typeE:
        /* <DEDUP_REMOVED lines=17> */
[----:B------:R-:W-:-:S05]  /*0110*/  ULDC.64 UR8, c[0x0][0x250] ;  /* 0x0000940000087ab9 */ /* 0x000fca0000000a00 */
[----:B------:R-:W1:Y:S08]  /*0120*/  LDC.64 R6, c[0x0][0x238] ;  /* 0x00008e00ff067b82 */ /* 0x000e700000000a00 */
[----:B------:R-:W2:Y:S01]  /*0130*/  LDC.64 R8, c[0x0][0x230] ;  /* 0x00008c00ff087b82 */ /* 0x000ea20000000a00 */
[----:B0-----:R-:W-:-:S04]  /*0140*/  IADD3 R2, P0, R3, R4, RZ ;  /* 0x0000000403027210 */ /* 0x001fc80007f1e0ff */
[----:B------:R-:W-:-:S04]  /*0150*/  IADD3.X R3, R5, -0x1, RZ, P0, !PT ;  /* 0xffffffff05037810 */ /* 0x000fc800007fe4ff */
[----:B------:R-:W1:Y:S02]  /*0160*/  I2F.F64.S64 R4, R2 ;  /* 0x0000000200047312 */ /* 0x000e640000301c00 */
[C---:B-1----:R-:W-:Y:S02]  /*0170*/  DFMA R6, -R4.reuse, UR6, R6 ;  /* 0x0000000604067c2b */ /* 0x042fe40008000106 */
[----:B--2---:R-:W-:Y:S01]  /*0180*/  DFMA R4, -R4, UR8, R8 ;  /* 0x0000000804047c2b */ /* 0x004fe20008000108 */
[----:B------:R-:W-:Y:S10]  /*0190*/  BRA `(.L_x_684) ;  /* 0x00000000001c7947 */ /* 0x000ff40003800000 */
.L_x_683:
[----:B------:R-:W0:Y:S01]  /*01a0*/  LDC.64 R6, c[0x0][0x228] ;  /* 0x00008a00ff067b82 */ /* 0x000e220000000a00 */
[----:B------:R-:W0:Y:S01]  /*01b0*/  I2F.F64.U32 R4, R0 ;  /* 0x0000000000047312 */ /* 0x000e220000201800 */
[----:B------:R-:W-:Y:S01]  /*01c0*/  ULDC.64 UR6, c[0x0][0x258] ;  /* 0x0000960000067ab9 */ /* 0x000fe20000000a00 */
[----:B------:R-:W-:-:S05]  /*01d0*/  ULDC.64 UR8, c[0x0][0x250] ;  /* 0x0000940000087ab9 */ /* 0x000fca0000000a00 */
[----:B------:R-:W1:Y:S01]  /*01e0*/  LDC.64 R2, c[0x0][0x220] ;  /* 0x00008800ff027b82 */ /* 0x000e620000000a00 */
[C---:B0-----:R-:W-:Y:S02]  /*01f0*/  DFMA R6, R4.reuse, UR6, R6 ;  /* 0x0000000604067c2b */ /* 0x041fe40008000006 */
[----:B-1----:R-:W-:-:S11]  /*0200*/  DFMA R4, R4, UR8, R2 ;  /* 0x0000000804047c2b */ /* 0x002fd60008000002 */
.L_x_684:
[----:B------:R-:W-:Y:S05]  /*0210*/  BSYNC B0 ;  /* 0x0000000000007941 */ /* 0x000fea0003800000 */
.L_x_682:
[----:B------:R-:W-:Y:S02]  /*0220*/  ULDC.64 UR6, c[0x0][0x270] ;  /* 0x00009c0000067ab9 */ /* 0x000fe40000000a00 */
[----:B------:R-:W-:-:S04]  /*0230*/  LEA R2, P0, R0, UR6, 0x4 ;  /* 0x0000000600027c11 */ /* 0x000fc8000f8020ff */
[----:B------:R-:W-:-:S05]  /*0240*/  LEA.HI.X R3, R0, UR7, RZ, 0x4, P0 ;  /* 0x0000000700037c11 */ /* 0x000fca00080f24ff */
[----:B------:R-:W-:Y:S01]  /*0250*/  STG.E.128 desc[UR4][R2.64], R4 ;  /* 0x0000000402007986 */ /* 0x000fe2000c101d04 */
[----:B------:R-:W-:Y:S05]  /*0260*/  EXIT ;  /* 0x000000000000794d */ /* 0x000fea0003800000 */
.L_x_685:
        /* <DEDUP_REMOVED lines=9> */
.L_x_804:


//--------------------- .text._ZN50_GLOBAL__N__f31458b2_17_RangeFactories_cu_38772b0829elementwise_kernel_with_indexIiZZZN2at6native17linspace_cuda_outERKN3c106ScalarES6_lRNS1_6TensorEENKUlvE0_clEvENKUlvE1_clEvEUllE_EEvT_T0_PN15function_traitsISD_E11result_typeE --------------------------
	.section	.text._ZN50_GLOBAL__N__f31458b2_17_RangeFactories_cu_38772b0829elementwise_kernel_with_indexIiZZZN2at6native17linspace_cuda_outERKN3c106ScalarES6_lRNS1_6TensorEENKUlvE0_clEvENKUlvE1_clEvEUllE_EEvT_T0_PN15function_traitsISD_E11result_typeE,"ax",@progbits
	.align	128
.text._ZN50_GLOBAL__N__f31458b2_17_RangeFactories_cu_38772b0829elementwise_kernel_with_indexIiZZZN2at6native17linspace_cuda_outERKN3c106ScalarES6_lRNS1_6TensorEENKUlvE0_clEvENKUlvE1_clEvEUllE_EEvT_T0_PN15function_traitsISD_E11result_typeE:
        .type           _ZN50_GLOBAL__N__f31458b2_17_RangeFactories_cu_38772b0829elementwise_kernel_with_indexIiZZZN2at6native17linspace_cuda_outERKN3c106ScalarES6_lRNS1_6TensorEENKUlvE0_clEvENKUlvE1_clEvEUllE_EEvT_T0_PN15function_traitsISD_E11result_typeE,@function
        .size           _ZN50_GLOBAL__N__f31458b2_17_RangeFactories_cu_38772b0829elementwise_kernel_with_indexIiZZZN2at6native17linspace_cuda_outERKN3c106ScalarES6_lRNS1_6TensorEENKUlvE0_clEvENKUlvE1_clEvEUllE_EEvT_T0_PN15function_traitsISD_E11result_typeE,(.L_x_805 - _ZN50_GLOBAL__N__f31458b2_17_RangeFactories_cu_38772b0829elementwise_kernel_with_indexIiZZZN2at6native17linspace_cuda_outERKN3c106ScalarES6_lRNS1_6TensorEENKUlvE0_clEvENKUlvE1_clEvEUllE_EEvT_T0_PN15function_traitsISD_E11result_typeE)
        .other          _ZN50_GLOBAL__N__f31458b2_17_RangeFactories_cu_38772b0829elementwise_kernel_with_indexIiZZZN2at6native17linspace_cuda_outERKN3c106ScalarES6_lRNS1_6TensorEENKUlvE0_clEvENKUlvE1_clEvEUllE_EEvT_T0_PN15function_traitsISD_E11result_typeE,@"STO_CUDA_ENTRY STV_DEFAULT"
_ZN50_GLOBAL__N__f31458b2_17_RangeFactories_cu_38772b0829elementwise_kernel_with_indexIiZZZN2at6native17linspace_cuda_outERKN3c106ScalarES6_lRNS1_6TensorEENKUlvE0_clEvENKUlvE1_clEvEUllE_EEvT_T0_PN15function_traitsISD_E11result_typeE:
        /* <DEDUP_REMOVED lines=18> */
[----:B------:R-:W-:Y:S01]  /*0120*/  ULDC.64 UR8, c[0x0][0x250] ;  /* 0x0000940000087ab9 */ /* 0x000fe20000000a00 */
[----:B------:R-:W-:-:S04]  /*0130*/  IADD3 R2, P0, R2, UR6, RZ ;  /* 0x0000000602027c10 */ /* 0x000fc8000ff1e0ff */
[----:B------:R-:W-:Y:S01]  /*0140*/  IADD3.X R3, R3, UR7, RZ, P0, !PT ;  /* 0x0000000703037c10 */ /* 0x000fe200087fe4ff */
[----:B------:R-:W1:Y:S01]  /*0150*/  LDC.64 R8, c[0x0][0x230] ;  /* 0x00008c00ff087b82 */ /* 0x000e620000000a00 */
[----:B------:R-:W-:Y:S02]  /*0160*/  ULDC.64 UR6, c[0x0][0x258] ;  /* 0x0000960000067ab9 */ /* 0x000fe40000000a00 */
[----:B------:R-:W0:Y:S02]  /*0170*/  I2F.F64.S64 R4, R2 ;  /* 0x0000000200047312 */ /* 0x000e240000301c00 */
[C---:B0-----:R-:W-:Y:S02]  /*0180*/  DFMA R6, -R4.reuse, UR6, R6 ;  /* 0x0000000604067c2b */ /* 0x041fe40008000106 */
[----:B-1----:R-:W-:Y:S01]  /*0190*/  DFMA R4, -R4, UR8, R8 ;  /* 0x0000000804047c2b */ /* 0x002fe20008000108 */
[----:B------:R-:W-:Y:S10]  /*01a0*/  BRA `(.L_x_688) ;  /* 0x00000000001c7947 */ /* 0x000ff40003800000 */
.L_x_687:
[----:B------:R-:W0:Y:S01]  /*01b0*/  LDC.64 R6, c[0x0][0x228] ;  /* 0x00008a00ff067b82 */ /* 0x000e220000000a00 */
[----:B------:R-:W0:Y:S01]  /*01c0*/  I2F.F64 R4, R0 ;  /* 0x0000000000047312 */ /* 0x000e220000201c00 */
[----:B------:R-:W-:Y:S01]  /*01d0*/  ULDC.64 UR6, c[0x0][0x258] ;  /* 0x0000960000067ab9 */ /* 0x000fe20000000a00 */
[----:B------:R-:W-:-:S05]  /*01e0*/  ULDC.64 UR8, c[0x0][0x250] ;  /* 0x0000940000087ab9 */ /* 0x000fca0000000a00 */
[----:B------:R-:W1:Y:S01]  /*01f0*/  LDC.64 R2, c[0x0][0x220] ;  /* 0x00008800ff027b82 */ /* 0x000e620000000a00 */
[C---:B0-----:R-:W-:Y:S02]  /*0200*/  DFMA R6, R4.reuse, UR6, R6 ;  /* 0x0000000604067c2b */ /* 0x041fe40008000006 */
[----:B-1----:R-:W-:-:S11]  /*0210*/  DFMA R4, R4, UR8, R2 ;  /* 0x0000000804047c2b */ /* 0x002fd60008000002 */
.L_x_688:
[----:B------:R-:W-:Y:S05]  /*0220*/  BSYNC B0 ;  /* 0x0000000000007941 */ /* 0x000fea0003800000 */
.L_x_686:
[----:B------:R-:W-:Y:S02]  /*0230*/  ULDC.64 UR6, c[0x0][0x270] ;  /* 0x00009c0000067ab9 */ /* 0x000fe40000000a00 */
[----:B------:R-:W-:-:S04]  /*0240*/  LEA R2, P0, R0, UR6, 0x4 ;  /* 0x0000000600027c11 */ /* 0x000fc8000f8020ff */
[----:B------:R-:W-:-:S05]  /*0250*/  LEA.HI.X R3, R0, UR7, R11, 0x4, P0 ;  /* 0x0000000700037c11 */ /* 0x000fca00080f240b */
[----:B------:R-:W-:Y:S01]  /*0260*/  STG.E.128 desc[UR4][R2.64], R4 ;  /* 0x0000000402007986 */ /* 0x000fe2000c101d04 */
[----:B------:R-:W-:Y:S05]  /*0270*/  EXIT ;  /* 0x000000000000794d */ /* 0x000fea0003800000 */
.L_x_689:
        /* <DEDUP_REMOVED lines=16> */
.L_x_805:


//--------------------- .text._ZN50_GLOBAL__N__f31458b2_17_RangeFactories_cu_38772b0829elementwise_kernel_with_indexIlZZZN2at6native17linspace_cuda_outERKN3c106ScalarES6_lRNS1_6TensorEENKUlvE0_clEvENKUlvE0_clEvEUllE_EEvT_T0_PN15function_traitsISD_E11result_typeE --------------------------
	.section	.text._ZN50_GLOBAL__N__f31458b2_17_RangeFactories_cu_38772b0829elementwise_kernel_with_indexIlZZZN2at6native17linspace_cuda_outERKN3c106ScalarES6_lRNS1_6TensorEENKUlvE0_clEvENKUlvE0_clEvEUllE_EEvT_T0_PN15function_traitsISD_E11result_typeE,"ax",@progbits
	.align	128
.text._ZN50_GLOBAL__N__f31458b2_17_RangeFactories_cu_38772b0829elementwise_kernel_with_indexIlZZZN2at6native17linspace_cuda_outERKN3c106ScalarES6_lRNS1_6TensorEENKUlvE0_clEvENKUlvE0_clEvEUllE_EEvT_T0_PN15function_traitsISD_E11result_typeE:
        .type           _ZN50_GLOBAL__N__f31458b2_17_RangeFactories_cu_38772b0829elementwise_kernel_with_indexIlZZZN2at6native17linspace_cuda_outERKN3c106ScalarES6_lRNS1_6TensorEENKUlvE0_clEvENKUlvE0_clEvEUllE_EEvT_T0_PN15function_traitsISD_E11result_typeE,@function
        .size           _ZN50_GLOBAL__N__f31458b2_17_RangeFactories_cu_38772b0829elementwise_kernel_with_indexIlZZZN2at6native17linspace_cuda_outERKN3c106ScalarES6_lRNS1_6TensorEENKUlvE0_clEvENKUlvE0_clEvEUllE_EEvT_T0_PN15function_traitsISD_E11result_typeE,(.L_x_806 - _ZN50_GLOBAL__N__f31458b2_17_RangeFactories_cu_38772b0829elementwise_kernel_with_indexIlZZZN2at6native17linspace_cuda_outERKN3c106ScalarES6_lRNS1_6TensorEENKUlvE0_clEvENKUlvE0_clEvEUllE_EEvT_T0_PN15function_traitsISD_E11result_typeE)
        .other          _ZN50_GLOBAL__N__f31458b2_17_RangeFactories_cu_38772b0829elementwise_kernel_with_indexIlZZZN2at6native17linspace_cuda_outERKN3c106ScalarES6_lRNS1_6TensorEENKUlvE0_clEvENKUlvE0_clEvEUllE_EEvT_T0_PN15function_traitsISD_E11result_typeE,@"STO_CUDA_ENTRY STV_DEFAULT"
_ZN50_GLOBAL__N__f31458b2_17_RangeFactories_cu_38772b0829elementwise_kernel_with_indexIlZZZN2at6native17linspace_cuda_outERKN3c106ScalarES6_lRNS1_6TensorEENKUlvE0_clEvENKUlvE0_clEvEUllE_EEvT_T0_PN15function_traitsISD_E11result_typeE:
        /* <DEDUP_REMOVED lines=10> */
[----:B------:R-:W-:Y:S01]  /*00a0*/  ULDC.64 UR4, c[0x0][0x230] ;  /* 0x00008c0000047ab9 */ /* 0x000fe20000000a00 */
[----:B------:R-:W-:-:S05]  /*00b0*/  ULDC.64 UR6, c[0x0][0x240] ;  /* 0x0000900000067ab9 */ /* 0x000fca0000000a00 */
[----:B------:R-:W1:Y:S01]  /*00c0*/  LDC.64 R8, c[0x0][0x218] ;  /* 0x00008600ff087b82 */ /* 0x000e620000000a00 */
[----:B0-----:R-:W-:Y:S02]  /*00d0*/  IADD3 R2, P0, R3, R4, RZ ;  /* 0x0000000403027210 */ /* 0x001fe40007f1e0ff */
[C---:B------:R-:W-:Y:S02]  /*00e0*/  LEA R4, P1, R0.reuse, UR6, 0x2 ;  /* 0x0000000600047c11 */ /* 0x040fe4000f8210ff */
[----:B------:R-:W-:Y:S02]  /*00f0*/  IADD3.X R3, R5, -0x1, RZ, P0, !PT ;  /* 0xffffffff05037810 */ /* 0x000fe400007fe4ff */
[----:B------:R-:W-:Y:S01]  /*0100*/  ISETP.GE.U32.AND P0, PT, R0, UR4, PT ;  /* 0x0000000400007c0c */ /* 0x000fe2000bf06070 */
[----:B------:R-:W-:Y:S01]  /*0110*/  ULDC UR4, c[0x0][0x228] ;  /* 0x00008a0000047ab9 */ /* 0x000fe20000000800 */
[----:B------:R-:W0:Y:S01]  /*0120*/  I2F.S64 R2, R2 ;  /* 0x0000000200027312 */ /* 0x000e220000301400 */
[----:B------:R-:W-:-:S02]  /*0130*/  I2FP.F32.U32 R5, R0 ;  /* 0x0000000000057245 */ /* 0x000fc40000201000 */
[----:B------:R-:W-:-:S03]  /*0140*/  ISETP.GE.AND.EX P0, PT, RZ, UR5, PT, P0 ;  /* 0x00000005ff007c0c */ /* 0x000fc6000bf06300 */
[----:B-1----:R-:W-:Y:S01]  /*0150*/  FFMA.FTZ R7, R5, UR4, R8 ;  /* 0x0000000405077c23 */ /* 0x002fe20008010008 */
[----:B------:R-:W-:-:S09]  /*0160*/  LEA.HI.X R5, R0, UR7, RZ, 0x2, P1 ;  /* 0x0000000700057c11 */ /* 0x000fd200088f14ff */
[----:B0-----:R-:W-:Y:S01]  /*0170*/  @P0 FFMA.FTZ R7, -R2, UR4, R9 ;  /* 0x0000000402070c23 */ /* 0x001fe20008010109 */
[----:B------:R-:W-:-:S04]  /*0180*/  ULDC.64 UR4, c[0x0][0x208] ;  /* 0x0000820000047ab9 */ /* 0x000fc80000000a00 */
[----:B------:R-:W-:Y:S01]  /*0190*/  STG.E desc[UR4][R4.64], R7 ;  /* 0x0000000704007986 */ /* 0x000fe2000c101904 */
[----:B------:R-:W-:Y:S05]  /*01a0*/  EXIT ;  /* 0x000000000000794d */ /* 0x000fea0003800000 */
.L_x_690:
        /* <DEDUP_REMOVED lines=13> */
.L_x_806:


//--------------------- .text._ZN50_GLOBAL__N__f31458b2_17_RangeFactories_cu_38772b0829elementwise_kernel_with_indexIiZZZN2at6native17linspace_cuda_outERKN3c106ScalarES6_lRNS1_6TensorEENKUlvE0_clEvENKUlvE0_clEvEUllE_EEvT_T0_PN15function_traitsISD_E11result_typeE --------------------------
	.section	.text._ZN50_GLOBAL__N__f31458b2_17_RangeFactories_cu_38772b0829elementwise_kernel_with_indexIiZZZN2at6native17linspace_cuda_outERKN3c106ScalarES6_lRNS1_6TensorEENKUlvE0_clEvENKUlvE0_clEvEUllE_EEvT_T0_PN15function_traitsISD_E11result_typeE,"ax",@progbits
	.align	128
.text._ZN50_GLOBAL__N__f31458b2_17_RangeFactories_cu_38772b0829elementwise_kernel_with_indexIiZZZN2at6native17linspace_cuda_outERKN3c106ScalarES6_lRNS1_6TensorEENKUlvE0_clEvENKUlvE0_clEvEUllE_EEvT_T0_PN15function_traitsISD_E11result_typeE:
        .type           _ZN50_GLOBAL__N__f31458b2_17_RangeFactories_cu_38772b0829elementwise_kernel_with_indexIiZZZN2at6native17linspace_cuda_outERKN3c106ScalarES6_lRNS1_6TensorEENKUlvE0_clEvENKUlvE0_clEvEUllE_EEvT_T0_PN15function_traitsISD_E11result_typeE,@function
        .size           _ZN50_GLOBAL__N__f31458b2_17_RangeFactories_cu_38772b0829elementwise_kernel_with_indexIiZZZN2at6native17linspace_cuda_outERKN3c106ScalarES6_lRNS1_6TensorEENKUlvE0_clEvENKUlvE0_clEvEUllE_EEvT_T0_PN15function_traitsISD_E11result_typeE,(.L_x_807 - _ZN50_GLOBAL__N__f31458b2_17_RangeFactories_cu_38772b0829elementwise_kernel_with_indexIiZZZN2at6native17linspace_cuda_outERKN3c106ScalarES6_lRNS1_6TensorEENKUlvE0_clEvENKUlvE0_clEvEUllE_EEvT_T0_PN15function_traitsISD_E11result_typeE)
        .other          _ZN50_GLOBAL__N__f31458b2_17_RangeFactories_cu_38772b0829elementwise_kernel_with_indexIiZZZN2at6native17linspace_cuda_outERKN3c106ScalarES6_lRNS1_6TensorEENKUlvE0_clEvENKUlvE0_clEvEUllE_EEvT_T0_PN15function_traitsISD_E11result_typeE,@"STO_CUDA_ENTRY STV_DEFAULT"
_ZN50_GLOBAL__N__f31458b2_17_RangeFactories_cu_38772b0829elementwise_kernel_with_indexIiZZZN2at6native17linspace_cuda_outERKN3c106ScalarES6_lRNS1_6TensorEENKUlvE0_clEvENKUlvE0_clEvEUllE_EEvT_T0_PN15function_traitsISD_E11result_typeE:
[----:B------:R-:W-:Y:S01]  /*0000*/  LDC R1, c[0x0][0x28] ;  /* 0x00000a00ff017b82 */ /* 0x000fe20000000800 */
[----:B------:R-:W0:Y:S01]  /*0010*/  S2R R7, SR_CTAID.X ;  /* 0x0000000000077919 */ /* 0x000e220000002500 */
[----:B------:R-:W-:Y:S01]  /*0020*/  ULDC UR4, c[0x0][0x210] ;  /* 0x0000840000047ab9 */ /* 0x000fe20000000800 */
[----:B------:R-:W0:Y:S02]  /*0030*/  S2R R0, SR_TID.X ;  /* 0x0000000000007919 */ /* 0x000e240000002100 */
[----:B0-----:R-:W-:-:S05]  /*0040*/  IMAD R7, R7, 0x40, R0 ;  /* 0x0000004007077824 */ /* 0x001fca00078e0200 */
[----:B------:R-:W-:-:S13]  /*0050*/  ISETP.GE.AND P0, PT, R7, UR4, PT ;  /* 0x0000000407007c0c */ /* 0x000fda000bf06270 */
[----:B------:R-:W-:Y:S05]  /*0060*/  @P0 EXIT ;  /* 0x000000000000094d */ /* 0x000fea0003800000 */
[----:B------:R-:W-:Y:S01]  /*0070*/  SHF.R.S32.HI R0, RZ, 0x1f, R7 ;  /* 0x0000001fff007819 */ /* 0x000fe20000011407 */
[----:B------:R-:W-:Y:S01]  /*0080*/  ULDC.64 UR4, c[0x0][0x220] ;  /* 0x0000880000047ab9 */ /* 0x000fe20000000a00 */
[-C--:B------:R-:W-:Y:S01]  /*0090*/  LOP3.LUT R4, RZ, R7.reuse, RZ, 0x33, !PT ;  /* 0x00000007ff047212 */ /* 0x080fe200078e33ff */
[----:B------:R-:W0:Y:S01]  /*00a0*/  LDC.64 R10, c[0x0][0x218] ;  /* 0x00008600ff0a7b82 */ /* 0x000e220000000a00 */
[----:B------:R-:W-:Y:S02]  /*00b0*/  LOP3.LUT R5, RZ, R0, RZ, 0x33, !PT ;  /* 0x00000000ff057212 */ /* 0x000fe400078e33ff */
[----:B------:R-:W-:Y:S02]  /*00c0*/  IADD3 R4, P0, R4, UR4, RZ ;  /* 0x0000000404047c10 */ /* 0x000fe4000ff1e0ff */
[----:B------:R-:W-:Y:S02]  /*00d0*/  I2FP.F32.S32 R9, R7 ;  /* 0x0000000700097245 */ /* 0x000fe40000201400 */
[----:B------:R-:W-:Y:S01]  /*00e0*/  IADD3.X R5, R5, UR5, RZ, P0, !PT ;  /* 0x0000000505057c10 */ /* 0x000fe200087fe4ff */
[----:B------:R-:W1:Y:S01]  /*00f0*/  LDC.64 R2, c[0x0][0x240] ;  /* 0x00009000ff027b82 */ /* 0x000e620000000a00 */
[----:B------:R-:W-:-:S02]  /*0100*/  ULDC.64 UR4, c[0x0][0x230] ;  /* 0x00008c0000047ab9 */ /* 0x000fc40000000a00 */
[----:B------:R-:W-:Y:S01]  /*0110*/  ISETP.GE.U32.AND P0, PT, R7, UR4, PT ;  /* 0x0000000407007c0c */ /* 0x000fe2000bf06070 */
[----:B------:R-:W2:Y:S01]  /*0120*/  I2F.S64 R4, R4 ;  /* 0x0000000400047312 */ /* 0x000ea20000301400 */
[----:B------:R-:W-:Y:S02]  /*0130*/  ULDC UR4, c[0x0][0x228] ;  /* 0x00008a0000047ab9 */ /* 0x000fe40000000800 */
[----:B------:R-:W-:Y:S01]  /*0140*/  ISETP.GE.AND.EX P0, PT, R0, UR5, PT, P0 ;  /* 0x0000000500007c0c */ /* 0x000fe2000bf06300 */
[----:B0-----:R-:W-:-:S12]  /*0150*/  FFMA.FTZ R9, R9, UR4, R10 ;  /* 0x0000000409097c23 */ /* 0x001fd8000801000a */
[----:B--2---:R-:W-:Y:S01]  /*0160*/  @P0 FFMA.FTZ R9, -R4, UR4, R11 ;  /* 0x0000000404090c23 */ /* 0x004fe2000801010b */
[----:B------:R-:W-:Y:S01]  /*0170*/  ULDC.64 UR4, c[0x0][0x208] ;  /* 0x0000820000047ab9 */ /* 0x000fe20000000a00 */
[----:B-1----:R-:W-:-:S05]  /*0180*/  IMAD.WIDE R2, R7, 0x4, R2 ;  /* 0x0000000407027825 */ /* 0x002fca00078e0202 */
[----:B------:R-:W-:Y:S01]  /*0190*/  STG.E desc[UR4][R2.64], R9 ;  /* 0x0000000902007986 */ /* 0x000fe2000c101904 */
[----:B------:R-:W-:Y:S05]  /*01a0*/  EXIT ;  /* 0x000000000000794d */ /* 0x000fea0003800000 */
.L_x_691:
        /* <DEDUP_REMOVED lines=13> */
.L_x_807:


//--------------------- .text._ZN50_GLOBAL__N__f31458b2_17_RangeFactories_cu_38772b0829elementwise_kernel_with_indexIlZZZN2at6native17linspace_cuda_outERKN3c106ScalarES6_lRNS1_6TensorEENKUlvE0_clEvENKUlvE_clEvEUllE_EEvT_T0_PN15function_traitsISD_E11result_typeE --------------------------
	.section	.text._ZN50_GLOBAL__N__f31458b2_17_RangeFactories_cu_38772b0829elementwise_kernel_with_indexIlZZZN2at6native17linspace_cuda_outERKN3c106ScalarES6_lRNS1_6TensorEENKUlvE0_clEvENKUlvE_clEvEUllE_EEvT_T0_PN15function_traitsISD_E11result_typeE,"ax",@progbits
	.align	128
.text._ZN50_GLOBAL__N__f31458b2_17_RangeFactories_cu_38772b0829elementwise_kernel_with_indexIlZZZN2at6native17linspace_cuda_outERKN3c106ScalarES6_lRNS1_6TensorEENKUlvE0_clEvENKUlvE_clEvEUllE_EEvT_T0_PN15function_traitsISD_E11result_typeE:
        .type           _ZN50_GLOBAL__N__f31458b2_17_RangeFactories_cu_38772b0829elementwise_kernel_with_indexIlZZZN2at6native17linspace_cuda_outERKN3c106ScalarES6_lRNS1_6TensorEENKUlvE0_clEvENKUlvE_clEvEUllE_EEvT_T0_PN15function_traitsISD_E11result_typeE,@function
        .size           _ZN50_GLOBAL__N__f31458b2_17_RangeFactories_cu_38772b0829elementwise_kernel_with_indexIlZZZN2at6native17linspace_cuda_outERKN3c106ScalarES6_lRNS1_6TensorEENKUlvE0_clEvENKUlvE_clEvEUllE_EEvT_T0_PN15function_traitsISD_E11result_typeE,(.L_x_808 - _ZN50_GLOBAL__N__f31458b2_17_RangeFactories_cu_38772b0829elementwise_kernel_with_indexIlZZZN2at6native17linspace_cuda_outERKN3c106ScalarES6_lRNS1_6TensorEENKUlvE0_clEvENKUlvE_clEvEUllE_EEvT_T0_PN15function_traitsISD_E11result_typeE)
        .other          _ZN50_GLOBAL__N__f31458b2_17_RangeFactories_cu_38772b0829elementwise_kernel_with_indexIlZZZN2at6native17linspace_cuda_outERKN3c106ScalarES6_lRNS1_6TensorEENKUlvE0_clEvENKUlvE_clEvEUllE_EEvT_T0_PN15function_traitsISD_E11result_typeE,@"STO_CUDA_ENTRY STV_DEFAULT"
_ZN50_GLOBAL__N__f31458b2_17_RangeFactories_cu_38772b0829elementwise_kernel_with_indexIlZZZN2at6native17linspace_cuda_outERKN3c106ScalarES6_lRNS1_6TensorEENKUlvE0_clEvENKUlvE_clEvEUllE_EEvT_T0_PN15function_traitsISD_E11result_typeE:
        /* <DEDUP_REMOVED lines=10> */
[----:B------:R-:W1:Y:S01]  /*00a0*/  I2F.F64.U32 R2, R0 ;  /* 0x0000000000027312 */ /* 0x000e620000201800 */
[----:B------:R-:W-:Y:S01]  /*00b0*/  ULDC.64 UR6, c[0x0][0x230] ;  /* 0x00008c0000067ab9 */ /* 0x000fe20000000a00 */
[----:B------:R-:W-:-:S04]  /*00c0*/  ULDC.64 UR4, c[0x0][0x238] ;  /* 0x00008e0000047ab9 */ /* 0x000fc80000000a00 */
[----:B------:R-:W1:Y:S08]  /*00d0*/  LDC.64 R8, c[0x0][0x218] ;  /* 0x00008600ff087b82 */ /* 0x000e700000000a00 */
[----:B------:R-:W2:Y:S01]  /*00e0*/  LDC.64 R10, c[0x0][0x220] ;  /* 0x00008800ff0a7b82 */ /* 0x000ea20000000a00 */
[----:B0-----:R-:W-:-:S04]  /*00f0*/  IADD3 R6, P0, R7, R4, RZ ;  /* 0x0000000407067210 */ /* 0x001fc80007f1e0ff */
[----:B------:R-:W-:Y:S02]  /*0100*/  IADD3.X R7, R5, -0x1, RZ, P0, !PT ;  /* 0xffffffff05077810 */ /* 0x000fe400007fe4ff */
[C---:B------:R-:W-:Y:S02]  /*0110*/  ISETP.GE.U32.AND P0, PT, R0.reuse, UR4, PT ;  /* 0x0000000400007c0c */ /* 0x040fe4000bf06070 */
[----:B------:R-:W2:Y:S01]  /*0120*/  I2F.F64.S64 R4, R6 ;  /* 0x0000000600047312 */ /* 0x000ea20000301c00 */
[----:B-1----:R-:W-:Y:S01]  /*0130*/  DFMA R2, R2, UR6, R8 ;  /* 0x0000000602027c2b */ /* 0x002fe20008000008 */
[----:B------:R-:W-:Y:S01]  /*0140*/  ISETP.GE.AND.EX P0, PT, RZ, UR5, PT, P0 ;  /* 0x00000005ff007c0c */ /* 0x000fe2000bf06300 */
[----:B------:R-:W-:Y:S01]  /*0150*/  ULDC.64 UR4, c[0x0][0x208] ;  /* 0x0000820000047ab9 */ /* 0x000fe20000000a00 */
[----:B--2---:R-:W-:Y:S01]  /*0160*/  DFMA R4, -R4, UR6, R10 ;  /* 0x0000000604047c2b */ /* 0x004fe2000800010a */
[----:B------:R-:W-:Y:S02]  /*0170*/  ULDC.64 UR6, c[0x0][0x248] ;  /* 0x0000920000067ab9 */ /* 0x000fe40000000a00 */
[----:B------:R-:W-:-:S04]  /*0180*/  LEA R8, P1, R0, UR6, 0x3 ;  /* 0x0000000600087c11 */ /* 0x000fc8000f8218ff */
[----:B------:R-:W-:-:S03]  /*0190*/  LEA.HI.X R9, R0, UR7, RZ, 0x3, P1 ;  /* 0x0000000700097c11 */ /* 0x000fc600088f1cff */
[----:B------:R-:W-:Y:S02]  /*01a0*/  FSEL R2, R2, R4, !P0 ;  /* 0x0000000402027208 */ /* 0x000fe40004000000 */
[----:B------:R-:W-:-:S05]  /*01b0*/  FSEL R3, R3, R5, !P0 ;  /* 0x0000000503037208 */ /* 0x000fca0004000000 */
[----:B------:R-:W-:Y:S01]  /*01c0*/  STG.E.64 desc[UR4][R8.64], R2 ;  /* 0x0000000208007986 */ /* 0x000fe2000c101b04 */
[----:B------:R-:W-:Y:S05]  /*01d0*/  EXIT ;  /* 0x000000000000794d */ /* 0x000fea0003800000 */
.L_x_692:
        /* <DEDUP_REMOVED lines=10> */
.L_x_808:


//--------------------- .text._ZN50_GLOBAL__N__f31458b2_17_RangeFactories_cu_38772b0829elementwise_kernel_with_indexIiZZZN2at6native17linspace_cuda_outERKN3c106ScalarES6_lRNS1_6TensorEENKUlvE0_clEvENKUlvE_clEvEUllE_EEvT_T0_PN15function_traitsISD_E11result_typeE --------------------------
	.section	.text._ZN50_GLOBAL__N__f31458b2_17_RangeFactories_cu_38772b0829elementwise_kernel_with_indexIiZZZN2at6native17linspace_cuda_outERKN3c106ScalarES6_lRNS1_6TensorEENKUlvE0_clEvENKUlvE_clEvEUllE_EEvT_T0_PN15function_traitsISD_E11result_typeE,"ax",@progbits
	.align	128
.text._ZN50_GLOBAL__N__f31458b2_17_RangeFactories_cu_38772b0829elementwise_kernel_with_indexIiZZZN2at6native17linspace_cuda_outERKN3c106ScalarES6_lRNS1_6TensorEENKUlvE0_clEvENKUlvE_clEvEUllE_EEvT_T0_PN15function_traitsISD_E11result_typeE:
        .type           _ZN50_GLOBAL__N__f31458b2_17_RangeFactories_cu_38772b0829elementwise_kernel_with_indexIiZZZN2at6native17linspace_cuda_outERKN3c106ScalarES6_lRNS1_6TensorEENKUlvE0_clEvENKUlvE_clEvEUllE_EEvT_T0_PN15function_traitsISD_E11result_typeE,@function
        .size           _ZN50_GLOBAL__N__f31458b2_17_RangeFactories_cu_38772b0829elementwise_kernel_with_indexIiZZZN2at6native17linspace_cuda_outERKN3c106ScalarES6_lRNS1_6TensorEENKUlvE0_clEvENKUlvE_clEvEUllE_EEvT_T0_PN15function_traitsISD_E11result_typeE,(.L_x_809 - _ZN50_GLOBAL__N__f31458b2_17_RangeFactories_cu_38772b0829elementwise_kernel_with_indexIiZZZN2at6native17linspace_cuda_outERKN3c106ScalarES6_lRNS1_6TensorEENKUlvE0_clEvENKUlvE_clEvEUllE_EEvT_T0_PN15function_traitsISD_E11result_typeE)
        .other          _ZN50_GLOBAL__N__f31458b2_17_RangeFactories_cu_38772b0829elementwise_kernel_with_indexIiZZZN2at6native17linspace_cuda_outERKN3c106ScalarES6_lRNS1_6TensorEENKUlvE0_clEvENKUlvE_clEvEUllE_EEvT_T0_PN15function_traitsISD_E11result_typeE,@"STO_CUDA_ENTRY STV_DEFAULT"
_ZN50_GLOBAL__N__f31458b2_17_RangeFactories_cu_38772b0829elementwise_kernel_with_indexIiZZZN2at6native17linspace_cuda_outERKN3c106ScalarES6_lRNS1_6TensorEENKUlvE0_clEvENKUlvE_clEvEUllE_EEvT_T0_PN15function_traitsISD_E11result_typeE:
[----:B------:R-:W-:Y:S01]  /*0000*/  LDC R1, c[0x0][0x28] ;  /* 0x00000a00ff017b82 */ /* 0x000fe20000000800 */
[----:B------:R-:W0:Y:S01]  /*0010*/  S2R R15, SR_CTAID.X ;  /* 0x00000000000f7919 */ /* 0x000e220000002500 */
[----:B------:R-:W-:Y:S01]  /*0020*/  ULDC UR4, c[0x0][0x210] ;  /* 0x0000840000047ab9 */ /* 0x000fe20000000800 */
[----:B------:R-:W0:Y:S02]  /*0030*/  S2R R0, SR_TID.X ;  /* 0x0000000000007919 */ /* 0x000e240000002100 */
[----:B0-----:R-:W-:-:S05]  /*0040*/  IMAD R15, R15, 0x40, R0 ;  /* 0x000000400f0f7824 */ /* 0x001fca00078e0200 */
[----:B------:R-:W-:-:S13]  /*0050*/  ISETP.GE.AND P0, PT, R15, UR4, PT ;  /* 0x000000040f007c0c */ /* 0x000fda000bf06270 */
[----:B------:R-:W-:Y:S05]  /*0060*/  @P0 EXIT ;  /* 0x000000000000094d */ /* 0x000fea0003800000 */
[----:B------:R-:W-:Y:S01]  /*0070*/  LOP3.LUT R6, RZ, R15, RZ, 0x33, !PT ;  /* 0x0000000fff067212 */ /* 0x000fe200078e33ff */
[----:B------:R-:W-:Y:S01]  /*0080*/  ULDC.64 UR4, c[0x0][0x228] ;  /* 0x00008a0000047ab9 */ /* 0x000fe20000000a00 */
[----:B------:R-:W-:Y:S01]  /*0090*/  SHF.R.S32.HI R0, RZ, 0x1f, R15 ;  /* 0x0000001fff007819 */ /* 0x000fe2000001140f */
[----:B------:R-:W0:Y:S01]  /*00a0*/  LDC.64 R8, c[0x0][0x218] ;  /* 0x00008600ff087b82 */ /* 0x000e220000000a00 */
[----:B------:R-:W-:Y:S01]  /*00b0*/  IADD3 R6, P0, R6, UR4, RZ ;  /* 0x0000000406067c10 */ /* 0x000fe2000ff1e0ff */
[----:B------:R-:W0:Y:S01]  /*00c0*/  I2F.F64 R2, R15 ;  /* 0x0000000f00027312 */ /* 0x000e220000201c00 */
[----:B------:R-:W-:-:S04]  /*00d0*/  LOP3.LUT R4, RZ, R0, RZ, 0x33, !PT ;  /* 0x00000000ff047212 */ /* 0x000fc800078e33ff */
[----:B------:R-:W-:Y:S01]  /*00e0*/  IADD3.X R7, R4, UR5, RZ, P0, !PT ;  /* 0x0000000504077c10 */ /* 0x000fe200087fe4ff */
[----:B------:R-:W1:Y:S01]  /*00f0*/  LDC.64 R10, c[0x0][0x220] ;  /* 0x00008800ff0a7b82 */ /* 0x000e620000000a00 */
[----:B------:R-:W-:Y:S02]  /*0100*/  ULDC.64 UR4, c[0x0][0x230] ;  /* 0x00008c0000047ab9 */ /* 0x000fe40000000a00 */
[----:B------:R-:W1:Y:S05]  /*0110*/  I2F.F64.S64 R4, R6 ;  /* 0x0000000600047312 */ /* 0x000e6a0000301c00 */
[----:B------:R-:W2:Y:S01]  /*0120*/  LDC.64 R12, c[0x0][0x248] ;  /* 0x00009200ff0c7b82 */ /* 0x000ea20000000a00 */
[----:B0-----:R-:W-:-:S02]  /*0130*/  DFMA R2, R2, UR4, R8 ;  /* 0x0000000402027c2b */ /* 0x001fc40008000008 */
[----:B-1----:R-:W-:Y:S01]  /*0140*/  DFMA R4, -R4, UR4, R10 ;  /* 0x0000000404047c2b */ /* 0x002fe2000800010a */
[----:B------:R-:W-:Y:S02]  /*0150*/  ULDC.64 UR4, c[0x0][0x238] ;  /* 0x00008e0000047ab9 */ /* 0x000fe40000000a00 */
[----:B------:R-:W-:-:S04]  /*0160*/  ISETP.GE.U32.AND P0, PT, R15, UR4, PT ;  /* 0x000000040f007c0c */ /* 0x000fc8000bf06070 */
[----:B------:R-:W-:Y:S01]  /*0170*/  ISETP.GE.AND.EX P0, PT, R0, UR5, PT, P0 ;  /* 0x0000000500007c0c */ /* 0x000fe2000bf06300 */
[----:B------:R-:W-:-:S03]  /*0180*/  ULDC.64 UR4, c[0x0][0x208] ;  /* 0x0000820000047ab9 */ /* 0x000fc60000000a00 */
[----:B------:R-:W-:Y:S02]  /*0190*/  FSEL R4, R2, R4, !P0 ;  /* 0x0000000402047208 */ /* 0x000fe40004000000 */
[----:B------:R-:W-:Y:S01]  /*01a0*/  FSEL R5, R3, R5, !P0 ;  /* 0x0000000503057208 */ /* 0x000fe20004000000 */
[----:B--2---:R-:W-:-:S05]  /*01b0*/  IMAD.WIDE R2, R15, 0x8, R12 ;  /* 0x000000080f027825 */ /* 0x004fca00078e020c */
[----:B------:R-:W-:Y:S01]  /*01c0*/  STG.E.64 desc[UR4][R2.64], R4 ;  /* 0x0000000402007986 */ /* 0x000fe2000c101b04 */
[----:B------:R-:W-:Y:S05]  /*01d0*/  EXIT ;  /* 0x000000000000794d */ /* 0x000fea0003800000 */
.L_x_693:
        /* <DEDUP_REMOVED lines=10> */
.L_x_809:


//--------------------- .text._ZN50_GLOBAL__N__f31458b2_17_RangeFactories_cu_38772b0829elementwise_kernel_with_indexIlZZZN2at6native17linspace_cuda_outERKN3c106ScalarES6_lRNS1_6TensorEENKUlvE_clEvENKUlvE3_clEvEUllE_EEvT_T0_PN15function_traitsISD_E11result_typeE --------------------------
	.section	.text._ZN50_GLOBAL__N__f31458b2_17_RangeFactories_cu_38772b0829elementwise_kernel_with_indexIlZZZN2at6native17linspace_cuda_outERKN3c106ScalarES6_lRNS1_6TensorEENKUlvE_clEvENKUlvE3_clEvEUllE_EEvT_T0_PN15function_traitsISD_E11result_typeE,"ax",@progbits
	.align	128
.text._ZN50_GLOBAL__N__f31458b2_17_RangeFactories_cu_38772b0829elementwise_kernel_with_indexIlZZZN2at6native17linspace_cuda_outERKN3c106ScalarES6_lRNS1_6TensorEENKUlvE_clEvENKUlvE3_clEvEUllE_EEvT_T0_PN15function_traitsISD_E11result_typeE:
        .type           _ZN50_GLOBAL__N__f31458b2_17_RangeFactories_cu_38772b0829elementwise_kernel_with_indexIlZZZN2at6native17linspace_cuda_outERKN3c106ScalarES6_lRNS1_6TensorEENKUlvE_clEvENKUlvE3_clEvEUllE_EEvT_T0_PN15function_traitsISD_E11result_typeE,@function
        .size           _ZN50_GLOBAL__N__f31458b2_17_RangeFactories_cu_38772b0829elementwise_kernel_with_indexIlZZZN2at6native17linspace_cuda_outERKN3c106ScalarES6_lRNS1_6TensorEENKUlvE_clEvENKUlvE3_clEvEUllE_EEvT_T0_PN15function_traitsISD_E11result_typeE,(.L_x_810 - _ZN50_GLOBAL__N__f31458b2_17_RangeFactories_cu_38772b0829elementwise_kernel_with_indexIlZZZN2at6native17linspace_cuda_outERKN3c106ScalarES6_lRNS1_6TensorEENKUlvE_clEvENKUlvE3_clEvEUllE_EEvT_T0_PN15function_traitsISD_E11result_typeE)
        .other          _ZN50_GLOBAL__N__f31458b2_17_RangeFactories_cu_38772b0829elementwise_kernel_with_indexIlZZZN2at6native17linspace_cuda_outERKN3c106ScalarES6_lRNS1_6TensorEENKUlvE_clEvENKUlvE3_clEvEUllE_EEvT_T0_PN15function_traitsISD_E11result_typeE,@"STO_CUDA_ENTRY STV_DEFAULT"
_ZN50_GLOBAL__N__f31458b2_17_RangeFactories_cu_38772b0829elementwise_kernel_with_indexIlZZZN2at6native17linspace_cuda_outERKN3c106ScalarES6_lRNS1_6TensorEENKUlvE_clEvENKUlvE3_clEvEUllE_EEvT_T0_PN15function_traitsISD_E11result_typeE:
        /* <DEDUP_REMOVED lines=22> */
[----:B0-----:R-:W-:-:S06]  /*0160*/  FFMA.FTZ R4, -R3, UR6, R4 ;  /* 0x0000000603047c23 */ /* 0x001fcc0008010104 */
[----:B------:R0:W1:Y:S01]  /*0170*/  F2I.FTZ.TRUNC.NTZ R5, R4 ;  /* 0x0000000400057305 */ /* 0x000062000021f100 */
[----:B------:R-:W-:Y:S05]  /*0180*/  BRA `(.L_x_696) ;  /* 0x0000000000187947 */ /* 0x000fea0003800000 */
.L_x_695:
[----:B------:R-:W-:Y:S01]  /*0190*/  ULDC.U16 UR6, c[0x0][0x218] ;  /* 0x0000860000067ab9 */ /* 0x000fe20000000400 */
[----:B------:R-:W-:Y:S01]  /*01a0*/  I2FP.F32.U32 R2, R0 ;  /* 0x0000000000027245 */ /* 0x000fe20000201000 */
[----:B------:R-:W0:Y:S01]  /*01b0*/  I2F.S16 R3, UR6 ;  /* 0x0000000600037d06 */ /* 0x000e220008101400 */
[----:B------:R-:W-:-:S03]  /*01c0*/  ULDC UR6, c[0x0][0x228] ;  /* 0x00008a0000067ab9 */ /* 0x000fc60000000800 */
[----:B0-----:R-:W-:-:S04]  /*01d0*/  FFMA.FTZ R2, R2, UR6, R3 ;  /* 0x0000000602027c23 */ /* 0x001fc80008010003 */
[----:B------:R2:W3:Y:S03]  /*01e0*/  F2I.FTZ.TRUNC.NTZ R5, R2 ;  /* 0x0000000200057305 */ /* 0x0004e6000021f100 */
.L_x_696:
[----:B------:R-:W-:Y:S05]  /*01f0*/  BSYNC B0 ;  /* 0x0000000000007941 */ /* 0x000fea0003800000 */
.L_x_694:
[----:B------:R-:W-:Y:S02]  /*0200*/  ULDC.64 UR6, c[0x0][0x240] ;  /* 0x0000900000067ab9 */ /* 0x000fe40000000a00 */
[----:B--2---:R-:W-:-:S04]  /*0210*/  LEA R2, P0, R0, UR6, 0x1 ;  /* 0x0000000600027c11 */ /* 0x004fc8000f8008ff */
[----:B------:R-:W-:-:S05]  /*0220*/  LEA.HI.X R3, R0, UR7, RZ, 0x1, P0 ;  /* 0x0000000700037c11 */ /* 0x000fca00080f0cff */
[----:B-1-3--:R-:W-:Y:S01]  /*0230*/  STG.E.U16 desc[UR4][R2.64], R5 ;  /* 0x0000000502007986 */ /* 0x00afe2000c101504 */
[----:B------:R-:W-:Y:S05]  /*0240*/  EXIT ;  /* 0x000000000000794d */ /* 0x000fea0003800000 */
.L_x_697:
        /* <DEDUP_REMOVED lines=11> */
.L_x_810:


//--------------------- .text._ZN50_GLOBAL__N__f31458b2_17_RangeFactories_cu_38772b0829elementwise_kernel_with_indexIiZZZN2at6native17linspace_cuda_outERKN3c106ScalarES6_lRNS1_6TensorEENKUlvE_clEvENKUlvE3_clEvEUllE_EEvT_T0_PN15function_traitsISD_E11result_typeE --------------------------
	.section	.text._ZN50_GLOBAL__N__f31458b2_17_RangeFactories_cu_38772b0829elementwise_kernel_with_indexIiZZZN2at6native17linspace_cuda_outERKN3c106ScalarES6_lRNS1_6TensorEENKUlvE_clEvENKUlvE3_clEvEUllE_EEvT_T0_PN15function_traitsISD_E11result_typeE,"ax",@progbits
	.align	128
.text._ZN50_GLOBAL__N__f31458b2_17_RangeFactories_cu_38772b0829elementwise_kernel_with_indexIiZZZN2at6native17linspace_cuda_outERKN3c106ScalarES6_lRNS1_6TensorEENKUlvE_clEvENKUlvE3_clEvEUllE_EEvT_T0_PN15function_traitsISD_E11result_typeE:
        .type           _ZN50_GLOBAL__N__f31458b2_17_RangeFactories_cu_38772b0829elementwise_kernel_with_indexIiZZZN2at6native17linspace_cuda_outERKN3c106ScalarES6_lRNS1_6TensorEENKUlvE_clEvENKUlvE3_clEvEUllE_EEvT_T0_PN15function_traitsISD_E11result_typeE,@function
        .size           _ZN50_GLOBAL__N__f31458b2_17_RangeFactories_cu_38772b0829elementwise_kernel_with_indexIiZZZN2at6native17linspace_cuda_outERKN3c106ScalarES6_lRNS1_6TensorEENKUlvE_clEvENKUlvE3_clEvEUllE_EEvT_T0_PN15function_traitsISD_E11result_typeE,(.L_x_811 - _ZN50_GLOBAL__N__f31458b2_17_RangeFactories_cu_38772b0829elementwise_kernel_with_indexIiZZZN2at6native17linspace_cuda_outERKN3c106ScalarES6_lRNS1_6TensorEENKUlvE_clEvENKUlvE3_clEvEUllE_EEvT_T0_PN15function_traitsISD_E11result_typeE)
        .other          _ZN50_GLOBAL__N__f31458b2_17_RangeFactories_cu_38772b0829elementwise_kernel_with_indexIiZZZN2at6native17linspace_cuda_outERKN3c106ScalarES6_lRNS1_6TensorEENKUlvE_clEvENKUlvE3_clEvEUllE_EEvT_T0_PN15function_traitsISD_E11result_typeE,@"STO_CUDA_ENTRY STV_DEFAULT"
_ZN50_GLOBAL__N__f31458b2_17_RangeFactories_cu_38772b0829elementwise_kernel_with_indexIiZZZN2at6native17linspace_cuda_outERKN3c106ScalarES6_lRNS1_6TensorEENKUlvE_clEvENKUlvE3_clEvEUllE_EEvT_T0_PN15function_traitsISD_E11result_typeE:
        /* <DEDUP_REMOVED lines=23> */
[----:B0-----:R-:W-:-:S06]  /*0170*/  FFMA.FTZ R4, -R3, UR6, R4 ;  /* 0x0000000603047c23 */ /* 0x001fcc0008010104 */
[----:B------:R0:W1:Y:S01]  /*0180*/  F2I.FTZ.TRUNC.NTZ R5, R4 ;  /* 0x0000000400057305 */ /* 0x000062000021f100 */
[----:B------:R-:W-:Y:S05]  /*0190*/  BRA `(.L_x_700) ;  /* 0x0000000000187947 */ /* 0x000fea0003800000 */
.L_x_699:
[----:B------:R-:W-:Y:S01]  /*01a0*/  ULDC.U16 UR6, c[0x0][0x218] ;  /* 0x0000860000067ab9 */ /* 0x000fe20000000400 */
[----:B------:R-:W-:Y:S01]  /*01b0*/  I2FP.F32.S32 R3, R0 ;  /* 0x0000000000037245 */ /* 0x000fe20000201400 */
[----:B------:R-:W0:Y:S01]  /*01c0*/  I2F.S16 R2, UR6 ;  /* 0x0000000600027d06 */ /* 0x000e220008101400 */
[----:B------:R-:W-:-:S03]  /*01d0*/  ULDC UR6, c[0x0][0x228] ;  /* 0x00008a0000067ab9 */ /* 0x000fc60000000800 */
[----:B0-----:R-:W-:-:S04]  /*01e0*/  FFMA.FTZ R2, R3, UR6, R2 ;  /* 0x0000000603027c23 */ /* 0x001fc80008010002 */
[----:B------:R2:W3:Y:S03]  /*01f0*/  F2I.FTZ.TRUNC.NTZ R5, R2 ;  /* 0x0000000200057305 */ /* 0x0004e6000021f100 */
.L_x_700:
[----:B------:R-:W-:Y:S05]  /*0200*/  BSYNC B0 ;  /* 0x0000000000007941 */ /* 0x000fea0003800000 */
.L_x_698:
[----:B------:R-:W-:Y:S02]  /*0210*/  ULDC.64 UR6, c[0x0][0x240] ;  /* 0x0000900000067ab9 */ /* 0x000fe40000000a00 */
[----:B--2---:R-:W-:-:S04]  /*0220*/  LEA R2, P0, R0, UR6, 0x1 ;  /* 0x0000000600027c11 */ /* 0x004fc8000f8008ff */
[----:B------:R-:W-:-:S05]  /*0230*/  LEA.HI.X R3, R0, UR7, R7, 0x1, P0 ;  /* 0x0000000700037c11 */ /* 0x000fca00080f0c07 */
[----:B-1-3--:R-:W-:Y:S01]  /*0240*/  STG.E.U16 desc[UR4][R2.64], R5 ;  /* 0x0000000502007986 */ /* 0x00afe2000c101504 */
[----:B------:R-:W-:Y:S05]  /*0250*/  EXIT ;  /* 0x000000000000794d */ /* 0x000fea0003800000 */
.L_x_701:
        /* <DEDUP_REMOVED lines=10> */
.L_x_811:


//--------------------- .text._ZN50_GLOBAL__N__f31458b2_17_RangeFactories_cu_38772b0829elementwise_kernel_with_indexIlZZZN2at6native17linspace_cuda_outERKN3c106ScalarES6_lRNS1_6TensorEENKUlvE_clEvENKUlvE2_clEvEUllE_EEvT_T0_PN15function_traitsISD_E11result_typeE --------------------------
	.section	.text._ZN50_GLOBAL__N__f31458b2_17_RangeFactories_cu_38772b0829elementwise_kernel_with_indexIlZZZN2at6native17linspace_cuda_outERKN3c106ScalarES6_lRNS1_6TensorEENKUlvE_clEvENKUlvE2_clEvEUllE_EEvT_T0_PN15function_traitsISD_E11result_typeE,"ax",@progbits
	.align	128
.text._ZN50_GLOBAL__N__f31458b2_17_RangeFactories_cu_38772b0829elementwise_kernel_with_indexIlZZZN2at6native17linspace_cuda_outERKN3c106ScalarES6_lRNS1_6TensorEENKUlvE_clEvENKUlvE2_clEvEUllE_EEvT_T0_PN15function_traitsISD_E11result_typeE:
        .type           _ZN50_GLOBAL__N__f31458b2_17_RangeFactories_cu_38772b0829elementwise_kernel_with_indexIlZZZN2at6native17linspace_cuda_outERKN3c106ScalarES6_lRNS1_6TensorEENKUlvE_clEvENKUlvE2_clEvEUllE_EEvT_T0_PN15function_traitsISD_E11result_typeE,@function
        .size           _ZN50_GLOBAL__N__f31458b2_17_RangeFactories_cu_38772b0829elementwise_kernel_with_indexIlZZZN2at6native17linspace_cuda_outERKN3c106ScalarES6_lRNS1_6TensorEENKUlvE_clEvENKUlvE2_clEvEUllE_EEvT_T0_PN15function_traitsISD_E11result_typeE,(.L_x_812 - _ZN50_GLOBAL__N__f31458b2_17_RangeFactories_cu_38772b0829elementwise_kernel_with_indexIlZZZN2at6native17linspace_cuda_outERKN3c106ScalarES6_lRNS1_6TensorEENKUlvE_clEvENKUlvE2_clEvEUllE_EEvT_T0_PN15function_traitsISD_E11result_typeE)
        .other          _ZN50_GLOBAL__N__f31458b2_17_RangeFactories_cu_38772b0829elementwise_kernel_with_indexIlZZZN2at6native17linspace_cuda_outERKN3c106ScalarES6_lRNS1_6TensorEENKUlvE_clEvENKUlvE2_clEvEUllE_EEvT_T0_PN15function_traitsISD_E11result_typeE,@"STO_CUDA_ENTRY STV_DEFAULT"
_ZN50_GLOBAL__N__f31458b2_17_RangeFactories_cu_38772b0829elementwise_kernel_with_indexIlZZZN2at6native17linspace_cuda_outERKN3c106ScalarES6_lRNS1_6TensorEENKUlvE_clEvENKUlvE2_clEvEUllE_EEvT_T0_PN15function_traitsISD_E11result_typeE:
        /* <DEDUP_REMOVED lines=22> */
[----:B0-----:R-:W-:-:S06]  /*0160*/  FFMA.FTZ R2, -R5, UR6, R2 ;  /* 0x0000000605027c23 */ /* 0x001fcc0008010102 */
[----:B------:R-:W0:Y:S01]  /*0170*/  F2I.S64.TRUNC R2, R2 ;  /* 0x0000000200027311 */ /* 0x000e22000020d900 */
[----:B------:R-:W-:Y:S05]  /*0180*/  BRA `(.L_x_704) ;  /* 0x0000000000187947 */ /* 0x000fea0003800000 */
.L_x_703:
[----:B------:R-:W-:Y:S01]  /*0190*/  ULDC.64 UR6, c[0x0][0x218] ;  /* 0x0000860000067ab9 */ /* 0x000fe20000000a00 */
[----:B------:R-:W-:Y:S01]  /*01a0*/  I2FP.F32.U32 R2, R0 ;  /* 0x0000000000027245 */ /* 0x000fe20000201000 */
[----:B------:R-:W0:Y:S01]  /*01b0*/  I2F.S64 R3, UR6 ;  /* 0x0000000600037d12 */ /* 0x000e220008301400 */
[----:B------:R-:W-:-:S03]  /*01c0*/  ULDC UR6, c[0x0][0x230] ;  /* 0x00008c0000067ab9 */ /* 0x000fc60000000800 */
[----:B0-----:R-:W-:-:S06]  /*01d0*/  FFMA.FTZ R2, R2, UR6, R3 ;  /* 0x0000000602027c23 */ /* 0x001fcc0008010003 */
[----:B------:R-:W1:Y:S02]  /*01e0*/  F2I.S64.TRUNC R2, R2 ;  /* 0x0000000200027311 */ /* 0x000e64000020d900 */
.L_x_704:
[----:B------:R-:W-:Y:S05]  /*01f0*/  BSYNC B0 ;  /* 0x0000000000007941 */ /* 0x000fea0003800000 */
.L_x_702:
[----:B------:R-:W-:Y:S02]  /*0200*/  ULDC.64 UR6, c[0x0][0x248] ;  /* 0x0000920000067ab9 */ /* 0x000fe40000000a00 */
[----:B------:R-:W-:-:S04]  /*0210*/  LEA R4, P0, R0, UR6, 0x3 ;  /* 0x0000000600047c11 */ /* 0x000fc8000f8018ff */
[----:B------:R-:W-:-:S05]  /*0220*/  LEA.HI.X R5, R0, UR7, RZ, 0x3, P0 ;  /* 0x0000000700057c11 */ /* 0x000fca00080f1cff */
[----:B01----:R-:W-:Y:S01]  /*0230*/  STG.E.64 desc[UR4][R4.64], R2 ;  /* 0x0000000204007986 */ /* 0x003fe2000c101b04 */
[----:B------:R-:W-:Y:S05]  /*0240*/  EXIT ;  /* 0x000000000000794d */ /* 0x000fea0003800000 */
.L_x_705:
        /* <DEDUP_REMOVED lines=11> */
.L_x_812:


//--------------------- .text._ZN50_GLOBAL__N__f31458b2_17_RangeFactories_cu_38772b0829elementwise_kernel_with_indexIiZZZN2at6native17linspace_cuda_outERKN3c106ScalarES6_lRNS1_6TensorEENKUlvE_clEvENKUlvE2_clEvEUllE_EEvT_T0_PN15function_traitsISD_E11result_typeE --------------------------
	.section	.text._ZN50_GLOBAL__N__f31458b2_17_RangeFactories_cu_38772b0829elementwise_kernel_with_indexIiZZZN2at6native17linspace_cuda_outERKN3c106ScalarES6_lRNS1_6TensorEENKUlvE_clEvENKUlvE2_clEvEUllE_EEvT_T0_PN15function_traitsISD_E11result_typeE,"ax",@progbits
	.align	128
.text._ZN50_GLOBAL__N__f31458b2_17_RangeFactories_cu_38772b0829elementwise_kernel_with_indexIiZZZN2at6native17linspace_cuda_outERKN3c106ScalarES6_lRNS1_6TensorEENKUlvE_clEvENKUlvE2_clEvEUllE_EEvT_T0_PN15function_traitsISD_E11result_typeE:
        .type           _ZN50_GLOBAL__N__f31458b2_17_RangeFactories_cu_38772b0829elementwise_kernel_with_indexIiZZZN2at6native17linspace_cuda_outERKN3c106ScalarES6_lRNS1_6TensorEENKUlvE_clEvENKUlvE2_clEvEUllE_EEvT_T0_PN15function_traitsISD_E11result_typeE,@function
        .size           _ZN50_GLOBAL__N__f31458b2_17_RangeFactories_cu_38772b0829elementwise_kernel_with_indexIiZZZN2at6native17linspace_cuda_outERKN3c106ScalarES6_lRNS1_6TensorEENKUlvE_clEvENKUlvE2_clEvEUllE_EEvT_T0_PN15function_traitsISD_E11result_typeE,(.L_x_813 - _ZN50_GLOBAL__N__f31458b2_17_RangeFactories_cu_38772b0829elementwise_kernel_with_indexIiZZZN2at6native17linspace_cuda_outERKN3c106ScalarES6_lRNS1_6TensorEENKUlvE_clEvENKUlvE2_clEvEUllE_EEvT_T0_PN15function_traitsISD_E11result_typeE)
        .other          _ZN50_GLOBAL__N__f31458b2_17_RangeFactories_cu_38772b0829elementwise_kernel_with_indexIiZZZN2at6native17linspace_cuda_outERKN3c106ScalarES6_lRNS1_6TensorEENKUlvE_clEvENKUlvE2_clEvEUllE_EEvT_T0_PN15function_traitsISD_E11result_typeE,@"STO_CUDA_ENTRY STV_DEFAULT"
_ZN50_GLOBAL__N__f31458b2_17_RangeFactories_cu_38772b0829elementwise_kernel_with_indexIiZZZN2at6native17linspace_cuda_outERKN3c106ScalarES6_lRNS1_6TensorEENKUlvE_clEvENKUlvE2_clEvEUllE_EEvT_T0_PN15function_traitsISD_E11result_typeE:
        /* <DEDUP_REMOVED lines=23> */
[----:B0-----:R-:W-:-:S06]  /*0170*/  FFMA.FTZ R2, -R5, UR6, R2 ;  /* 0x0000000605027c23 */ /* 0x001fcc0008010102 */
[----:B------:R-:W0:Y:S01]  /*0180*/  F2I.S64.TRUNC R2, R2 ;  /* 0x0000000200027311 */ /* 0x000e22000020d900 */
[----:B------:R-:W-:Y:S05]  /*0190*/  BRA `(.L_x_708) ;  /* 0x0000000000187947 */ /* 0x000fea0003800000 */
.L_x_707:
[----:B------:R-:W-:Y:S01]  /*01a0*/  ULDC.64 UR6, c[0x0][0x218] ;  /* 0x0000860000067ab9 */ /* 0x000fe20000000a00 */
[----:B------:R-:W-:Y:S01]  /*01b0*/  I2FP.F32.S32 R3, R0 ;  /* 0x0000000000037245 */ /* 0x000fe20000201400 */
[----:B------:R-:W0:Y:S01]  /*01c0*/  I2F.S64 R2, UR6 ;  /* 0x0000000600027d12 */ /* 0x000e220008301400 */
[----:B------:R-:W-:-:S03]  /*01d0*/  ULDC UR6, c[0x0][0x230] ;  /* 0x00008c0000067ab9 */ /* 0x000fc60000000800 */
[----:B0-----:R-:W-:-:S06]  /*01e0*/  FFMA.FTZ R2, R3, UR6, R2 ;  /* 0x0000000603027c23 */ /* 0x001fcc0008010002 */
[----:B------:R-:W1:Y:S02]  /*01f0*/  F2I.S64.TRUNC R2, R2 ;  /* 0x0000000200027311 */ /* 0x000e64000020d900 */
.L_x_708:
[----:B------:R-:W-:Y:S05]  /*0200*/  BSYNC B0 ;  /* 0x0000000000007941 */ /* 0x000fea0003800000 */
.L_x_706:
[----:B------:R-:W-:Y:S02]  /*0210*/  ULDC.64 UR6, c[0x0][0x248] ;  /* 0x0000920000067ab9 */ /* 0x000fe40000000a00 */
[----:B------:R-:W-:-:S04]  /*0220*/  LEA R4, P0, R0, UR6, 0x3 ;  /* 0x0000000600047c11 */ /* 0x000fc8000f8018ff */
[----:B------:R-:W-:-:S05]  /*0230*/  LEA.HI.X R5, R0, UR7, R7, 0x3, P0 ;  /* 0x0000000700057c11 */ /* 0x000fca00080f1c07 */
[----:B01----:R-:W-:Y:S01]  /*0240*/  STG.E.64 desc[UR4][R4.64], R2 ;  /* 0x0000000204007986 */ /* 0x003fe2000c101b04 */
[----:B------:R-:W-:Y:S05]  /*0250*/  EXIT ;  /* 0x000000000000794d */ /* 0x000fea0003800000 */
.L_x_709:
        /* <DEDUP_REMOVED lines=10> */
.L_x_813:


//--------------------- .text._ZN50_GLOBAL__N__f31458b2_17_RangeFactories_cu_38772b0829elementwise_kernel_with_indexIlZZZN2at6native17linspace_cuda_outERKN3c106ScalarES6_lRNS1_6TensorEENKUlvE_clEvENKUlvE1_clEvEUllE_EEvT_T0_PN15function_traitsISD_E11result_typeE --------------------------
	.section	.text._ZN50_GLOBAL__N__f31458b2_17_RangeFactories_cu_38772b0829elementwise_kernel_with_indexIlZZZN2at6native17linspace_cuda_outERKN3c106ScalarES6_lRNS1_6TensorEENKUlvE_clEvENKUlvE1_clEvEUllE_EEvT_T0_PN15function_traitsISD_E11result_typeE,"ax",@progbits
	.align	128
.text._ZN50_GLOBAL__N__f31458b2_17_RangeFactories_cu_38772b0829elementwise_kernel_with_indexIlZZZN2at6native17linspace_cuda_outERKN3c106ScalarES6_lRNS1_6TensorEENKUlvE_clEvENKUlvE1_clEvEUllE_EEvT_T0_PN15function_traitsISD_E11result_typeE:
        .type           _ZN50_GLOBAL__N__f31458b2_17_RangeFactories_cu_38772b0829elementwise_kernel_with_indexIlZZZN2at6native17linspace_cuda_outERKN3c106ScalarES6_lRNS1_6TensorEENKUlvE_clEvENKUlvE1_clEvEUllE_EEvT_T0_PN15function_traitsISD_E11result_typeE,@function
        .size           _ZN50_GLOBAL__N__f31458b2_17_RangeFactories_cu_38772b0829elementwise_kernel_with_indexIlZZZN2at6native17linspace_cuda_outERKN3c106ScalarES6_lRNS1_6TensorEENKUlvE_clEvENKUlvE1_clEvEUllE_EEvT_T0_PN15function_traitsISD_E11result_typeE,(.L_x_814 - _ZN50_GLOBAL__N__f31458b2_17_RangeFactories_cu_38772b0829elementwise_kernel_with_indexIlZZZN2at6native17linspace_cuda_outERKN3c106ScalarES6_lRNS1_6TensorEENKUlvE_clEvENKUlvE1_clEvEUllE_EEvT_T0_PN15function_traitsISD_E11result_typeE)
        .other          _ZN50_GLOBAL__N__f31458b2_17_RangeFactories_cu_38772b0829elementwise_kernel_with_indexIlZZZN2at6native17linspace_cuda_outERKN3c106ScalarES6_lRNS1_6TensorEENKUlvE_clEvENKUlvE1_clEvEUllE_EEvT_T0_PN15function_traitsISD_E11result_typeE,@"STO_CUDA_ENTRY STV_DEFAULT"
_ZN50_GLOBAL__N__f31458b2_17_RangeFactories_cu_38772b0829elementwise_kernel_with_indexIlZZZN2at6native17linspace_cuda_outERKN3c106ScalarES6_lRNS1_6TensorEENKUlvE_clEvENKUlvE1_clEvEUllE_EEvT_T0_PN15function_traitsISD_E11result_typeE:
        /* <DEDUP_REMOVED lines=22> */
[----:B0-----:R-:W-:-:S06]  /*0160*/  FFMA.FTZ R4, -R3, UR6, R4 ;  /* 0x0000000603047c23 */ /* 0x001fcc0008010104 */
[----:B------:R0:W1:Y:S01]  /*0170*/  F2I.FTZ.TRUNC.NTZ R5, R4 ;  /* 0x0000000400057305 */ /* 0x000062000021f100 */
[----:B------:R-:W-:Y:S05]  /*0180*/  BRA `(.L_x_712) ;  /* 0x0000000000187947 */ /* 0x000fea0003800000 */
.L_x_711:
[----:B------:R-:W-:Y:S01]  /*0190*/  ULDC UR6, c[0x0][0x218] ;  /* 0x0000860000067ab9 */ /* 0x000fe20000000800 */
[----:B------:R-:W-:Y:S02]  /*01a0*/  I2FP.F32.U32 R2, R0 ;  /* 0x0000000000027245 */ /* 0x000fe40000201000 */
[----:B------:R-:W-:Y:S01]  /*01b0*/  I2FP.F32.S32 R3, UR6 ;  /* 0x0000000600037c45 */ /* 0x000fe20008201400 */
[----:B------:R-:W-:-:S04]  /*01c0*/  ULDC UR6, c[0x0][0x228] ;  /* 0x00008a0000067ab9 */ /* 0x000fc80000000800 */
[----:B------:R-:W-:-:S04]  /*01d0*/  FFMA.FTZ R2, R2, UR6, R3 ;  /* 0x0000000602027c23 */ /* 0x000fc80008010003 */
[----:B------:R2:W3:Y:S03]  /*01e0*/  F2I.FTZ.TRUNC.NTZ R5, R2 ;  /* 0x0000000200057305 */ /* 0x0004e6000021f100 */
.L_x_712:
[----:B------:R-:W-:Y:S05]  /*01f0*/  BSYNC B0 ;  /* 0x0000000000007941 */ /* 0x000fea0003800000 */
.L_x_710:
[----:B------:R-:W-:Y:S02]  /*0200*/  ULDC.64 UR6, c[0x0][0x240] ;  /* 0x0000900000067ab9 */ /* 0x000fe40000000a00 */
[----:B--2---:R-:W-:-:S04]  /*0210*/  LEA R2, P0, R0, UR6, 0x2 ;  /* 0x0000000600027c11 */ /* 0x004fc8000f8010ff */
[----:B------:R-:W-:-:S05]  /*0220*/  LEA.HI.X R3, R0, UR7, RZ, 0x2, P0 ;  /* 0x0000000700037c11 */ /* 0x000fca00080f14ff */
[----:B-1-3--:R-:W-:Y:S01]  /*0230*/  STG.E desc[UR4][R2.64], R5 ;  /* 0x0000000502007986 */ /* 0x00afe2000c101904 */
[----:B------:R-:W-:Y:S05]  /*0240*/  EXIT ;  /* 0x000000000000794d */ /* 0x000fea0003800000 */
.L_x_713:
        /* <DEDUP_REMOVED lines=11> */
.L_x_814:


//--------------------- .text._ZN50_GLOBAL__N__f31458b2_17_RangeFactories_cu_38772b0829elementwise_kernel_with_indexIiZZZN2at6native17linspace_cuda_outERKN3c106ScalarES6_lRNS1_6TensorEENKUlvE_clEvENKUlvE1_clEvEUllE_EEvT_T0_PN15function_traitsISD_E11result_typeE --------------------------
	.section	.text._ZN50_GLOBAL__N__f31458b2_17_RangeFactories_cu_38772b0829elementwise_kernel_with_indexIiZZZN2at6native17linspace_cuda_outERKN3c106ScalarES6_lRNS1_6TensorEENKUlvE_clEvENKUlvE1_clEvEUllE_EEvT_T0_PN15function_traitsISD_E11result_typeE,"ax",@progbits
	.align	128
.text._ZN50_GLOBAL__N__f31458b2_17_RangeFactories_cu_38772b0829elementwise_kernel_with_indexIiZZZN2at6native17linspace_cuda_outERKN3c106ScalarES6_lRNS1_6TensorEENKUlvE_clEvENKUlvE1_clEvEUllE_EEvT_T0_PN15function_traitsISD_E11result_typeE:
        .type           _ZN50_GLOBAL__N__f31458b2_17_RangeFactories_cu_38772b0829elementwise_kernel_with_indexIiZZZN2at6native17linspace_cuda_outERKN3c106ScalarES6_lRNS1_6TensorEENKUlvE_clEvENKUlvE1_clEvEUllE_EEvT_T0_PN15function_traitsISD_E11result_typeE,@function
        .size           _ZN50_GLOBAL__N__f31458b2_17_RangeFactories_cu_38772b0829elementwise_kernel_with_indexIiZZZN2at6native17linspace_cuda_outERKN3c106ScalarES6_lRNS1_6TensorEENKUlvE_clEvENKUlvE1_clEvEUllE_EEvT_T0_PN15function_traitsISD_E11result_typeE,(.L_x_815 - _ZN50_GLOBAL__N__f31458b2_17_RangeFactories_cu_38772b0829elementwise_kernel_with_indexIiZZZN2at6native17linspace_cuda_outERKN3c106ScalarES6_lRNS1_6TensorEENKUlvE_clEvENKUlvE1_clEvEUllE_EEvT_T0_PN15function_traitsISD_E11result_typeE)
        .other          _ZN50_GLOBAL__N__f31458b2_17_RangeFactories_cu_38772b0829elementwise_kernel_with_indexIiZZZN2at6native17linspace_cuda_outERKN3c106ScalarES6_lRNS1_6TensorEENKUlvE_clEvENKUlvE1_clEvEUllE_EEvT_T0_PN15function_traitsISD_E11result_typeE,@"STO_CUDA_ENTRY STV_DEFAULT"
_ZN50_GLOBAL__N__f31458b2_17_RangeFactories_cu_38772b0829elementwise_kernel_with_indexIiZZZN2at6native17linspace_cuda_outERKN3c106ScalarES6_lRNS1_6TensorEENKUlvE_clEvENKUlvE1_clEvEUllE_EEvT_T0_PN15function_traitsISD_E11result_typeE:
        /* <DEDUP_REMOVED lines=23> */
[----:B0-----:R-:W-:-:S06]  /*0170*/  FFMA.FTZ R4, -R3, UR6, R4 ;  /* 0x0000000603047c23 */ /* 0x001fcc0008010104 */
[----:B------:R0:W1:Y:S01]  /*0180*/  F2I.FTZ.TRUNC.NTZ R5, R4 ;  /* 0x0000000400057305 */ /* 0x000062000021f100 */
[----:B------:R-:W-:Y:S05]  /*0190*/  BRA `(.L_x_716) ;  /* 0x0000000000187947 */ /* 0x000fea0003800000 */
.L_x_715:
[----:B------:R-:W-:Y:S01]  /*01a0*/  ULDC UR6, c[0x0][0x218] ;  /* 0x0000860000067ab9 */ /* 0x000fe20000000800 */
[----:B------:R-:W-:Y:S02]  /*01b0*/  I2FP.F32.S32 R3, R0 ;  /* 0x0000000000037245 */ /* 0x000fe40000201400 */
[----:B------:R-:W-:Y:S01]  /*01c0*/  I2FP.F32.S32 R2, UR6 ;  /* 0x0000000600027c45 */ /* 0x000fe20008201400 */
[----:B------:R-:W-:-:S04]  /*01d0*/  ULDC UR6, c[0x0][0x228] ;  /* 0x00008a0000067ab9 */ /* 0x000fc80000000800 */
[----:B------:R-:W-:-:S04]  /*01e0*/  FFMA.FTZ R2, R3, UR6, R2 ;  /* 0x0000000603027c23 */ /* 0x000fc80008010002 */
[----:B------:R2:W3:Y:S03]  /*01f0*/  F2I.FTZ.TRUNC.NTZ R5, R2 ;  /* 0x0000000200057305 */ /* 0x0004e6000021f100 */
.L_x_716:
[----:B------:R-:W-:Y:S05]  /*0200*/  BSYNC B0 ;  /* 0x0000000000007941 */ /* 0x000fea0003800000 */
.L_x_714:
[----:B------:R-:W-:Y:S02]  /*0210*/  ULDC.64 UR6, c[0x0][0x240] ;  /* 0x0000900000067ab9 */ /* 0x000fe40000000a00 */
[----:B--2---:R-:W-:-:S04]  /*0220*/  LEA R2, P0, R0, UR6, 0x2 ;  /* 0x0000000600027c11 */ /* 0x004fc8000f8010ff */
[----:B------:R-:W-:-:S05]  /*0230*/  LEA.HI.X R3, R0, UR7, R7, 0x2, P0 ;  /* 0x0000000700037c11 */ /* 0x000fca00080f1407 */
[----:B-1-3--:R-:W-:Y:S01]  /*0240*/  STG.E desc[UR4][R2.64], R5 ;  /* 0x0000000502007986 */ /* 0x00afe2000c101904 */
[----:B------:R-:W-:Y:S05]  /*0250*/  EXIT ;  /* 0x000000000000794d */ /* 0x000fea0003800000 */
.L_x_717:
        /* <DEDUP_REMOVED lines=10> */
.L_x_815:


//--------------------- .text._ZN50_GLOBAL__N__f31458b2_17_RangeFactories_cu_38772b0829elementwise_kernel_with_indexIlZZZN2at6native17linspace_cuda_outERKN3c106ScalarES6_lRNS1_6TensorEENKUlvE_clEvENKUlvE0_clEvEUllE_EEvT_T0_PN15function_traitsISD_E11result_typeE --------------------------
	.section	.text._ZN50_GLOBAL__N__f31458b2_17_RangeFactories_cu_38772b0829elementwise_kernel_with_indexIlZZZN2at6native17linspace_cuda_outERKN3c106ScalarES6_lRNS1_6TensorEENKUlvE_clEvENKUlvE0_clEvEUllE_EEvT_T0_PN15function_traitsISD_E11result_typeE,"ax",@progbits
	.align	128
.text._ZN50_GLOBAL__N__f31458b2_17_RangeFactories_cu_38772b0829elementwise_kernel_with_indexIlZZZN2at6native17linspace_cuda_outERKN3c106ScalarES6_lRNS1_6TensorEENKUlvE_clEvENKUlvE0_clEvEUllE_EEvT_T0_PN15function_traitsISD_E11result_typeE:
        .type           _ZN50_GLOBAL__N__f31458b2_17_RangeFactories_cu_38772b0829elementwise_kernel_with_indexIlZZZN2at6native17linspace_cuda_outERKN3c106ScalarES6_lRNS1_6TensorEENKUlvE_clEvENKUlvE0_clEvEUllE_EEvT_T0_PN15function_traitsISD_E11result_typeE,@function
        .size           _ZN50_GLOBAL__N__f31458b2_17_RangeFactories_cu_38772b0829elementwise_kernel_with_indexIlZZZN2at6native17linspace_cuda_outERKN3c106ScalarES6_lRNS1_6TensorEENKUlvE_clEvENKUlvE0_clEvEUllE_EEvT_T0_PN15function_traitsISD_E11result_typeE,(.L_x_816 - _ZN50_GLOBAL__N__f31458b2_17_RangeFactories_cu_38772b0829elementwise_kernel_with_indexIlZZZN2at6native17linspace_cuda_outERKN3c106ScalarES6_lRNS1_6TensorEENKUlvE_clEvENKUlvE0_clEvEUllE_EEvT_T0_PN15function_traitsISD_E11result_typeE)
        .other          _ZN50_GLOBAL__N__f31458b2_17_RangeFactories_cu_38772b0829elementwise_kernel_with_indexIlZZZN2at6native17linspace_cuda_outERKN3c106ScalarES6_lRNS1_6TensorEENKUlvE_clEvENKUlvE0_clEvEUllE_EEvT_T0_PN15function_traitsISD_E11result_typeE,@"STO_CUDA_ENTRY STV_DEFAULT"
_ZN50_GLOBAL__N__f31458b2_17_RangeFactories_cu_38772b0829elementwise_kernel_with_indexIlZZZN2at6native17linspace_cuda_outERKN3c106ScalarES6_lRNS1_6TensorEENKUlvE_clEvENKUlvE0_clEvEUllE_EEvT_T0_PN15function_traitsISD_E11result_typeE:
        /* <DEDUP_REMOVED lines=23> */
[----:B0-----:R-:W-:-:S06]  /*0170*/  FFMA.FTZ R4, -R3, UR7, R4 ;  /* 0x0000000703047c23 */ /* 0x001fcc0008010104 */
[----:B------:R0:W1:Y:S01]  /*0180*/  F2I.FTZ.TRUNC.NTZ R5, R4 ;  /* 0x0000000400057305 */ /* 0x000062000021f100 */
[----:B------:R-:W-:Y:S05]  /*0190*/  BRA `(.L_x_720) ;  /* 0x0000000000147947 */ /* 0x000fea0003800000 */
.L_x_719:
[----:B------:R-:W0:Y:S01]  /*01a0*/  I2F.S8 R3, UR6 ;  /* 0x0000000600037d06 */ /* 0x000e220008001400 */
[----:B------:R-:W-:Y:S01]  /*01b0*/  I2FP.F32.U32 R2, R0 ;  /* 0x0000000000027245 */ /* 0x000fe20000201000 */
[----:B------:R-:W-:-:S04]  /*01c0*/  ULDC UR7, c[0x0][0x228] ;  /* 0x00008a0000077ab9 */ /* 0x000fc80000000800 */
[----:B0-----:R-:W-:-:S04]  /*01d0*/  FFMA.FTZ R2, R2, UR7, R3 ;  /* 0x0000000702027c23 */ /* 0x001fc80008010003 */
[----:B------:R2:W3:Y:S03]  /*01e0*/  F2I.FTZ.TRUNC.NTZ R5, R2 ;  /* 0x0000000200057305 */ /* 0x0004e6000021f100 */
.L_x_720:
[----:B------:R-:W-:Y:S05]  /*01f0*/  BSYNC B0 ;  /* 0x0000000000007941 */ /* 0x000fea0003800000 */
.L_x_718:
[----:B------:R-:W-:Y:S02]  /*0200*/  ULDC.64 UR8, c[0x0][0x240] ;  /* 0x0000900000087ab9 */ /* 0x000fe40000000a00 */
[----:B--2---:R-:W-:-:S05]  /*0210*/  IADD3 R2, P0, R0, UR8, RZ ;  /* 0x0000000800027c10 */ /* 0x004fca000ff1e0ff */
[----:B------:R-:W-:-:S05]  /*0220*/  IMAD.X R3, RZ, RZ, UR9, P0 ;  /* 0x00000009ff037e24 */ /* 0x000fca00080e06ff */
[----:B-1-3--:R-:W-:Y:S01]  /*0230*/  STG.E.U8 desc[UR4][R2.64], R5 ;  /* 0x0000000502007986 */ /* 0x00afe2000c101104 */
[----:B------:R-:W-:Y:S05]  /*0240*/  EXIT ;  /* 0x000000000000794d */ /* 0x000fea0003800000 */
.L_x_721:
        /* <DEDUP_REMOVED lines=11> */
.L_x_816:


//--------------------- .text._ZN50_GLOBAL__N__f31458b2_17_RangeFactories_cu_38772b0829elementwise_kernel_with_indexIiZZZN2at6native17linspace_cuda_outERKN3c106ScalarES6_lRNS1_6TensorEENKUlvE_clEvENKUlvE0_clEvEUllE_EEvT_T0_PN15function_traitsISD_E11result_typeE --------------------------
	.section	.text._ZN50_GLOBAL__N__f31458b2_17_RangeFactories_cu_38772b0829elementwise_kernel_with_indexIiZZZN2at6native17linspace_cuda_outERKN3c106ScalarES6_lRNS1_6TensorEENKUlvE_clEvENKUlvE0_clEvEUllE_EEvT_T0_PN15function_traitsISD_E11result_typeE,"ax",@progbits
	.align	128
.text._ZN50_GLOBAL__N__f31458b2_17_RangeFactories_cu_38772b0829elementwise_kernel_with_indexIiZZZN2at6native17linspace_cuda_outERKN3c106ScalarES6_lRNS1_6TensorEENKUlvE_clEvENKUlvE0_clEvEUllE_EEvT_T0_PN15function_traitsISD_E11result_typeE:
        .type           _ZN50_GLOBAL__N__f31458b2_17_RangeFactories_cu_38772b0829elementwise_kernel_with_indexIiZZZN2at6native17linspace_cuda_outERKN3c106ScalarES6_lRNS1_6TensorEENKUlvE_clEvENKUlvE0_clEvEUllE_EEvT_T0_PN15function_traitsISD_E11result_typeE,@function
        .size           _ZN50_GLOBAL__N__f31458b2_17_RangeFactories_cu_38772b0829elementwise_kernel_with_indexIiZZZN2at6native17linspace_cuda_outERKN3c106ScalarES6_lRNS1_6TensorEENKUlvE_clEvENKUlvE0_clEvEUllE_EEvT_T0_PN15function_traitsISD_E11result_typeE,(.L_x_817 - _ZN50_GLOBAL__N__f31458b2_17_RangeFactories_cu_38772b0829elementwise_kernel_with_indexIiZZZN2at6native17linspace_cuda_outERKN3c106ScalarES6_lRNS1_6TensorEENKUlvE_clEvENKUlvE0_clEvEUllE_EEvT_T0_PN15function_traitsISD_E11result_typeE)
        .other          _ZN50_GLOBAL__N__f31458b2_17_RangeFactories_cu_38772b0829elementwise_kernel_with_indexIiZZZN2at6native17linspace_cuda_outERKN3c106ScalarES6_lRNS1_6TensorEENKUlvE_clEvENKUlvE0_clEvEUllE_EEvT_T0_PN15function_traitsISD_E11result_typeE,@"STO_CUDA_ENTRY STV_DEFAULT"
_ZN50_GLOBAL__N__f31458b2_17_RangeFactories_cu_38772b0829elementwise_kernel_with_indexIiZZZN2at6native17linspace_cuda_outERKN3c106ScalarES6_lRNS1_6TensorEENKUlvE_clEvENKUlvE0_clEvEUllE_EEvT_T0_PN15function_traitsISD_E11result_typeE:
        /* <DEDUP_REMOVED lines=24> */
[----:B0-----:R-:W-:-:S06]  /*0180*/  FFMA.FTZ R4, -R3, UR7, R4 ;  /* 0x0000000703047c23 */ /* 0x001fcc0008010104 */
[----:B------:R0:W1:Y:S01]  /*0190*/  F2I.FTZ.TRUNC.NTZ R5, R4 ;  /* 0x0000000400057305 */ /* 0x000062000021f100 */
[----:B------:R-:W-:Y:S05]  /*01a0*/  BRA `(.L_x_724) ;  /* 0x0000000000147947 */ /* 0x000fea0003800000 */
.L_x_723:
[----:B------:R-:W0:Y:S01]  /*01b0*/  I2F.S8 R2, UR6 ;  /* 0x0000000600027d06 */ /* 0x000e220008001400 */
[----:B------:R-:W-:Y:S01]  /*01c0*/  I2FP.F32.S32 R3, R0 ;  /* 0x0000000000037245 */ /* 0x000fe20000201400 */
[----:B------:R-:W-:-:S04]  /*01d0*/  ULDC UR7, c[0x0][0x228] ;  /* 0x00008a0000077ab9 */ /* 0x000fc80000000800 */
[----:B0-----:R-:W-:-:S04]  /*01e0*/  FFMA.FTZ R2, R3, UR7, R2 ;  /* 0x0000000703027c23 */ /* 0x001fc80008010002 */
[----:B------:R2:W3:Y:S03]  /*01f0*/  F2I.FTZ.TRUNC.NTZ R5, R2 ;  /* 0x0000000200057305 */ /* 0x0004e6000021f100 */
.L_x_724:
[----:B------:R-:W-:Y:S05]  /*0200*/  BSYNC B0 ;  /* 0x0000000000007941 */ /* 0x000fea0003800000 */
.L_x_722:
[----:B------:R-:W-:Y:S02]  /*0210*/  ULDC.64 UR8, c[0x0][0x240] ;  /* 0x0000900000087ab9 */ /* 0x000fe40000000a00 */
[----:B--2---:R-:W-:-:S04]  /*0220*/  IADD3 R2, P0, R0, UR8, RZ ;  /* 0x0000000800027c10 */ /* 0x004fc8000ff1e0ff */
[----:B------:R-:W-:-:S05]  /*0230*/  IADD3.X R3, R6, UR9, RZ, P0, !PT ;  /* 0x0000000906037c10 */ /* 0x000fca00087fe4ff */
[----:B-1-3--:R-:W-:Y:S01]  /*0240*/  STG.E.U8 desc[UR4][R2.64], R5 ;  /* 0x0000000502007986 */ /* 0x00afe2000c101104 */
[----:B------:R-:W-:Y:S05]  /*0250*/  EXIT ;  /* 0x000000000000794d */ /* 0x000fea0003800000 */
.L_x_725:
        /* <DEDUP_REMOVED lines=10> */
.L_x_817:


//--------------------- .text._ZN50_GLOBAL__N__f31458b2_17_RangeFactories_cu_38772b0829elementwise_kernel_with_indexIlZZZN2at6native17linspace_cuda_outERKN3c106ScalarES6_lRNS1_6TensorEENKUlvE_clEvENKUlvE_clEvEUllE_EEvT_T0_PN15function_traitsISD_E11result_typeE --------------------------
	.section	.text._ZN50_GLOBAL__N__f31458b2_17_RangeFactories_cu_38772b0829elementwise_kernel_with_indexIlZZZN2at6native17linspace_cuda_outERKN3c106ScalarES6_lRNS1_6TensorEENKUlvE_clEvENKUlvE_clEvEUllE_EEvT_T0_PN15function_traitsISD_E11result_typeE,"ax",@progbits
	.align	128
.text._ZN50_GLOBAL__N__f31458b2_17_RangeFactories_cu_38772b0829elementwise_kernel_with_indexIlZZZN2at6native17linspace_cuda_outERKN3c106ScalarES6_lRNS1_6TensorEENKUlvE_clEvENKUlvE_clEvEUllE_EEvT_T0_PN15function_traitsISD_E11result_typeE:
        .type           _ZN50_GLOBAL__N__f31458b2_17_RangeFactories_cu_38772b0829elementwise_kernel_with_indexIlZZZN2at6native17linspace_cuda_outERKN3c106ScalarES6_lRNS1_6TensorEENKUlvE_clEvENKUlvE_clEvEUllE_EEvT_T0_PN15function_traitsISD_E11result_typeE,@function
        .size           _ZN50_GLOBAL__N__f31458b2_17_RangeFactories_cu_38772b0829elementwise_kernel_with_indexIlZZZN2at6native17linspace_cuda_outERKN3c106ScalarES6_lRNS1_6TensorEENKUlvE_clEvENKUlvE_clEvEUllE_EEvT_T0_PN15function_traitsISD_E11result_typeE,(.L_x_818 - _ZN50_GLOBAL__N__f31458b2_17_RangeFactories_cu_38772b0829elementwise_kernel_with_indexIlZZZN2at6native17linspace_cuda_outERKN3c106ScalarES6_lRNS1_6TensorEENKUlvE_clEvENKUlvE_clEvEUllE_EEvT_T0_PN15function_traitsISD_E11result_typeE)
        .other          _ZN50_GLOBAL__N__f31458b2_17_RangeFactories_cu_38772b0829elementwise_kernel_with_indexIlZZZN2at6native17linspace_cuda_outERKN3c106ScalarES6_lRNS1_6TensorEENKUlvE_clEvENKUlvE_clEvEUllE_EEvT_T0_PN15function_traitsISD_E11result_typeE,@"STO_CUDA_ENTRY STV_DEFAULT"
_ZN50_GLOBAL__N__f31458b2_17_RangeFactories_cu_38772b0829elementwise_kernel_with_indexIlZZZN2at6native17linspace_cuda_outERKN3c106ScalarES6_lRNS1_6TensorEENKUlvE_clEvENKUlvE_clEvEUllE_EEvT_T0_PN15function_traitsISD_E11result_typeE:
        /* <DEDUP_REMOVED lines=22> */
[----:B0-----:R-:W-:-:S06]  /*0160*/  FFMA.FTZ R4, -R3, UR6, R4 ;  /* 0x0000000603047c23 */ /* 0x001fcc0008010104 */
[----:B------:R0:W1:Y:S01]  /*0170*/  F2I.FTZ.U32.TRUNC.NTZ R5, R4 ;  /* 0x0000000400057305 */ /* 0x000062000021f000 */
[----:B------:R-:W-:Y:S05]  /*0180*/  BRA `(.L_x_728) ;  /* 0x0000000000187947 */ /* 0x000fea0003800000 */
.L_x_727:
[----:B------:R-:W-:Y:S01]  /*0190*/  ULDC.U8 UR6, c[0x0][0x218] ;  /* 0x0000860000067ab9 */ /* 0x000fe20000000000 */
[----:B------:R-:W-:Y:S02]  /*01a0*/  I2FP.F32.U32 R2, R0 ;  /* 0x0000000000027245 */ /* 0x000fe40000201000 */
[----:B------:R-:W-:Y:S01]  /*01b0*/  I2FP.F32.U32 R3, UR6 ;  /* 0x0000000600037c45 */ /* 0x000fe20008201000 */
[----:B------:R-:W-:-:S04]  /*01c0*/  ULDC UR6, c[0x0][0x228] ;  /* 0x00008a0000067ab9 */ /* 0x000fc80000000800 */
[----:B------:R-:W-:-:S04]  /*01d0*/  FFMA.FTZ R2, R2, UR6, R3 ;  /* 0x0000000602027c23 */ /* 0x000fc80008010003 */
[----:B------:R2:W3:Y:S03]  /*01e0*/  F2I.FTZ.U32.TRUNC.NTZ R5, R2 ;  /* 0x0000000200057305 */ /* 0x0004e6000021f000 */
.L_x_728:
[----:B------:R-:W-:Y:S05]  /*01f0*/  BSYNC B0 ;  /* 0x0000000000007941 */ /* 0x000fea0003800000 */
.L_x_726:
[----:B------:R-:W-:Y:S02]  /*0200*/  ULDC.64 UR6, c[0x0][0x240] ;  /* 0x0000900000067ab9 */ /* 0x000fe40000000a00 */
[----:B--2---:R-:W-:-:S05]  /*0210*/  IADD3 R2, P0, R0, UR6, RZ ;  /* 0x0000000600027c10 */ /* 0x004fca000ff1e0ff */
[----:B------:R-:W-:-:S05]  /*0220*/  IMAD.X R3, RZ, RZ, UR7, P0 ;  /* 0x00000007ff037e24 */ /* 0x000fca00080e06ff */
[----:B-1-3--:R-:W-:Y:S01]  /*0230*/  STG.E.U8 desc[UR4][R2.64], R5 ;  /* 0x0000000502007986 */ /* 0x00afe2000c101104 */
[----:B------:R-:W-:Y:S05]  /*0240*/  EXIT ;  /* 0x000000000000794d */ /* 0x000fea0003800000 */
.L_x_729:
        /* <DEDUP_REMOVED lines=11> */
.L_x_818:


//--------------------- .text._ZN50_GLOBAL__N__f31458b2_17_RangeFactories_cu_38772b0829elementwise_kernel_with_indexIiZZZN2at6native17linspace_cuda_outERKN3c106ScalarES6_lRNS1_6TensorEENKUlvE_clEvENKUlvE_clEvEUllE_EEvT_T0_PN15function_traitsISD_E11result_typeE --------------------------
	.section	.text._ZN50_GLOBAL__N__f31458b2_17_RangeFactories_cu_38772b0829elementwise_kernel_with_indexIiZZZN2at6native17linspace_cuda_outERKN3c106ScalarES6_lRNS1_6TensorEENKUlvE_clEvENKUlvE_clEvEUllE_EEvT_T0_PN15function_traitsISD_E11result_typeE,"ax",@progbits
	.align	128
.text._ZN50_GLOBAL__N__f31458b2_17_RangeFactories_cu_38772b0829elementwise_kernel_with_indexIiZZZN2at6native17linspace_cuda_outERKN3c106ScalarES6_lRNS1_6TensorEENKUlvE_clEvENKUlvE_clEvEUllE_EEvT_T0_PN15function_traitsISD_E11result_typeE:
        .type           _ZN50_GLOBAL__N__f31458b2_17_RangeFactories_cu_38772b0829elementwise_kernel_with_indexIiZZZN2at6native17linspace_cuda_outERKN3c106ScalarES6_lRNS1_6TensorEENKUlvE_clEvENKUlvE_clEvEUllE_EEvT_T0_PN15function_traitsISD_E11result_typeE,@function
        .size           _ZN50_GLOBAL__N__f31458b2_17_RangeFactories_cu_38772b0829elementwise_kernel_with_indexIiZZZN2at6native17linspace_cuda_outERKN3c106ScalarES6_lRNS1_6TensorEENKUlvE_clEvENKUlvE_clEvEUllE_EEvT_T0_PN15function_traitsISD_E11result_typeE,(.L_x_819 - _ZN50_GLOBAL__N__f31458b2_17_RangeFactories_cu_38772b0829elementwise_kernel_with_indexIiZZZN2at6native17linspace_cuda_outERKN3c106ScalarES6_lRNS1_6TensorEENKUlvE_clEvENKUlvE_clEvEUllE_EEvT_T0_PN15function_traitsISD_E11result_typeE)
        .other          _ZN50_GLOBAL__N__f31458b2_17_RangeFactories_cu_38772b0829elementwise_kernel_with_indexIiZZZN2at6native17linspace_cuda_outERKN3c106ScalarES6_lRNS1_6TensorEENKUlvE_clEvENKUlvE_clEvEUllE_EEvT_T0_PN15function_traitsISD_E11result_typeE,@"STO_CUDA_ENTRY STV_DEFAULT"
_ZN50_GLOBAL__N__f31458b2_17_RangeFactories_cu_38772b0829elementwise_kernel_with_indexIiZZZN2at6native17linspace_cuda_outERKN3c106ScalarES6_lRNS1_6TensorEENKUlvE_clEvENKUlvE_clEvEUllE_EEvT_T0_PN15function_traitsISD_E11result_typeE:
        /* <DEDUP_REMOVED lines=23> */
[----:B0-----:R-:W-:-:S06]  /*0170*/  FFMA.FTZ R4, -R3, UR6, R4 ;  /* 0x0000000603047c23 */ /* 0x001fcc0008010104 */
[----:B------:R0:W1:Y:S01]  /*0180*/  F2I.FTZ.U32.TRUNC.NTZ R5, R4 ;  /* 0x0000000400057305 */ /* 0x000062000021f000 */
[----:B------:R-:W-:Y:S05]  /*0190*/  BRA `(.L_x_732) ;  /* 0x0000000000187947 */ /* 0x000fea0003800000 */
.L_x_731:
[----:B------:R-:W-:Y:S01]  /*01a0*/  ULDC.U8 UR6, c[0x0][0x218] ;  /* 0x0000860000067ab9 */ /* 0x000fe20000000000 */
[----:B------:R-:W-:Y:S02]  /*01b0*/  I2FP.F32.S32 R3, R0 ;  /* 0x0000000000037245 */ /* 0x000fe40000201400 */
[----:B------:R-:W-:Y:S01]  /*01c0*/  I2FP.F32.U32 R2, UR6 ;  /* 0x0000000600027c45 */ /* 0x000fe20008201000 */
[----:B------:R-:W-:-:S04]  /*01d0*/  ULDC UR6, c[0x0][0x228] ;  /* 0x00008a0000067ab9 */ /* 0x000fc80000000800 */
[----:B------:R-:W-:-:S04]  /*01e0*/  FFMA.FTZ R2, R3, UR6, R2 ;  /* 0x0000000603027c23 */ /* 0x000fc80008010002 */
[----:B------:R2:W3:Y:S03]  /*01f0*/  F2I.FTZ.U32.TRUNC.NTZ R5, R2 ;  /* 0x0000000200057305 */ /* 0x0004e6000021f000 */
.L_x_732:
[----:B------:R-:W-:Y:S05]  /*0200*/  BSYNC B0 ;  /* 0x0000000000007941 */ /* 0x000fea0003800000 */
.L_x_730:
[----:B------:R-:W-:Y:S02]  /*0210*/  ULDC.64 UR6, c[0x0][0x240] ;  /* 0x0000900000067ab9 */ /* 0x000fe40000000a00 */
[----:B--2---:R-:W-:-:S04]  /*0220*/  IADD3 R2, P0, R0, UR6, RZ ;  /* 0x0000000600027c10 */ /* 0x004fc8000ff1e0ff */
[----:B------:R-:W-:-:S05]  /*0230*/  IADD3.X R3, R6, UR7, RZ, P0, !PT ;  /* 0x0000000706037c10 */ /* 0x000fca00087fe4ff */
[----:B-1-3--:R-:W-:Y:S01]  /*0240*/  STG.E.U8 desc[UR4][R2.64], R5 ;  /* 0x0000000502007986 */ /* 0x00afe2000c101104 */
[----:B------:R-:W-:Y:S05]  /*0250*/  EXIT ;  /* 0x000000000000794d */ /* 0x000fea0003800000 */
.L_x_733:
        /* <DEDUP_REMOVED lines=10> */
.L_x_819:


//--------------------- .nv.global.init           --------------------------
	.section	.nv.global.init,"aw",@progbits
	.align	16
.nv.global.init:
	.type		__cudart_sin_cos_coeffs,@object
	.size		__cudart_sin_cos_coeffs,(__cudart_i2opi_d - __cudart_sin_cos_coeffs)
__cudart_sin_cos_coeffs:
        /*0000*/ 	.byte	0x46, 0xd2, 0xb0, 0x2c, 0xf1, 0xe5, 0x5a, 0xbe, 0x92, 0xe3, 0xac, 0x69, 0xe3, 0x1d, 0xc7, 0x3e
        /*0010*/ 	.byte	0xa1, 0x62, 0xdb, 0x19, 0xa0, 0x01, 0x2a, 0xbf, 0x18, 0x08, 0x11, 0x11, 0x11, 0x11, 0x81, 0x3f
        /*0020*/ 	.byte	0x54, 0x55, 0x55, 0x55, 0x55, 0x55, 0xc5, 0xbf, 0x00, 0x00, 0x00, 0x00, 0x00, 0x00, 0x00, 0x00
        /*0030*/ 	.byte	0x00, 0x00, 0x00, 0x00, 0x00, 0x00, 0x00, 0x00, 0x64, 0x81, 0xfd, 0x20, 0x83, 0xff, 0xa8, 0xbd
        /*0040*/ 	.byte	0x28, 0x85, 0xef, 0xc1, 0xa7, 0xee, 0x21, 0x3e, 0xd9, 0xe6, 0x06, 0x8e, 0x4f, 0x7e, 0x92, 0xbe
        /*0050*/ 	.byte	0xe9, 0xbc, 0xdd, 0x19, 0xa0, 0x01, 0xfa, 0x3e, 0x47, 0x5d, 0xc1, 0x16, 0x6c, 0xc1, 0x56, 0xbf
        /*0060*/ 	.byte	0x51, 0x55, 0x55, 0x55, 0x55, 0x55, 0xa5, 0x3f, 0x00, 0x00, 0x00, 0x00, 0x00, 0x00, 0xe0, 0xbf
        /*0070*/ 	.byte	0x00, 0x00, 0x00, 0x00, 0x00, 0x00, 0xf0, 0x3f, 0x00, 0x00, 0x00, 0x00, 0x00, 0x00, 0x00, 0x00
	.type		__cudart_i2opi_d,@object
	.size		__cudart_i2opi_d,(.L_29 - __cudart_i2opi_d)
__cudart_i2opi_d:
        /* <DEDUP_REMOVED lines=9> */
.L_29:


//--------------------- .nv.shared.reserved.0     --------------------------
	.section	.nv.shared.reserved.0,"aw",@nobits
	.weak		__nv_reservedSMEM_offset_0_alias
	.size		__nv_reservedSMEM_offset_0_alias, 0, 0
	.other		__nv_reservedSMEM_offset_0_alias,@"STO_CUDA_RESERVED_SHARED STV_DEFAULT"
__nv_reservedSMEM_offset_0_alias:
	.zero		0


//--------------------- .nv.global                --------------------------
	.section	.nv.global,"aw",@nobits
.nv.global:
	.type		_ZN48_INTERNAL_f31458b2_17_RangeFactories_cu_38772b084cuda3std3__48in_placeE,@object
	.size		_ZN48_INTERNAL_f31458b2_17_RangeFactories_cu_38772b084cuda3std3__48in_placeE,(_ZN48_INTERNAL_f31458b2_17_RangeFactories_cu_38772b084cuda3std6ranges3__45__cpo8distanceE - _ZN48_INTERNAL_f31458b2_17_RangeFactories_cu_38772b084cuda3std3__48in_placeE)
_ZN48_INTERNAL_f31458b2_17_RangeFactories_cu_38772b084cuda3std3__48in_placeE:
	.zero		1
	.type		_ZN48_INTERNAL_f31458b2_17_RangeFactories_cu_38772b084cuda3std6ranges3__45__cpo8distanceE,@object
	.size		_ZN48_INTERNAL_f31458b2_17_RangeFactories_cu_38772b084cuda3std6ranges3__45__cpo8distanceE,(_ZN48_INTERNAL_f31458b2_17_RangeFactories_cu_38772b084cuda3std3__45__cpo6cbeginE - _ZN48_INTERNAL_f31458b2_17_RangeFactories_cu_38772b084cuda3std6ranges3__45__cpo8distanceE)
_ZN48_INTERNAL_f31458b2_17_RangeFactories_cu_38772b084cuda3std6ranges3__45__cpo8distanceE:
	.zero		1
	.type		_ZN48_INTERNAL_f31458b2_17_RangeFactories_cu_38772b084cuda3std3__45__cpo6cbeginE,@object
	.size		_ZN48_INTERNAL_f31458b2_17_RangeFactories_cu_38772b084cuda3std3__45__cpo6cbeginE,(_ZN48_INTERNAL_f31458b2_17_RangeFactories_cu_38772b084cuda3std6ranges3__45__cpo7advanceE - _ZN48_INTERNAL_f31458b2_17_RangeFactories_cu_38772b084cuda3std3__45__cpo6cbeginE)
_ZN48_INTERNAL_f31458b2_17_RangeFactories_cu_38772b084cuda3std3__45__cpo6cbeginE:
	.zero		1
	.type		_ZN48_INTERNAL_f31458b2_17_RangeFactories_cu_38772b084cuda3std6ranges3__45__cpo7advanceE,@object
	.size		_ZN48_INTERNAL_f31458b2_17_RangeFactories_cu_38772b084cuda3std6ranges3__45__cpo7advanceE,(_ZN48_INTERNAL_f31458b2_17_RangeFactories_cu_38772b084cuda3std3__45__cpo7crbeginE - _ZN48_INTERNAL_f31458b2_17_RangeFactories_cu_38772b084cuda3std6ranges3__45__cpo7advanceE)
_ZN48_INTERNAL_f31458b2_17_RangeFactories_cu_38772b084cuda3std6ranges3__45__cpo7advanceE:
	.zero		1
	.type		_ZN48_INTERNAL_f31458b2_17_RangeFactories_cu_38772b084cuda3std3__45__cpo7crbeginE,@object
	.size		_ZN48_INTERNAL_f31458b2_17_RangeFactories_cu_38772b084cuda3std3__45__cpo7crbeginE,(_ZN48_INTERNAL_f31458b2_17_RangeFactories_cu_38772b084cuda3std6ranges3__45__cpo4dataE - _ZN48_INTERNAL_f31458b2_17_RangeFactories_cu_38772b084cuda3std3__45__cpo7crbeginE)
_ZN48_INTERNAL_f31458b2_17_RangeFactories_cu_38772b084cuda3std3__45__cpo7crbeginE:
	.zero		1
	.type		_ZN48_INTERNAL_f31458b2_17_RangeFactories_cu_38772b084cuda3std6ranges3__45__cpo4dataE,@object
	.size		_ZN48_INTERNAL_f31458b2_17_RangeFactories_cu_38772b084cuda3std6ranges3__45__cpo4dataE,(_ZN48_INTERNAL_f31458b2_17_RangeFactories_cu_38772b084cuda3std6ranges3__45__cpo5beginE - _ZN48_INTERNAL_f31458b2_17_RangeFactories_cu_38772b084cuda3std6ranges3__45__cpo4dataE)
_ZN48_INTERNAL_f31458b2_17_RangeFactories_cu_38772b084cuda3std6ranges3__45__cpo4dataE:
	.zero		1
	.type		_ZN48_INTERNAL_f31458b2_17_RangeFactories_cu_38772b084cuda3std6ranges3__45__cpo5beginE,@object
	.size		_ZN48_INTERNAL_f31458b2_17_RangeFactories_cu_38772b084cuda3std6ranges3__45__cpo5beginE,(_ZN48_INTERNAL_f31458b2_17_RangeFactories_cu_38772b084cuda3std3__450_GLOBAL__N__f31458b2_17_RangeFactories_cu_38772b086ignoreE - _ZN48_INTERNAL_f31458b2_17_RangeFactories_cu_38772b084cuda3std6ranges3__45__cpo5beginE)
_ZN48_INTERNAL_f31458b2_17_RangeFactories_cu_38772b084cuda3std6ranges3__45__cpo5beginE:
	.zero		1
	.type		_ZN48_INTERNAL_f31458b2_17_RangeFactories_cu_38772b084cuda3std3__450_GLOBAL__N__f31458b2_17_RangeFactories_cu_38772b086ignoreE,@object
	.size		_ZN48_INTERNAL_f31458b2_17_RangeFactories_cu_38772b084cuda3std3__450_GLOBAL__N__f31458b2_17_RangeFactories_cu_38772b086ignoreE,(_ZN48_INTERNAL_f31458b2_17_RangeFactories_cu_38772b084cuda3std6ranges3__45__cpo4sizeE - _ZN48_INTERNAL_f31458b2_17_RangeFactories_cu_38772b084cuda3std3__450_GLOBAL__N__f31458b2_17_RangeFactories_cu_38772b086ignoreE)
_ZN48_INTERNAL_f31458b2_17_RangeFactories_cu_38772b084cuda3std3__450_GLOBAL__N__f31458b2_17_RangeFactories_cu_38772b086ignoreE:
	.zero		1
	.type		_ZN48_INTERNAL_f31458b2_17_RangeFactories_cu_38772b084cuda3std6ranges3__45__cpo4sizeE,@object
	.size		_ZN48_INTERNAL_f31458b2_17_RangeFactories_cu_38772b084cuda3std6ranges3__45__cpo4sizeE,(_ZN48_INTERNAL_f31458b2_17_RangeFactories_cu_38772b084cuda3std3__45__cpo5beginE - _ZN48_INTERNAL_f31458b2_17_RangeFactories_cu_38772b084cuda3std6ranges3__45__cpo4sizeE)
_ZN48_INTERNAL_f31458b2_17_RangeFactories_cu_38772b084cuda3std6ranges3__45__cpo4sizeE:
	.zero		1
	.type		_ZN48_INTERNAL_f31458b2_17_RangeFactories_cu_38772b084cuda3std3__45__cpo5beginE,@object
	.size		_ZN48_INTERNAL_f31458b2_17_RangeFactories_cu_38772b084cuda3std3__45__cpo5beginE,(_ZN48_INTERNAL_f31458b2_17_RangeFactories_cu_38772b084cuda3std6ranges3__45__cpo6cbeginE - _ZN48_INTERNAL_f31458b2_17_RangeFactories_cu_38772b084cuda3std3__45__cpo5beginE)
_ZN48_INTERNAL_f31458b2_17_RangeFactories_cu_38772b084cuda3std3__45__cpo5beginE:
	.zero		1
	.type		_ZN48_INTERNAL_f31458b2_17_RangeFactories_cu_38772b084cuda3std6ranges3__45__cpo6cbeginE,@object
	.size		_ZN48_INTERNAL_f31458b2_17_RangeFactories_cu_38772b084cuda3std6ranges3__45__cpo6cbeginE,(_ZN48_INTERNAL_f31458b2_17_RangeFactories_cu_38772b084cuda3std3__45__cpo6rbeginE - _ZN48_INTERNAL_f31458b2_17_RangeFactories_cu_38772b084cuda3std6ranges3__45__cpo6cbeginE)
_ZN48_INTERNAL_f31458b2_17_RangeFactories_cu_38772b084cuda3std6ranges3__45__cpo6cbeginE:
	.zero		1
	.type		_ZN48_INTERNAL_f31458b2_17_RangeFactories_cu_38772b084cuda3std3__45__cpo6rbeginE,@object
	.size		_ZN48_INTERNAL_f31458b2_17_RangeFactories_cu_38772b084cuda3std3__45__cpo6rbeginE,(_ZN48_INTERNAL_f31458b2_17_RangeFactories_cu_38772b084cuda3std6ranges3__45__cpo4nextE - _ZN48_INTERNAL_f31458b2_17_RangeFactories_cu_38772b084cuda3std3__45__cpo6rbeginE)
_ZN48_INTERNAL_f31458b2_17_RangeFactories_cu_38772b084cuda3std3__45__cpo6rbeginE:
	.zero		1
	.type		_ZN48_INTERNAL_f31458b2_17_RangeFactories_cu_38772b084cuda3std6ranges3__45__cpo4nextE,@object
	.size		_ZN48_INTERNAL_f31458b2_17_RangeFactories_cu_38772b084cuda3std6ranges3__45__cpo4nextE,(_ZN48_INTERNAL_f31458b2_17_RangeFactories_cu_38772b084cuda3std6ranges3__45__cpo4swapE - _ZN48_INTERNAL_f31458b2_17_RangeFactories_cu_38772b084cuda3std6ranges3__45__cpo4nextE)
_ZN48_INTERNAL_f31458b2_17_RangeFactories_cu_38772b084cuda3std6ranges3__45__cpo4nextE:
	.zero		1
	.type		_ZN48_INTERNAL_f31458b2_17_RangeFactories_cu_38772b084cuda3std6ranges3__45__cpo4swapE,@object
	.size		_ZN48_INTERNAL_f31458b2_17_RangeFactories_cu_38772b084cuda3std6ranges3__45__cpo4swapE,(_ZN48_INTERNAL_f31458b2_17_RangeFactories_cu_38772b084cuda3std3__420unreachable_sentinelE - _ZN48_INTERNAL_f31458b2_17_RangeFactories_cu_38772b084cuda3std6ranges3__45__cpo4swapE)
_ZN48_INTERNAL_f31458b2_17_RangeFactories_cu_38772b084cuda3std6ranges3__45__cpo4swapE:
	.zero		1
	.type		_ZN48_INTERNAL_f31458b2_17_RangeFactories_cu_38772b084cuda3std3__420unreachable_sentinelE,@object
	.size		_ZN48_INTERNAL_f31458b2_17_RangeFactories_cu_38772b084cuda3std3__420unreachable_sentinelE,(_ZN48_INTERNAL_f31458b2_17_RangeFactories_cu_38772b086thrust23THRUST_300001_SM_900_NS6system6detail10sequential3seqE - _ZN48_INTERNAL_f31458b2_17_RangeFactories_cu_38772b084cuda3std3__420unreachable_sentinelE)
_ZN48_INTERNAL_f31458b2_17_RangeFactories_cu_38772b084cuda3std3__420unreachable_sentinelE:
	.zero		1
	.type		_ZN48_INTERNAL_f31458b2_17_RangeFactories_cu_38772b086thrust23THRUST_300001_SM_900_NS6system6detail10sequential3seqE,@object
	.size		_ZN48_INTERNAL_f31458b2_17_RangeFactories_cu_38772b086thrust23THRUST_300001_SM_900_NS6system6detail10sequential3seqE,(_ZN48_INTERNAL_f31458b2_17_RangeFactories_cu_38772b084cuda3std3__45__cpo4cendE - _ZN48_INTERNAL_f31458b2_17_RangeFactories_cu_38772b086thrust23THRUST_300001_SM_900_NS6system6detail10sequential3seqE)
_ZN48_INTERNAL_f31458b2_17_RangeFactories_cu_38772b086thrust23THRUST_300001_SM_900_NS6system6detail10sequential3seqE:
	.zero		1
	.type		_ZN48_INTERNAL_f31458b2_17_RangeFactories_cu_38772b084cuda3std3__45__cpo4cendE,@object
	.size		_ZN48_INTERNAL_f31458b2_17_RangeFactories_cu_38772b084cuda3std3__45__cpo4cendE,(_ZN48_INTERNAL_f31458b2_17_RangeFactories_cu_38772b084cuda3std6ranges3__45__cpo9iter_swapE - _ZN48_INTERNAL_f31458b2_17_RangeFactories_cu_38772b084cuda3std3__45__cpo4cendE)
_ZN48_INTERNAL_f31458b2_17_RangeFactories_cu_38772b084cuda3std3__45__cpo4cendE:
	.zero		1
	.type		_ZN48_INTERNAL_f31458b2_17_RangeFactories_cu_38772b084cuda3std6ranges3__45__cpo9iter_swapE,@object
	.size		_ZN48_INTERNAL_f31458b2_17_RangeFactories_cu_38772b084cuda3std6ranges3__45__cpo9iter_swapE,(_ZN48_INTERNAL_f31458b2_17_RangeFactories_cu_38772b084cuda3std3__45__cpo5crendE - _ZN48_INTERNAL_f31458b2_17_RangeFactories_cu_38772b084cuda3std6ranges3__45__cpo9iter_swapE)
_ZN48_INTERNAL_f31458b2_17_RangeFactories_cu_38772b084cuda3std6ranges3__45__cpo9iter_swapE:
	.zero		1
	.type		_ZN48_INTERNAL_f31458b2_17_RangeFactories_cu_38772b084cuda3std3__45__cpo5crendE,@object
	.size		_ZN48_INTERNAL_f31458b2_17_RangeFactories_cu_38772b084cuda3std3__45__cpo5crendE,(_ZN48_INTERNAL_f31458b2_17_RangeFactories_cu_38772b084cuda3std6ranges3__45__cpo5cdataE - _ZN48_INTERNAL_f31458b2_17_RangeFactories_cu_38772b084cuda3std3__45__cpo5crendE)
_ZN48_INTERNAL_f31458b2_17_RangeFactories_cu_38772b084cuda3std3__45__cpo5crendE:
	.zero		1
	.type		_ZN48_INTERNAL_f31458b2_17_RangeFactories_cu_38772b084cuda3std6ranges3__45__cpo5cdataE,@object
	.size		_ZN48_INTERNAL_f31458b2_17_RangeFactories_cu_38772b084cuda3std6ranges3__45__cpo5cdataE,(_ZN48_INTERNAL_f31458b2_17_RangeFactories_cu_38772b084cuda3std6ranges3__45__cpo3endE - _ZN48_INTERNAL_f31458b2_17_RangeFactories_cu_38772b084cuda3std6ranges3__45__cpo5cdataE)
_ZN48_INTERNAL_f31458b2_17_RangeFactories_cu_38772b084cuda3std6ranges3__45__cpo5cdataE:
	.zero		1
	.type		_ZN48_INTERNAL_f31458b2_17_RangeFactories_cu_38772b084cuda3std6ranges3__45__cpo3endE,@object
	.size		_ZN48_INTERNAL_f31458b2_17_RangeFactories_cu_38772b084cuda3std6ranges3__45__cpo3endE,(_ZN48_INTERNAL_f31458b2_17_RangeFactories_cu_38772b084cuda3std3__419piecewise_constructE - _ZN48_INTERNAL_f31458b2_17_RangeFactories_cu_38772b084cuda3std6ranges3__45__cpo3endE)
_ZN48_INTERNAL_f31458b2_17_RangeFactories_cu_38772b084cuda3std6ranges3__45__cpo3endE:
	.zero		1
	.type		_ZN48_INTERNAL_f31458b2_17_RangeFactories_cu_38772b084cuda3std3__419piecewise_constructE,@object
	.size		_ZN48_INTERNAL_f31458b2_17_RangeFactories_cu_38772b084cuda3std3__419piecewise_constructE,(_ZN48_INTERNAL_f31458b2_17_RangeFactories_cu_38772b084cuda3std6ranges3__45__cpo5ssizeE - _ZN48_INTERNAL_f31458b2_17_RangeFactories_cu_38772b084cuda3std3__419piecewise_constructE)
_ZN48_INTERNAL_f31458b2_17_RangeFactories_cu_38772b084cuda3std3__419piecewise_constructE:
	.zero		1
	.type		_ZN48_INTERNAL_f31458b2_17_RangeFactories_cu_38772b084cuda3std6ranges3__45__cpo5ssizeE,@object
	.size		_ZN48_INTERNAL_f31458b2_17_RangeFactories_cu_38772b084cuda3std6ranges3__45__cpo5ssizeE,(_ZN48_INTERNAL_f31458b2_17_RangeFactories_cu_38772b084cuda3std3__45__cpo3endE - _ZN48_INTERNAL_f31458b2_17_RangeFactories_cu_38772b084cuda3std6ranges3__45__cpo5ssizeE)
_ZN48_INTERNAL_f31458b2_17_RangeFactories_cu_38772b084cuda3std6ranges3__45__cpo5ssizeE:
	.zero		1
	.type		_ZN48_INTERNAL_f31458b2_17_RangeFactories_cu_38772b084cuda3std3__45__cpo3endE,@object
	.size		_ZN48_INTERNAL_f31458b2_17_RangeFactories_cu_38772b084cuda3std3__45__cpo3endE,(_ZN48_INTERNAL_f31458b2_17_RangeFactories_cu_38772b084cuda3std6ranges3__45__cpo4cendE - _ZN48_INTERNAL_f31458b2_17_RangeFactories_cu_38772b084cuda3std3__45__cpo3endE)
_ZN48_INTERNAL_f31458b2_17_RangeFactories_cu_38772b084cuda3std3__45__cpo3endE:
	.zero		1
	.type		_ZN48_INTERNAL_f31458b2_17_RangeFactories_cu_38772b084cuda3std6ranges3__45__cpo4cendE,@object
	.size		_ZN48_INTERNAL_f31458b2_17_RangeFactories_cu_38772b084cuda3std6ranges3__45__cpo4cendE,(_ZN48_INTERNAL_f31458b2_17_RangeFactories_cu_38772b084cuda3std3__45__cpo4rendE - _ZN48_INTERNAL_f31458b2_17_RangeFactories_cu_38772b084cuda3std6ranges3__45__cpo4cendE)
_ZN48_INTERNAL_f31458b2_17_RangeFactories_cu_38772b084cuda3std6ranges3__45__cpo4cendE:
	.zero		1
	.type		_ZN48_INTERNAL_f31458b2_17_RangeFactories_cu_38772b084cuda3std3__45__cpo4rendE,@object
	.size		_ZN48_INTERNAL_f31458b2_17_RangeFactories_cu_38772b084cuda3std3__45__cpo4rendE,(_ZN48_INTERNAL_f31458b2_17_RangeFactories_cu_38772b084cuda3std6ranges3__45__cpo4prevE - _ZN48_INTERNAL_f31458b2_17_RangeFactories_cu_38772b084cuda3std3__45__cpo4rendE)
_ZN48_INTERNAL_f31458b2_17_RangeFactories_cu_38772b084cuda3std3__45__cpo4rendE:
	.zero		1
	.type		_ZN48_INTERNAL_f31458b2_17_RangeFactories_cu_38772b084cuda3std6ranges3__45__cpo4prevE,@object
	.size		_ZN48_INTERNAL_f31458b2_17_RangeFactories_cu_38772b084cuda3std6ranges3__45__cpo4prevE,(_ZN48_INTERNAL_f31458b2_17_RangeFactories_cu_38772b084cuda3std6ranges3__45__cpo9iter_moveE - _ZN48_INTERNAL_f31458b2_17_RangeFactories_cu_38772b084cuda3std6ranges3__45__cpo4prevE)
_ZN48_INTERNAL_f31458b2_17_RangeFactories_cu_38772b084cuda3std6ranges3__45__cpo4prevE:
	.zero		1
	.type		_ZN48_INTERNAL_f31458b2_17_RangeFactories_cu_38772b084cuda3std6ranges3__45__cpo9iter_moveE,@object
	.size		_ZN48_INTERNAL_f31458b2_17_RangeFactories_cu_38772b084cuda3std6ranges3__45__cpo9iter_moveE,(.L_13 - _ZN48_INTERNAL_f31458b2_17_RangeFactories_cu_38772b084cuda3std6ranges3__45__cpo9iter_moveE)
_ZN48_INTERNAL_f31458b2_17_RangeFactories_cu_38772b084cuda3std6ranges3__45__cpo9iter_moveE:
	.zero		1
.L_13:


//--------------------- .nv.constant0._ZN50_GLOBAL__N__f31458b2_17_RangeFactories_cu_38772b0829elementwise_kernel_with_indexIlZZZN2at6native15arange_cuda_outERKN3c106ScalarES6_S6_RNS1_6TensorEENKUlvE_clEvENKUlvE7_clEvEUllE_EEvT_T0_PN15function_traitsISD_E11result_typeE --------------------------
	.section	.nv.constant0._ZN50_GLOBAL__N__f31458b2_17_RangeFactories_cu_38772b0829elementwise_kernel_with_indexIlZZZN2at6native15arange_cuda_outERKN3c106ScalarES6_S6_RNS1_6TensorEENKUlvE_clEvENKUlvE7_clEvEUllE_EEvT_T0_PN15function_traitsISD_E11result_typeE,"a",@progbits
	.sectionflags	@""
	.align	4
.nv.constant0._ZN50_GLOBAL__N__f31458b2_17_RangeFactories_cu_38772b0829elementwise_kernel_with_indexIlZZZN2at6native15arange_cuda_outERKN3c106ScalarES6_S6_RNS1_6TensorEENKUlvE_clEvENKUlvE7_clEvEUllE_EEvT_T0_PN15function_traitsISD_E11result_typeE:
	.zero		560


//--------------------- .nv.constant0._ZN50_GLOBAL__N__f31458b2_17_RangeFactories_cu_38772b0829elementwise_kernel_with_indexIiZZZN2at6native15arange_cuda_outERKN3c106ScalarES6_S6_RNS1_6TensorEENKUlvE_clEvENKUlvE7_clEvEUllE_EEvT_T0_PN15function_traitsISD_E11result_typeE --------------------------
	.section	.nv.constant0._ZN50_GLOBAL__N__f31458b2_17_RangeFactories_cu_38772b0829elementwise_kernel_with_indexIiZZZN2at6native15arange_cuda_outERKN3c106ScalarES6_S6_RNS1_6TensorEENKUlvE_clEvENKUlvE7_clEvEUllE_EEvT_T0_PN15function_traitsISD_E11result_typeE,"a",@progbits
	.sectionflags	@""
	.align	4
.nv.constant0._ZN50_GLOBAL__N__f31458b2_17_RangeFactories_cu_38772b0829elementwise_kernel_with_indexIiZZZN2at6native15arange_cuda_outERKN3c106ScalarES6_S6_RNS1_6TensorEENKUlvE_clEvENKUlvE7_clEvEUllE_EEvT_T0_PN15function_traitsISD_E11result_typeE:
	.zero		560


//--------------------- .nv.constant0._ZN50_GLOBAL__N__f31458b2_17_RangeFactories_cu_38772b0829elementwise_kernel_with_indexIlZZZN2at6native15arange_cuda_outERKN3c106ScalarES6_S6_RNS1_6TensorEENKUlvE_clEvENKUlvE6_clEvEUllE_EEvT_T0_PN15function_traitsISD_E11result_typeE --------------------------
	.section	.nv.constant0._ZN50_GLOBAL__N__f31458b2_17_RangeFactories_cu_38772b0829elementwise_kernel_with_indexIlZZZN2at6native15arange_cuda_outERKN3c106ScalarES6_S6_RNS1_6TensorEENKUlvE_clEvENKUlvE6_clEvEUllE_EEvT_T0_PN15function_traitsISD_E11result_typeE,"a",@progbits
	.sectionflags	@""
	.align	4
.nv.constant0._ZN50_GLOBAL__N__f31458b2_17_RangeFactories_cu_38772b0829elementwise_kernel_with_indexIlZZZN2at6native15arange_cuda_outERKN3c106ScalarES6_S6_RNS1_6TensorEENKUlvE_clEvENKUlvE6_clEvEUllE_EEvT_T0_PN15function_traitsISD_E11result_typeE:
	.zero		560


//--------------------- .nv.constant0._ZN50_GLOBAL__N__f31458b2_17_RangeFactories_cu_38772b0829elementwise_kernel_with_indexIiZZZN2at6native15arange_cuda_outERKN3c106ScalarES6_S6_RNS1_6TensorEENKUlvE_clEvENKUlvE6_clEvEUllE_EEvT_T0_PN15function_traitsISD_E11result_typeE --------------------------
	.section	.nv.constant0._ZN50_GLOBAL__N__f31458b2_17_RangeFactories_cu_38772b0829elementwise_kernel_with_indexIiZZZN2at6native15arange_cuda_outERKN3c106ScalarES6_S6_RNS1_6TensorEENKUlvE_clEvENKUlvE6_clEvEUllE_EEvT_T0_PN15function_traitsISD_E11result_typeE,"a",@progbits
	.sectionflags	@""
	.align	4
.nv.constant0._ZN50_GLOBAL__N__f31458b2_17_RangeFactories_cu_38772b0829elementwise_kernel_with_indexIiZZZN2at6native15arange_cuda_outERKN3c106ScalarES6_S6_RNS1_6TensorEENKUlvE_clEvENKUlvE6_clEvEUllE_EEvT_T0_PN15function_traitsISD_E11result_typeE:
	.zero		560


//--------------------- .nv.constant0._ZN50_GLOBAL__N__f31458b2_17_RangeFactories_cu_38772b0829elementwise_kernel_with_indexIlZZZN2at6native15arange_cuda_outERKN3c106ScalarES6_S6_RNS1_6TensorEENKUlvE_clEvENKUlvE5_clEvEUllE_EEvT_T0_PN15function_traitsISD_E11result_typeE --------------------------
	.section	.nv.constant0._ZN50_GLOBAL__N__f31458b2_17_RangeFactories_cu_38772b0829elementwise_kernel_with_indexIlZZZN2at6native15arange_cuda_outERKN3c106ScalarES6_S6_RNS1_6TensorEENKUlvE_clEvENKUlvE5_clEvEUllE_EEvT_T0_PN15function_traitsISD_E11result_typeE,"a",@progbits
	.sectionflags	@""
	.align	4
.nv.constant0._ZN50_GLOBAL__N__f31458b2_17_RangeFactories_cu_38772b0829elementwise_kernel_with_indexIlZZZN2at6native15arange_cuda_outERKN3c106ScalarES6_S6_RNS1_6TensorEENKUlvE_clEvENKUlvE5_clEvEUllE_EEvT_T0_PN15function_traitsISD_E11result_typeE:
	.zero		560


//--------------------- .nv.constant0._ZN50_GLOBAL__N__f31458b2_17_RangeFactories_cu_38772b0829elementwise_kernel_with_indexIiZZZN2at6native15arange_cuda_outERKN3c106ScalarES6_S6_RNS1_6TensorEENKUlvE_clEvENKUlvE5_clEvEUllE_EEvT_T0_PN15function_traitsISD_E11result_typeE --------------------------
	.section	.nv.constant0._ZN50_GLOBAL__N__f31458b2_17_RangeFactories_cu_38772b0829elementwise_kernel_with_indexIiZZZN2at6native15arange_cuda_outERKN3c106ScalarES6_S6_RNS1_6TensorEENKUlvE_clEvENKUlvE5_clEvEUllE_EEvT_T0_PN15function_traitsISD_E11result_typeE,"a",@progbits
	.sectionflags	@""
	.align	4
.nv.constant0._ZN50_GLOBAL__N__f31458b2_17_RangeFactories_cu_38772b0829elementwise_kernel_with_indexIiZZZN2at6native15arange_cuda_outERKN3c106ScalarES6_S6_RNS1_6TensorEENKUlvE_clEvENKUlvE5_clEvEUllE_EEvT_T0_PN15function_traitsISD_E11result_typeE:
	.zero		560


//--------------------- .nv.constant0._ZN50_GLOBAL__N__f31458b2_17_RangeFactories_cu_38772b0829elementwise_kernel_with_indexIlZZZN2at6native15arange_cuda_outERKN3c106ScalarES6_S6_RNS1_6TensorEENKUlvE_clEvENKUlvE4_clEvEUllE_EEvT_T0_PN15function_traitsISD_E11result_typeE --------------------------
	.section	.nv.constant0._ZN50_GLOBAL__N__f31458b2_17_RangeFactories_cu_38772b0829elementwise_kernel_with_indexIlZZZN2at6native15arange_cuda_outERKN3c106ScalarES6_S6_RNS1_6TensorEENKUlvE_clEvENKUlvE4_clEvEUllE_EEvT_T0_PN15function_traitsISD_E11result_typeE,"a",@progbits
	.sectionflags	@""
	.align	4
.nv.constant0._ZN50_GLOBAL__N__f31458b2_17_RangeFactories_cu_38772b0829elementwise_kernel_with_indexIlZZZN2at6native15arange_cuda_outERKN3c106ScalarES6_S6_RNS1_6TensorEENKUlvE_clEvENKUlvE4_clEvEUllE_EEvT_T0_PN15function_traitsISD_E11result_typeE:
	.zero		568


//--------------------- .nv.constant0._ZN50_GLOBAL__N__f31458b2_17_RangeFactories_cu_38772b0829elementwise_kernel_with_indexIiZZZN2at6native15arange_cuda_outERKN3c106ScalarES6_S6_RNS1_6TensorEENKUlvE_clEvENKUlvE4_clEvEUllE_EEvT_T0_PN15function_traitsISD_E11result_typeE --------------------------
	.section	.nv.constant0._ZN50_GLOBAL__N__f31458b2_17_RangeFactories_cu_38772b0829elementwise_kernel_with_indexIiZZZN2at6native15arange_cuda_outERKN3c106ScalarES6_S6_RNS1_6TensorEENKUlvE_clEvENKUlvE4_clEvEUllE_EEvT_T0_PN15function_traitsISD_E11result_typeE,"a",@progbits
	.sectionflags	@""
	.align	4
.nv.constant0._ZN50_GLOBAL__N__f31458b2_17_RangeFactories_cu_38772b0829elementwise_kernel_with_indexIiZZZN2at6native15arange_cuda_outERKN3c106ScalarES6_S6_RNS1_6TensorEENKUlvE_clEvENKUlvE4_clEvEUllE_EEvT_T0_PN15function_traitsISD_E11result_typeE:
	.zero		568


//--------------------- .nv.constant0._ZN50_GLOBAL__N__f31458b2_17_RangeFactories_cu_38772b0829elementwise_kernel_with_indexIlZZZN2at6native15arange_cuda_outERKN3c106ScalarES6_S6_RNS1_6TensorEENKUlvE_clEvENKUlvE3_clEvEUllE_EEvT_T0_PN15function_traitsISD_E11result_typeE --------------------------
	.section	.nv.constant0._ZN50_GLOBAL__N__f31458b2_17_RangeFactories_cu_38772b0829elementwise_kernel_with_indexIlZZZN2at6native15arange_cuda_outERKN3c106ScalarES6_S6_RNS1_6TensorEENKUlvE_clEvENKUlvE3_clEvEUllE_EEvT_T0_PN15function_traitsISD_E11result_typeE,"a",@progbits
	.sectionflags	@""
	.align	4
.nv.constant0._ZN50_GLOBAL__N__f31458b2_17_RangeFactories_cu_38772b0829elementwise_kernel_with_indexIlZZZN2at6native15arange_cuda_outERKN3c106ScalarES6_S6_RNS1_6TensorEENKUlvE_clEvENKUlvE3_clEvEUllE_EEvT_T0_PN15function_traitsISD_E11result_typeE:
	.zero		568


//--------------------- .nv.constant0._ZN50_GLOBAL__N__f31458b2_17_RangeFactories_cu_38772b0829elementwise_kernel_with_indexIiZZZN2at6native15arange_cuda_outERKN3c106ScalarES6_S6_RNS1_6TensorEENKUlvE_clEvENKUlvE3_clEvEUllE_EEvT_T0_PN15function_traitsISD_E11result_typeE --------------------------
	.section	.nv.constant0._ZN50_GLOBAL__N__f31458b2_17_RangeFactories_cu_38772b0829elementwise_kernel_with_indexIiZZZN2at6native15arange_cuda_outERKN3c106ScalarES6_S6_RNS1_6TensorEENKUlvE_clEvENKUlvE3_clEvEUllE_EEvT_T0_PN15function_traitsISD_E11result_typeE,"a",@progbits
	.sectionflags	@""
	.align	4
.nv.constant0._ZN50_GLOBAL__N__f31458b2_17_RangeFactories_cu_38772b0829elementwise_kernel_with_indexIiZZZN2at6native15arange_cuda_outERKN3c106ScalarES6_S6_RNS1_6TensorEENKUlvE_clEvENKUlvE3_clEvEUllE_EEvT_T0_PN15function_traitsISD_E11result_typeE:
	.zero		568


//--------------------- .nv.constant0._ZN50_GLOBAL__N__f31458b2_17_RangeFactories_cu_38772b0829elementwise_kernel_with_indexIlZZZN2at6native15arange_cuda_outERKN3c106ScalarES6_S6_RNS1_6TensorEENKUlvE_clEvENKUlvE2_clEvEUllE_EEvT_T0_PN15function_traitsISD_E11result_typeE --------------------------
	.section	.nv.constant0._ZN50_GLOBAL__N__f31458b2_17_RangeFactories_cu_38772b0829elementwise_kernel_with_indexIlZZZN2at6native15arange_cuda_outERKN3c106ScalarES6_S6_RNS1_6TensorEENKUlvE_clEvENKUlvE2_clEvEUllE_EEvT_T0_PN15function_traitsISD_E11result_typeE,"a",@progbits
	.sectionflags	@""
	.align	4
.nv.constant0._ZN50_GLOBAL__N__f31458b2_17_RangeFactories_cu_38772b0829elementwise_kernel_with_indexIlZZZN2at6native15arange_cuda_outERKN3c106ScalarES6_S6_RNS1_6TensorEENKUlvE_clEvENKUlvE2_clEvEUllE_EEvT_T0_PN15function_traitsISD_E11result_typeE:
	.zero		568


//--------------------- .nv.constant0._ZN50_GLOBAL__N__f31458b2_17_RangeFactories_cu_38772b0829elementwise_kernel_with_indexIiZZZN2at6native15arange_cuda_outERKN3c106ScalarES6_S6_RNS1_6TensorEENKUlvE_clEvENKUlvE2_clEvEUllE_EEvT_T0_PN15function_traitsISD_E11result_typeE --------------------------
	.section	.nv.constant0._ZN50_GLOBAL__N__f31458b2_17_RangeFactories_cu_38772b0829elementwise_kernel_with_indexIiZZZN2at6native15arange_cuda_outERKN3c106ScalarES6_S6_RNS1_6TensorEENKUlvE_clEvENKUlvE2_clEvEUllE_EEvT_T0_PN15function_traitsISD_E11result_typeE,"a",@progbits
	.sectionflags	@""
	.align	4
.nv.constant0._ZN50_GLOBAL__N__f31458b2_17_RangeFactories_cu_38772b0829elementwise_kernel_with_indexIiZZZN2at6native15arange_cuda_outERKN3c106ScalarES6_S6_RNS1_6TensorEENKUlvE_clEvENKUlvE2_clEvEUllE_EEvT_T0_PN15function_traitsISD_E11result_typeE:
	.zero		568


//--------------------- .nv.constant0._ZN50_GLOBAL__N__f31458b2_17_RangeFactories_cu_38772b0829elementwise_kernel_with_indexIlZZZN2at6native15arange_cuda_outERKN3c106ScalarES6_S6_RNS1_6TensorEENKUlvE_clEvENKUlvE1_clEvEUllE_EEvT_T0_PN15function_traitsISD_E11result_typeE --------------------------
	.section	.nv.constant0._ZN50_GLOBAL__N__f31458b2_17_RangeFactories_cu_38772b0829elementwise_kernel_with_indexIlZZZN2at6native15arange_cuda_outERKN3c106ScalarES6_S6_RNS1_6TensorEENKUlvE_clEvENKUlvE1_clEvEUllE_EEvT_T0_PN15function_traitsISD_E11result_typeE,"a",@progbits
	.sectionflags	@""
	.align	4
.nv.constant0._ZN50_GLOBAL__N__f31458b2_17_RangeFactories_cu_38772b0829elementwise_kernel_with_indexIlZZZN2at6native15arange_cuda_outERKN3c106ScalarES6_S6_RNS1_6TensorEENKUlvE_clEvENKUlvE1_clEvEUllE_EEvT_T0_PN15function_traitsISD_E11result_typeE:
	.zero		568


//--------------------- .nv.constant0._ZN50_GLOBAL__N__f31458b2_17_RangeFactories_cu_38772b0829elementwise_kernel_with_indexIiZZZN2at6native15arange_cuda_outERKN3c106ScalarES6_S6_RNS1_6TensorEENKUlvE_clEvENKUlvE1_clEvEUllE_EEvT_T0_PN15function_traitsISD_E11result_typeE --------------------------
	.section	.nv.constant0._ZN50_GLOBAL__N__f31458b2_17_RangeFactories_cu_38772b0829elementwise_kernel_with_indexIiZZZN2at6native15arange_cuda_outERKN3c106ScalarES6_S6_RNS1_6TensorEENKUlvE_clEvENKUlvE1_clEvEUllE_EEvT_T0_PN15function_traitsISD_E11result_typeE,"a",@progbits
	.sectionflags	@""
	.align	4
.nv.constant0._ZN50_GLOBAL__N__f31458b2_17_RangeFactories_cu_38772b0829elementwise_kernel_with_indexIiZZZN2at6native15arange_cuda_outERKN3c106ScalarES6_S6_RNS1_6TensorEENKUlvE_clEvENKUlvE1_clEvEUllE_EEvT_T0_PN15function_traitsISD_E11result_typeE:
	.zero		568


//--------------------- .nv.constant0._ZN50_GLOBAL__N__f31458b2_17_RangeFactories_cu_38772b0829elementwise_kernel_with_indexIlZZZN2at6native15arange_cuda_outERKN3c106ScalarES6_S6_RNS1_6TensorEENKUlvE_clEvENKUlvE0_clEvEUllE_EEvT_T0_PN15function_traitsISD_E11result_typeE --------------------------
	.section	.nv.constant0._ZN50_GLOBAL__N__f31458b2_17_RangeFactories_cu_38772b0829elementwise_kernel_with_indexIlZZZN2at6native15arange_cuda_outERKN3c106ScalarES6_S6_RNS1_6TensorEENKUlvE_clEvENKUlvE0_clEvEUllE_EEvT_T0_PN15function_traitsISD_E11result_typeE,"a",@progbits
	.sectionflags	@""
	.align	4
.nv.constant0._ZN50_GLOBAL__N__f31458b2_17_RangeFactories_cu_38772b0829elementwise_kernel_with_indexIlZZZN2at6native15arange_cuda_outERKN3c106ScalarES6_S6_RNS1_6TensorEENKUlvE_clEvENKUlvE0_clEvEUllE_EEvT_T0_PN15function_traitsISD_E11result_typeE:
	.zero		568


//--------------------- .nv.constant0._ZN50_GLOBAL__N__f31458b2_17_RangeFactories_cu_38772b0829elementwise_kernel_with_indexIiZZZN2at6native15arange_cuda_outERKN3c106ScalarES6_S6_RNS1_6TensorEENKUlvE_clEvENKUlvE0_clEvEUllE_EEvT_T0_PN15function_traitsISD_E11result_typeE --------------------------
	.section	.nv.constant0._ZN50_GLOBAL__N__f31458b2_17_RangeFactories_cu_38772b0829elementwise_kernel_with_indexIiZZZN2at6native15arange_cuda_outERKN3c106ScalarES6_S6_RNS1_6TensorEENKUlvE_clEvENKUlvE0_clEvEUllE_EEvT_T0_PN15function_traitsISD_E11result_typeE,"a",@progbits
	.sectionflags	@""
	.align	4
.nv.constant0._ZN50_GLOBAL__N__f31458b2_17_RangeFactories_cu_38772b0829elementwise_kernel_with_indexIiZZZN2at6native15arange_cuda_outERKN3c106ScalarES6_S6_RNS1_6TensorEENKUlvE_clEvENKUlvE0_clEvEUllE_EEvT_T0_PN15function_traitsISD_E11result_typeE:
	.zero		568


//--------------------- .nv.constant0._ZN50_GLOBAL__N__f31458b2_17_RangeFactories_cu_38772b0829elementwise_kernel_with_indexIlZZZN2at6native15arange_cuda_outERKN3c106ScalarES6_S6_RNS1_6TensorEENKUlvE_clEvENKUlvE_clEvEUllE_EEvT_T0_PN15function_traitsISD_E11result_typeE --------------------------
	.section	.nv.constant0._ZN50_GLOBAL__N__f31458b2_17_RangeFactories_cu_38772b0829elementwise_kernel_with_indexIlZZZN2at6native15arange_cuda_outERKN3c106ScalarES6_S6_RNS1_6TensorEENKUlvE_clEvENKUlvE_clEvEUllE_EEvT_T0_PN15function_traitsISD_E11result_typeE,"a",@progbits
	.sectionflags	@""
	.align	4
.nv.constant0._ZN50_GLOBAL__N__f31458b2_17_RangeFactories_cu_38772b0829elementwise_kernel_with_indexIlZZZN2at6native15arange_cuda_outERKN3c106ScalarES6_S6_RNS1_6TensorEENKUlvE_clEvENKUlvE_clEvEUllE_EEvT_T0_PN15function_traitsISD_E11result_typeE:
	.zero		568


//--------------------- .nv.constant0._ZN50_GLOBAL__N__f31458b2_17_RangeFactories_cu_38772b0829elementwise_kernel_with_indexIiZZZN2at6native15arange_cuda_outERKN3c106ScalarES6_S6_RNS1_6TensorEENKUlvE_clEvENKUlvE_clEvEUllE_EEvT_T0_PN15function_traitsISD_E11result_typeE --------------------------
	.section	.nv.constant0._ZN50_GLOBAL__N__f31458b2_17_RangeFactories_cu_38772b0829elementwise_kernel_with_indexIiZZZN2at6native15arange_cuda_outERKN3c106ScalarES6_S6_RNS1_6TensorEENKUlvE_clEvENKUlvE_clEvEUllE_EEvT_T0_PN15function_traitsISD_E11result_typeE,"a",@progbits
	.sectionflags	@""
	.align	4
.nv.constant0._ZN50_GLOBAL__N__f31458b2_17_RangeFactories_cu_38772b0829elementwise_kernel_with_indexIiZZZN2at6native15arange_cuda_outERKN3c106ScalarES6_S6_RNS1_6TensorEENKUlvE_clEvENKUlvE_clEvEUllE_EEvT_T0_PN15function_traitsISD_E11result_typeE:
	.zero		568


//--------------------- .nv.constant0._ZN50_GLOBAL__N__f31458b2_17_RangeFactories_cu_38772b0829elementwise_kernel_with_indexIlZZZN2at6native14range_cuda_outERKN3c106ScalarES6_S6_RNS1_6TensorEENKUlvE_clEvENKUlvE6_clEvEUllE_EEvT_T0_PN15function_traitsISD_E11result_typeE --------------------------
	.section	.nv.constant0._ZN50_GLOBAL__N__f31458b2_17_RangeFactories_cu_38772b0829elementwise_kernel_with_indexIlZZZN2at6native14range_cuda_outERKN3c106ScalarES6_S6_RNS1_6TensorEENKUlvE_clEvENKUlvE6_clEvEUllE_EEvT_T0_PN15function_traitsISD_E11result_typeE,"a",@progbits
	.sectionflags	@""
	.align	4
.nv.constant0._ZN50_GLOBAL__N__f31458b2_17_RangeFactories_cu_38772b0829elementwise_kernel_with_indexIlZZZN2at6native14range_cuda_outERKN3c106ScalarES6_S6_RNS1_6TensorEENKUlvE_clEvENKUlvE6_clEvEUllE_EEvT_T0_PN15function_traitsISD_E11result_typeE:
	.zero		560


//--------------------- .nv.constant0._ZN50_GLOBAL__N__f31458b2_17_RangeFactories_cu_38772b0829elementwise_kernel_with_indexIiZZZN2at6native14range_cuda_outERKN3c106ScalarES6_S6_RNS1_6TensorEENKUlvE_clEvENKUlvE6_clEvEUllE_EEvT_T0_PN15function_traitsISD_E11result_typeE --------------------------
	.section	.nv.constant0._ZN50_GLOBAL__N__f31458b2_17_RangeFactories_cu_38772b0829elementwise_kernel_with_indexIiZZZN2at6native14range_cuda_outERKN3c106ScalarES6_S6_RNS1_6TensorEENKUlvE_clEvENKUlvE6_clEvEUllE_EEvT_T0_PN15function_traitsISD_E11result_typeE,"a",@progbits
	.sectionflags	@""
	.align	4
.nv.constant0._ZN50_GLOBAL__N__f31458b2_17_RangeFactories_cu_38772b0829elementwise_kernel_with_indexIiZZZN2at6native14range_cuda_outERKN3c106ScalarES6_S6_RNS1_6TensorEENKUlvE_clEvENKUlvE6_clEvEUllE_EEvT_T0_PN15function_traitsISD_E11result_typeE:
	.zero		560


//--------------------- .nv.constant0._ZN50_GLOBAL__N__f31458b2_17_RangeFactories_cu_38772b0829elementwise_kernel_with_indexIlZZZN2at6native14range_cuda_outERKN3c106ScalarES6_S6_RNS1_6TensorEENKUlvE_clEvENKUlvE5_clEvEUllE_EEvT_T0_PN15function_traitsISD_E11result_typeE --------------------------
	.section	.nv.constant0._ZN50_GLOBAL__N__f31458b2_17_RangeFactories_cu_38772b0829elementwise_kernel_with_indexIlZZZN2at6native14range_cuda_outERKN3c106ScalarES6_S6_RNS1_6TensorEENKUlvE_clEvENKUlvE5_clEvEUllE_EEvT_T0_PN15function_traitsISD_E11result_typeE,"a",@progbits
	.sectionflags	@""
	.align	4
.nv.constant0._ZN50_GLOBAL__N__f31458b2_17_RangeFactories_cu_38772b0829elementwise_kernel_with_indexIlZZZN2at6native14range_cuda_outERKN3c106ScalarES6_S6_RNS1_6TensorEENKUlvE_clEvENKUlvE5_clEvEUllE_EEvT_T0_PN15function_traitsISD_E11result_typeE:
	.zero		560


//--------------------- .nv.constant0._ZN50_GLOBAL__N__f31458b2_17_RangeFactories_cu_38772b0829elementwise_kernel_with_indexIiZZZN2at6native14range_cuda_outERKN3c106ScalarES6_S6_RNS1_6TensorEENKUlvE_clEvENKUlvE5_clEvEUllE_EEvT_T0_PN15function_traitsISD_E11result_typeE --------------------------
	.section	.nv.constant0._ZN50_GLOBAL__N__f31458b2_17_RangeFactories_cu_38772b0829elementwise_kernel_with_indexIiZZZN2at6native14range_cuda_outERKN3c106ScalarES6_S6_RNS1_6TensorEENKUlvE_clEvENKUlvE5_clEvEUllE_EEvT_T0_PN15function_traitsISD_E11result_typeE,"a",@progbits
	.sectionflags	@""
	.align	4
.nv.constant0._ZN50_GLOBAL__N__f31458b2_17_RangeFactories_cu_38772b0829elementwise_kernel_with_indexIiZZZN2at6native14range_cuda_outERKN3c106ScalarES6_S6_RNS1_6TensorEENKUlvE_clEvENKUlvE5_clEvEUllE_EEvT_T0_PN15function_traitsISD_E11result_typeE:
	.zero		560


//--------------------- .nv.constant0._ZN50_GLOBAL__N__f31458b2_17_RangeFactories_cu_38772b0829elementwise_kernel_with_indexIlZZZN2at6native14range_cuda_outERKN3c106ScalarES6_S6_RNS1_6TensorEENKUlvE_clEvENKUlvE4_clEvEUllE_EEvT_T0_PN15function_traitsISD_E11result_typeE --------------------------
	.section	.nv.constant0._ZN50_GLOBAL__N__f31458b2_17_RangeFactories_cu_38772b0829elementwise_kernel_with_indexIlZZZN2at6native14range_cuda_outERKN3c106ScalarES6_S6_RNS1_6TensorEENKUlvE_clEvENKUlvE4_clEvEUllE_EEvT_T0_PN15function_traitsISD_E11result_typeE,"a",@progbits
	.sectionflags	@""
	.align	4
.nv.constant0._ZN50_GLOBAL__N__f31458b2_17_RangeFactories_cu_38772b0829elementwise_kernel_with_indexIlZZZN2at6native14range_cuda_outERKN3c106ScalarES6_S6_RNS1_6TensorEENKUlvE_clEvENKUlvE4_clEvEUllE_EEvT_T0_PN15function_traitsISD_E11result_typeE:
	.zero		568


//--------------------- .nv.constant0._ZN50_GLOBAL__N__f31458b2_17_RangeFactories_cu_38772b0829elementwise_kernel_with_indexIiZZZN2at6native14range_cuda_outERKN3c106ScalarES6_S6_RNS1_6TensorEENKUlvE_clEvENKUlvE4_clEvEUllE_EEvT_T0_PN15function_traitsISD_E11result_typeE --------------------------
	.section	.nv.constant0._ZN50_GLOBAL__N__f31458b2_17_RangeFactories_cu_38772b0829elementwise_kernel_with_indexIiZZZN2at6native14range_cuda_outERKN3c106ScalarES6_S6_RNS1_6TensorEENKUlvE_clEvENKUlvE4_clEvEUllE_EEvT_T0_PN15function_traitsISD_E11result_typeE,"a",@progbits
	.sectionflags	@""
	.align	4
.nv.constant0._ZN50_GLOBAL__N__f31458b2_17_RangeFactories_cu_38772b0829elementwise_kernel_with_indexIiZZZN2at6native14range_cuda_outERKN3c106ScalarES6_S6_RNS1_6TensorEENKUlvE_clEvENKUlvE4_clEvEUllE_EEvT_T0_PN15function_traitsISD_E11result_typeE:
	.zero		568


//--------------------- .nv.constant0._ZN50_GLOBAL__N__f31458b2_17_RangeFactories_cu_38772b0829elementwise_kernel_with_indexIlZZZN2at6native14range_cuda_outERKN3c106ScalarES6_S6_RNS1_6TensorEENKUlvE_clEvENKUlvE3_clEvEUllE_EEvT_T0_PN15function_traitsISD_E11result_typeE --------------------------
	.section	.nv.constant0._ZN50_GLOBAL__N__f31458b2_17_RangeFactories_cu_38772b0829elementwise_kernel_with_indexIlZZZN2at6native14range_cuda_outERKN3c106ScalarES6_S6_RNS1_6TensorEENKUlvE_clEvENKUlvE3_clEvEUllE_EEvT_T0_PN15function_traitsISD_E11result_typeE,"a",@progbits
	.sectionflags	@""
	.align	4
.nv.constant0._ZN50_GLOBAL__N__f31458b2_17_RangeFactories_cu_38772b0829elementwise_kernel_with_indexIlZZZN2at6native14range_cuda_outERKN3c106ScalarES6_S6_RNS1_6TensorEENKUlvE_clEvENKUlvE3_clEvEUllE_EEvT_T0_PN15function_traitsISD_E11result_typeE:
	.zero		568


//--------------------- .nv.constant0._ZN50_GLOBAL__N__f31458b2_17_RangeFactories_cu_38772b0829elementwise_kernel_with_indexIiZZZN2at6native14range_cuda_outERKN3c106ScalarES6_S6_RNS1_6TensorEENKUlvE_clEvENKUlvE3_clEvEUllE_EEvT_T0_PN15function_traitsISD_E11result_typeE --------------------------
	.section	.nv.constant0._ZN50_GLOBAL__N__f31458b2_17_RangeFactories_cu_38772b0829elementwise_kernel_with_indexIiZZZN2at6native14range_cuda_outERKN3c106ScalarES6_S6_RNS1_6TensorEENKUlvE_clEvENKUlvE3_clEvEUllE_EEvT_T0_PN15function_traitsISD_E11result_typeE,"a",@progbits
	.sectionflags	@""
	.align	4
.nv.constant0._ZN50_GLOBAL__N__f31458b2_17_RangeFactories_cu_38772b0829elementwise_kernel_with_indexIiZZZN2at6native14range_cuda_outERKN3c106ScalarES6_S6_RNS1_6TensorEENKUlvE_clEvENKUlvE3_clEvEUllE_EEvT_T0_PN15function_traitsISD_E11result_typeE:
	.zero		568


//--------------------- .nv.constant0._ZN50_GLOBAL__N__f31458b2_17_RangeFactories_cu_38772b0829elementwise_kernel_with_indexIlZZZN2at6native14range_cuda_outERKN3c106ScalarES6_S6_RNS1_6TensorEENKUlvE_clEvENKUlvE2_clEvEUllE_EEvT_T0_PN15function_traitsISD_E11result_typeE --------------------------
	.section	.nv.constant0._ZN50_GLOBAL__N__f31458b2_17_RangeFactories_cu_38772b0829elementwise_kernel_with_indexIlZZZN2at6native14range_cuda_outERKN3c106ScalarES6_S6_RNS1_6TensorEENKUlvE_clEvENKUlvE2_clEvEUllE_EEvT_T0_PN15function_traitsISD_E11result_typeE,"a",@progbits
	.sectionflags	@""
	.align	4
.nv.constant0._ZN50_GLOBAL__N__f31458b2_17_RangeFactories_cu_38772b0829elementwise_kernel_with_indexIlZZZN2at6native14range_cuda_outERKN3c106ScalarES6_S6_RNS1_6TensorEENKUlvE_clEvENKUlvE2_clEvEUllE_EEvT_T0_PN15function_traitsISD_E11result_typeE:
	.zero		568


//--------------------- .nv.constant0._ZN50_GLOBAL__N__f31458b2_17_RangeFactories_cu_38772b0829elementwise_kernel_with_indexIiZZZN2at6native14range_cuda_outERKN3c106ScalarES6_S6_RNS1_6TensorEENKUlvE_clEvENKUlvE2_clEvEUllE_EEvT_T0_PN15function_traitsISD_E11result_typeE --------------------------
	.section	.nv.constant0._ZN50_GLOBAL__N__f31458b2_17_RangeFactories_cu_38772b0829elementwise_kernel_with_indexIiZZZN2at6native14range_cuda_outERKN3c106ScalarES6_S6_RNS1_6TensorEENKUlvE_clEvENKUlvE2_clEvEUllE_EEvT_T0_PN15function_traitsISD_E11result_typeE,"a",@progbits
	.sectionflags	@""
	.align	4
.nv.constant0._ZN50_GLOBAL__N__f31458b2_17_RangeFactories_cu_38772b0829elementwise_kernel_with_indexIiZZZN2at6native14range_cuda_outERKN3c106ScalarES6_S6_RNS1_6TensorEENKUlvE_clEvENKUlvE2_clEvEUllE_EEvT_T0_PN15function_traitsISD_E11result_typeE:
	.zero		568


//--------------------- .nv.constant0._ZN50_GLOBAL__N__f31458b2_17_RangeFactories_cu_38772b0829elementwise_kernel_with_indexIlZZZN2at6native14range_cuda_outERKN3c106ScalarES6_S6_RNS1_6TensorEENKUlvE_clEvENKUlvE1_clEvEUllE_EEvT_T0_PN15function_traitsISD_E11result_typeE --------------------------
	.section	.nv.constant0._ZN50_GLOBAL__N__f31458b2_17_RangeFactories_cu_38772b0829elementwise_kernel_with_indexIlZZZN2at6native14range_cuda_outERKN3c106ScalarES6_S6_RNS1_6TensorEENKUlvE_clEvENKUlvE1_clEvEUllE_EEvT_T0_PN15function_traitsISD_E11result_typeE,"a",@progbits
	.sectionflags	@""
	.align	4
.nv.constant0._ZN50_GLOBAL__N__f31458b2_17_RangeFactories_cu_38772b0829elementwise_kernel_with_indexIlZZZN2at6native14range_cuda_outERKN3c106ScalarES6_S6_RNS1_6TensorEENKUlvE_clEvENKUlvE1_clEvEUllE_EEvT_T0_PN15function_traitsISD_E11result_typeE:
	.zero		568


//--------------------- .nv.constant0._ZN50_GLOBAL__N__f31458b2_17_RangeFactories_cu_38772b0829elementwise_kernel_with_indexIiZZZN2at6native14range_cuda_outERKN3c106ScalarES6_S6_RNS1_6TensorEENKUlvE_clEvENKUlvE1_clEvEUllE_EEvT_T0_PN15function_traitsISD_E11result_typeE --------------------------
	.section	.nv.constant0._ZN50_GLOBAL__N__f31458b2_17_RangeFactories_cu_38772b0829elementwise_kernel_with_indexIiZZZN2at6native14range_cuda_outERKN3c106ScalarES6_S6_RNS1_6TensorEENKUlvE_clEvENKUlvE1_clEvEUllE_EEvT_T0_PN15function_traitsISD_E11result_typeE,"a",@progbits
	.sectionflags	@""
	.align	4
.nv.constant0._ZN50_GLOBAL__N__f31458b2_17_RangeFactories_cu_38772b0829elementwise_kernel_with_indexIiZZZN2at6native14range_cuda_outERKN3c106ScalarES6_S6_RNS1_6TensorEENKUlvE_clEvENKUlvE1_clEvEUllE_EEvT_T0_PN15function_traitsISD_E11result_typeE:
	.zero		568


//--------------------- .nv.constant0._ZN50_GLOBAL__N__f31458b2_17_RangeFactories_cu_38772b0829elementwise_kernel_with_indexIlZZZN2at6native14range_cuda_outERKN3c106ScalarES6_S6_RNS1_6TensorEENKUlvE_clEvENKUlvE0_clEvEUllE_EEvT_T0_PN15function_traitsISD_E11result_typeE --------------------------
	.section	.nv.constant0._ZN50_GLOBAL__N__f31458b2_17_RangeFactories_cu_38772b0829elementwise_kernel_with_indexIlZZZN2at6native14range_cuda_outERKN3c106ScalarES6_S6_RNS1_6TensorEENKUlvE_clEvENKUlvE0_clEvEUllE_EEvT_T0_PN15function_traitsISD_E11result_typeE,"a",@progbits
	.sectionflags	@""
	.align	4
.nv.constant0._ZN50_GLOBAL__N__f31458b2_17_RangeFactories_cu_38772b0829elementwise_kernel_with_indexIlZZZN2at6native14range_cuda_outERKN3c106ScalarES6_S6_RNS1_6TensorEENKUlvE_clEvENKUlvE0_clEvEUllE_EEvT_T0_PN15function_traitsISD_E11result_typeE:
	.zero		568


//--------------------- .nv.constant0._ZN50_GLOBAL__N__f31458b2_17_RangeFactories_cu_38772b0829elementwise_kernel_with_indexIiZZZN2at6native14range_cuda_outERKN3c106ScalarES6_S6_RNS1_6TensorEENKUlvE_clEvENKUlvE0_clEvEUllE_EEvT_T0_PN15function_traitsISD_E11result_typeE --------------------------
	.section	.nv.constant0._ZN50_GLOBAL__N__f31458b2_17_RangeFactories_cu_38772b0829elementwise_kernel_with_indexIiZZZN2at6native14range_cuda_outERKN3c106ScalarES6_S6_RNS1_6TensorEENKUlvE_clEvENKUlvE0_clEvEUllE_EEvT_T0_PN15function_traitsISD_E11result_typeE,"a",@progbits
	.sectionflags	@""
	.align	4
.nv.constant0._ZN50_GLOBAL__N__f31458b2_17_RangeFactories_cu_38772b0829elementwise_kernel_with_indexIiZZZN2at6native14range_cuda_outERKN3c106ScalarES6_S6_RNS1_6TensorEENKUlvE_clEvENKUlvE0_clEvEUllE_EEvT_T0_PN15function_traitsISD_E11result_typeE:
	.zero		568


//--------------------- .nv.constant0._ZN50_GLOBAL__N__f31458b2_17_RangeFactories_cu_38772b0829elementwise_kernel_with_indexIlZZZN2at6native14range_cuda_outERKN3c106ScalarES6_S6_RNS1_6TensorEENKUlvE_clEvENKUlvE_clEvEUllE_EEvT_T0_PN15function_traitsISD_E11result_typeE --------------------------
	.section	.nv.constant0._ZN50_GLOBAL__N__f31458b2_17_RangeFactories_cu_38772b0829elementwise_kernel_with_indexIlZZZN2at6native14range_cuda_outERKN3c106ScalarES6_S6_RNS1_6TensorEENKUlvE_clEvENKUlvE_clEvEUllE_EEvT_T0_PN15function_traitsISD_E11result_typeE,"a",@progbits
	.sectionflags	@""
	.align	4
.nv.constant0._ZN50_GLOBAL__N__f31458b2_17_RangeFactories_cu_38772b0829elementwise_kernel_with_indexIlZZZN2at6native14range_cuda_outERKN3c106ScalarES6_S6_RNS1_6TensorEENKUlvE_clEvENKUlvE_clEvEUllE_EEvT_T0_PN15function_traitsISD_E11result_typeE:
	.zero		568


//--------------------- .nv.constant0._ZN50_GLOBAL__N__f31458b2_17_RangeFactories_cu_38772b0829elementwise_kernel_with_indexIiZZZN2at6native14range_cuda_outERKN3c106ScalarES6_S6_RNS1_6TensorEENKUlvE_clEvENKUlvE_clEvEUllE_EEvT_T0_PN15function_traitsISD_E11result_typeE --------------------------
	.section	.nv.constant0._ZN50_GLOBAL__N__f31458b2_17_RangeFactories_cu_38772b0829elementwise_kernel_with_indexIiZZZN2at6native14range_cuda_outERKN3c106ScalarES6_S6_RNS1_6TensorEENKUlvE_clEvENKUlvE_clEvEUllE_EEvT_T0_PN15function_traitsISD_E11result_typeE,"a",@progbits
	.sectionflags	@""
	.align	4
.nv.constant0._ZN50_GLOBAL__N__f31458b2_17_RangeFactories_cu_38772b0829elementwise_kernel_with_indexIiZZZN2at6native14range_cuda_outERKN3c106ScalarES6_S6_RNS1_6TensorEENKUlvE_clEvENKUlvE_clEvEUllE_EEvT_T0_PN15function_traitsISD_E11result_typeE:
	.zero		568


//--------------------- .nv.constant0._ZN50_GLOBAL__N__f31458b2_17_RangeFactories_cu_38772b0829elementwise_kernel_with_indexIlZZZN2at6native17logspace_cuda_outERKN3c106ScalarES6_ldRNS1_6TensorEENKUlvE0_clEvENKUlvE4_clEvEUllE_EEvT_T0_PN15function_traitsISD_E11result_typeE --------------------------
	.section	.nv.constant0._ZN50_GLOBAL__N__f31458b2_17_RangeFactories_cu_38772b0829elementwise_kernel_with_indexIlZZZN2at6native17logspace_cuda_outERKN3c106ScalarES6_ldRNS1_6TensorEENKUlvE0_clEvENKUlvE4_clEvEUllE_EEvT_T0_PN15function_traitsISD_E11result_typeE,"a",@progbits
	.sectionflags	@""
	.align	4
.nv.constant0._ZN50_GLOBAL__N__f31458b2_17_RangeFactories_cu_38772b0829elementwise_kernel_with_indexIlZZZN2at6native17logspace_cuda_outERKN3c106ScalarES6_ldRNS1_6TensorEENKUlvE0_clEvENKUlvE4_clEvEUllE_EEvT_T0_PN15function_traitsISD_E11result_typeE:
	.zero		584


//--------------------- .nv.constant0._ZN50_GLOBAL__N__f31458b2_17_RangeFactories_cu_38772b0829elementwise_kernel_with_indexIiZZZN2at6native17logspace_cuda_outERKN3c106ScalarES6_ldRNS1_6TensorEENKUlvE0_clEvENKUlvE4_clEvEUllE_EEvT_T0_PN15function_traitsISD_E11result_typeE --------------------------
	.section	.nv.constant0._ZN50_GLOBAL__N__f31458b2_17_RangeFactories_cu_38772b0829elementwise_kernel_with_indexIiZZZN2at6native17logspace_cuda_outERKN3c106ScalarES6_ldRNS1_6TensorEENKUlvE0_clEvENKUlvE4_clEvEUllE_EEvT_T0_PN15function_traitsISD_E11result_typeE,"a",@progbits
	.sectionflags	@""
	.align	4
.nv.constant0._ZN50_GLOBAL__N__f31458b2_17_RangeFactories_cu_38772b0829elementwise_kernel_with_indexIiZZZN2at6native17logspace_cuda_outERKN3c106ScalarES6_ldRNS1_6TensorEENKUlvE0_clEvENKUlvE4_clEvEUllE_EEvT_T0_PN15function_traitsISD_E11result_typeE:
	.zero		584


//--------------------- .nv.constant0._ZN50_GLOBAL__N__f31458b2_17_RangeFactories_cu_38772b0829elementwise_kernel_with_indexIlZZZN2at6native17logspace_cuda_outERKN3c106ScalarES6_ldRNS1_6TensorEENKUlvE0_clEvENKUlvE3_clEvEUllE_EEvT_T0_PN15function_traitsISD_E11result_typeE --------------------------
	.section	.nv.constant0._ZN50_GLOBAL__N__f31458b2_17_RangeFactories_cu_38772b0829elementwise_kernel_with_indexIlZZZN2at6native17logspace_cuda_outERKN3c106ScalarES6_ldRNS1_6TensorEENKUlvE0_clEvENKUlvE3_clEvEUllE_EEvT_T0_PN15function_traitsISD_E11result_typeE,"a",@progbits
	.sectionflags	@""
	.align	4
.nv.constant0._ZN50_GLOBAL__N__f31458b2_17_RangeFactories_cu_38772b0829elementwise_kernel_with_indexIlZZZN2at6native17logspace_cuda_outERKN3c106ScalarES6_ldRNS1_6TensorEENKUlvE0_clEvENKUlvE3_clEvEUllE_EEvT_T0_PN15function_traitsISD_E11result_typeE:
	.zero		584


//--------------------- .nv.constant0._ZN50_GLOBAL__N__f31458b2_17_RangeFactories_cu_38772b0829elementwise_kernel_with_indexIiZZZN2at6native17logspace_cuda_outERKN3c106ScalarES6_ldRNS1_6TensorEENKUlvE0_clEvENKUlvE3_clEvEUllE_EEvT_T0_PN15function_traitsISD_E11result_typeE --------------------------
	.section	.nv.constant0._ZN50_GLOBAL__N__f31458b2_17_RangeFactories_cu_38772b0829elementwise_kernel_with_indexIiZZZN2at6native17logspace_cuda_outERKN3c106ScalarES6_ldRNS1_6TensorEENKUlvE0_clEvENKUlvE3_clEvEUllE_EEvT_T0_PN15function_traitsISD_E11result_typeE,"a",@progbits
	.sectionflags	@""
	.align	4
.nv.constant0._ZN50_GLOBAL__N__f31458b2_17_RangeFactories_cu_38772b0829elementwise_kernel_with_indexIiZZZN2at6native17logspace_cuda_outERKN3c106ScalarES6_ldRNS1_6TensorEENKUlvE0_clEvENKUlvE3_clEvEUllE_EEvT_T0_PN15function_traitsISD_E11result_typeE:
	.zero		584


//--------------------- .nv.constant0._ZN50_GLOBAL__N__f31458b2_17_RangeFactories_cu_38772b0829elementwise_kernel_with_indexIlZZZN2at6native17logspace_cuda_outERKN3c106ScalarES6_ldRNS1_6TensorEENKUlvE0_clEvENKUlvE2_clEvEUllE_EEvT_T0_PN15function_traitsISD_E11result_typeE --------------------------
	.section	.nv.constant0._ZN50_GLOBAL__N__f31458b2_17_RangeFactories_cu_38772b0829elementwise_kernel_with_indexIlZZZN2at6native17logspace_cuda_outERKN3c106ScalarES6_ldRNS1_6TensorEENKUlvE0_clEvENKUlvE2_clEvEUllE_EEvT_T0_PN15function_traitsISD_E11result_typeE,"a",@progbits
	.sectionflags	@""
	.align	4
.nv.constant0._ZN50_GLOBAL__N__f31458b2_17_RangeFactories_cu_38772b0829elementwise_kernel_with_indexIlZZZN2at6native17logspace_cuda_outERKN3c106ScalarES6_ldRNS1_6TensorEENKUlvE0_clEvENKUlvE2_clEvEUllE_EEvT_T0_PN15function_traitsISD_E11result_typeE:
	.zero		600


//--------------------- .nv.constant0._ZN50_GLOBAL__N__f31458b2_17_RangeFactories_cu_38772b0829elementwise_kernel_with_indexIiZZZN2at6native17logspace_cuda_outERKN3c106ScalarES6_ldRNS1_6TensorEENKUlvE0_clEvENKUlvE2_clEvEUllE_EEvT_T0_PN15function_traitsISD_E11result_typeE --------------------------
	.section	.nv.constant0._ZN50_GLOBAL__N__f31458b2_17_RangeFactories_cu_38772b0829elementwise_kernel_with_indexIiZZZN2at6native17logspace_cuda_outERKN3c106ScalarES6_ldRNS1_6TensorEENKUlvE0_clEvENKUlvE2_clEvEUllE_EEvT_T0_PN15function_traitsISD_E11result_typeE,"a",@progbits
	.sectionflags	@""
	.align	4
.nv.constant0._ZN50_GLOBAL__N__f31458b2_17_RangeFactories_cu_38772b0829elementwise_kernel_with_indexIiZZZN2at6native17logspace_cuda_outERKN3c106ScalarES6_ldRNS1_6TensorEENKUlvE0_clEvENKUlvE2_clEvEUllE_EEvT_T0_PN15function_traitsISD_E11result_typeE:
	.zero		600


//--------------------- .nv.constant0._ZN50_GLOBAL__N__f31458b2_17_RangeFactories_cu_38772b0829elementwise_kernel_with_indexIlZZZN2at6native17logspace_cuda_outERKN3c106ScalarES6_ldRNS1_6TensorEENKUlvE0_clEvENKUlvE1_clEvEUllE_EEvT_T0_PN15function_traitsISD_E11result_typeE --------------------------
	.section	.nv.constant0._ZN50_GLOBAL__N__f31458b2_17_RangeFactories_cu_38772b0829elementwise_kernel_with_indexIlZZZN2at6native17logspace_cuda_outERKN3c106ScalarES6_ldRNS1_6TensorEENKUlvE0_clEvENKUlvE1_clEvEUllE_EEvT_T0_PN15function_traitsISD_E11result_typeE,"a",@progbits
	.sectionflags	@""
	.align	4
.nv.constant0._ZN50_GLOBAL__N__f31458b2_17_RangeFactories_cu_38772b0829elementwise_kernel_with_indexIlZZZN2at6native17logspace_cuda_outERKN3c106ScalarES6_ldRNS1_6TensorEENKUlvE0_clEvENKUlvE1_clEvEUllE_EEvT_T0_PN15function_traitsISD_E11result_typeE:
	.zero		648


//--------------------- .nv.constant0._ZN50_GLOBAL__N__f31458b2_17_RangeFactories_cu_38772b0829elementwise_kernel_with_indexIiZZZN2at6native17logspace_cuda_outERKN3c106ScalarES6_ldRNS1_6TensorEENKUlvE0_clEvENKUlvE1_clEvEUllE_EEvT_T0_PN15function_traitsISD_E11result_typeE --------------------------
	.section	.nv.constant0._ZN50_GLOBAL__N__f31458b2_17_RangeFactories_cu_38772b0829elementwise_kernel_with_indexIiZZZN2at6native17logspace_cuda_outERKN3c106ScalarES6_ldRNS1_6TensorEENKUlvE0_clEvENKUlvE1_clEvEUllE_EEvT_T0_PN15function_traitsISD_E11result_typeE,"a",@progbits
	.sectionflags	@""
	.align	4
.nv.constant0._ZN50_GLOBAL__N__f31458b2_17_RangeFactories_cu_38772b0829elementwise_kernel_with_indexIiZZZN2at6native17logspace_cuda_outERKN3c106ScalarES6_ldRNS1_6TensorEENKUlvE0_clEvENKUlvE1_clEvEUllE_EEvT_T0_PN15function_traitsISD_E11result_typeE:
	.zero		648


//--------------------- .nv.constant0._ZN50_GLOBAL__N__f31458b2_17_RangeFactories_cu_38772b0829elementwise_kernel_with_indexIlZZZN2at6native17logspace_cuda_outERKN3c106ScalarES6_ldRNS1_6TensorEENKUlvE0_clEvENKUlvE0_clEvEUllE_EEvT_T0_PN15function_traitsISD_E11result_typeE --------------------------
	.section	.nv.constant0._ZN50_GLOBAL__N__f31458b2_17_RangeFactories_cu_38772b0829elementwise_kernel_with_indexIlZZZN2at6native17logspace_cuda_outERKN3c106ScalarES6_ldRNS1_6TensorEENKUlvE0_clEvENKUlvE0_clEvEUllE_EEvT_T0_PN15function_traitsISD_E11result_typeE,"a",@progbits
	.sectionflags	@""
	.align	4
.nv.constant0._ZN50_GLOBAL__N__f31458b2_17_RangeFactories_cu_38772b0829elementwise_kernel_with_indexIlZZZN2at6native17logspace_cuda_outERKN3c106ScalarES6_ldRNS1_6TensorEENKUlvE0_clEvENKUlvE0_clEvEUllE_EEvT_T0_PN15function_traitsISD_E11result_typeE:
	.zero		592


//--------------------- .nv.constant0._ZN50_GLOBAL__N__f31458b2_17_RangeFactories_cu_38772b0829elementwise_kernel_with_indexIiZZZN2at6native17logspace_cuda_outERKN3c106ScalarES6_ldRNS1_6TensorEENKUlvE0_clEvENKUlvE0_clEvEUllE_EEvT_T0_PN15function_traitsISD_E11result_typeE --------------------------
	.section	.nv.constant0._ZN50_GLOBAL__N__f31458b2_17_RangeFactories_cu_38772b0829elementwise_kernel_with_indexIiZZZN2at6native17logspace_cuda_outERKN3c106ScalarES6_ldRNS1_6TensorEENKUlvE0_clEvENKUlvE0_clEvEUllE_EEvT_T0_PN15function_traitsISD_E11result_typeE,"a",@progbits
	.sectionflags	@""
	.align	4
.nv.constant0._ZN50_GLOBAL__N__f31458b2_17_RangeFactories_cu_38772b0829elementwise_kernel_with_indexIiZZZN2at6native17logspace_cuda_outERKN3c106ScalarES6_ldRNS1_6TensorEENKUlvE0_clEvENKUlvE0_clEvEUllE_EEvT_T0_PN15function_traitsISD_E11result_typeE:
	.zero		592


//--------------------- .nv.constant0._ZN50_GLOBAL__N__f31458b2_17_RangeFactories_cu_38772b0829elementwise_kernel_with_indexIlZZZN2at6native17logspace_cuda_outERKN3c106ScalarES6_ldRNS1_6TensorEENKUlvE0_clEvENKUlvE_clEvEUllE_EEvT_T0_PN15function_traitsISD_E11result_typeE --------------------------
	.section	.nv.constant0._ZN50_GLOBAL__N__f31458b2_17_RangeFactories_cu_38772b0829elementwise_kernel_with_indexIlZZZN2at6native17logspace_cuda_outERKN3c106ScalarES6_ldRNS1_6TensorEENKUlvE0_clEvENKUlvE_clEvEUllE_EEvT_T0_PN15function_traitsISD_E11result_typeE,"a",@progbits
	.sectionflags	@""
	.align	4
.nv.constant0._ZN50_GLOBAL__N__f31458b2_17_RangeFactories_cu_38772b0829elementwise_kernel_with_indexIlZZZN2at6native17logspace_cuda_outERKN3c106ScalarES6_ldRNS1_6TensorEENKUlvE0_clEvENKUlvE_clEvEUllE_EEvT_T0_PN15function_traitsISD_E11result_typeE:
	.zero		600


//--------------------- .nv.constant0._ZN50_GLOBAL__N__f31458b2_17_RangeFactories_cu_38772b0829elementwise_kernel_with_indexIiZZZN2at6native17logspace_cuda_outERKN3c106ScalarES6_ldRNS1_6TensorEENKUlvE0_clEvENKUlvE_clEvEUllE_EEvT_T0_PN15function_traitsISD_E11result_typeE --------------------------
	.section	.nv.constant0._ZN50_GLOBAL__N__f31458b2_17_RangeFactories_cu_38772b0829elementwise_kernel_with_indexIiZZZN2at6native17logspace_cuda_outERKN3c106ScalarES6_ldRNS1_6TensorEENKUlvE0_clEvENKUlvE_clEvEUllE_EEvT_T0_PN15function_traitsISD_E11result_typeE,"a",@progbits
	.sectionflags	@""
	.align	4
.nv.constant0._ZN50_GLOBAL__N__f31458b2_17_RangeFactories_cu_38772b0829elementwise_kernel_with_indexIiZZZN2at6native17logspace_cuda_outERKN3c106ScalarES6_ldRNS1_6TensorEENKUlvE0_clEvENKUlvE_clEvEUllE_EEvT_T0_PN15function_traitsISD_E11result_typeE:
	.zero		600


//--------------------- .nv.constant0._ZN50_GLOBAL__N__f31458b2_17_RangeFactories_cu_38772b0829elementwise_kernel_with_indexIlZZZN2at6native17logspace_cuda_outERKN3c106ScalarES6_ldRNS1_6TensorEENKUlvE_clEvENKUlvE3_clEvEUllE_EEvT_T0_PN15function_traitsISD_E11result_typeE --------------------------
	.section	.nv.constant0._ZN50_GLOBAL__N__f31458b2_17_RangeFactories_cu_38772b0829elementwise_kernel_with_indexIlZZZN2at6native17logspace_cuda_outERKN3c106ScalarES6_ldRNS1_6TensorEENKUlvE_clEvENKUlvE3_clEvEUllE_EEvT_T0_PN15function_traitsISD_E11result_typeE,"a",@progbits
	.sectionflags	@""
	.align	4
.nv.constant0._ZN50_GLOBAL__N__f31458b2_17_RangeFactories_cu_38772b0829elementwise_kernel_with_indexIlZZZN2at6native17logspace_cuda_outERKN3c106ScalarES6_ldRNS1_6TensorEENKUlvE_clEvENKUlvE3_clEvEUllE_EEvT_T0_PN15function_traitsISD_E11result_typeE:
	.zero		584


//--------------------- .nv.constant0._ZN50_GLOBAL__N__f31458b2_17_RangeFactories_cu_38772b0829elementwise_kernel_with_indexIiZZZN2at6native17logspace_cuda_outERKN3c106ScalarES6_ldRNS1_6TensorEENKUlvE_clEvENKUlvE3_clEvEUllE_EEvT_T0_PN15function_traitsISD_E11result_typeE --------------------------
	.section	.nv.constant0._ZN50_GLOBAL__N__f31458b2_17_RangeFactories_cu_38772b0829elementwise_kernel_with_indexIiZZZN2at6native17logspace_cuda_outERKN3c106ScalarES6_ldRNS1_6TensorEENKUlvE_clEvENKUlvE3_clEvEUllE_EEvT_T0_PN15function_traitsISD_E11result_typeE,"a",@progbits
	.sectionflags	@""
	.align	4
.nv.constant0._ZN50_GLOBAL__N__f31458b2_17_RangeFactories_cu_38772b0829elementwise_kernel_with_indexIiZZZN2at6native17logspace_cuda_outERKN3c106ScalarES6_ldRNS1_6TensorEENKUlvE_clEvENKUlvE3_clEvEUllE_EEvT_T0_PN15function_traitsISD_E11result_typeE:
	.zero		584


//--------------------- .nv.constant0._ZN50_GLOBAL__N__f31458b2_17_RangeFactories_cu_38772b0829elementwise_kernel_with_indexIlZZZN2at6native17logspace_cuda_outERKN3c106ScalarES6_ldRNS1_6TensorEENKUlvE_clEvENKUlvE2_clEvEUllE_EEvT_T0_PN15function_traitsISD_E11result_typeE --------------------------
	.section	.nv.constant0._ZN50_GLOBAL__N__f31458b2_17_RangeFactories_cu_38772b0829elementwise_kernel_with_indexIlZZZN2at6native17logspace_cuda_outERKN3c106ScalarES6_ldRNS1_6TensorEENKUlvE_clEvENKUlvE2_clEvEUllE_EEvT_T0_PN15function_traitsISD_E11result_typeE,"a",@progbits
	.sectionflags	@""
	.align	4
.nv.constant0._ZN50_GLOBAL__N__f31458b2_17_RangeFactories_cu_38772b0829elementwise_kernel_with_indexIlZZZN2at6native17logspace_cuda_outERKN3c106ScalarES6_ldRNS1_6TensorEENKUlvE_clEvENKUlvE2_clEvEUllE_EEvT_T0_PN15function_traitsISD_E11result_typeE:
	.zero		600


//--------------------- .nv.constant0._ZN50_GLOBAL__N__f31458b2_17_RangeFactories_cu_38772b0829elementwise_kernel_with_indexIiZZZN2at6native17logspace_cuda_outERKN3c106ScalarES6_ldRNS1_6TensorEENKUlvE_clEvENKUlvE2_clEvEUllE_EEvT_T0_PN15function_traitsISD_E11result_typeE --------------------------
	.section	.nv.constant0._ZN50_GLOBAL__N__f31458b2_17_RangeFactories_cu_38772b0829elementwise_kernel_with_indexIiZZZN2at6native17logspace_cuda_outERKN3c106ScalarES6_ldRNS1_6TensorEENKUlvE_clEvENKUlvE2_clEvEUllE_EEvT_T0_PN15function_traitsISD_E11result_typeE,"a",@progbits
	.sectionflags	@""
	.align	4
.nv.constant0._ZN50_GLOBAL__N__f31458b2_17_RangeFactories_cu_38772b0829elementwise_kernel_with_indexIiZZZN2at6native17logspace_cuda_outERKN3c106ScalarES6_ldRNS1_6TensorEENKUlvE_clEvENKUlvE2_clEvEUllE_EEvT_T0_PN15function_traitsISD_E11result_typeE:
	.zero		600


//--------------------- .nv.constant0._ZN50_GLOBAL__N__f31458b2_17_RangeFactories_cu_38772b0829elementwise_kernel_with_indexIlZZZN2at6native17logspace_cuda_outERKN3c106ScalarES6_ldRNS1_6TensorEENKUlvE_clEvENKUlvE1_clEvEUllE_EEvT_T0_PN15function_traitsISD_E11result_typeE --------------------------
	.section	.nv.constant0._ZN50_GLOBAL__N__f31458b2_17_RangeFactories_cu_38772b0829elementwise_kernel_with_indexIlZZZN2at6native17logspace_cuda_outERKN3c106ScalarES6_ldRNS1_6TensorEENKUlvE_clEvENKUlvE1_clEvEUllE_EEvT_T0_PN15function_traitsISD_E11result_typeE,"a",@progbits
	.sectionflags	@""
	.align	4
.nv.constant0._ZN50_GLOBAL__N__f31458b2_17_RangeFactories_cu_38772b0829elementwise_kernel_with_indexIlZZZN2at6native17logspace_cuda_outERKN3c106ScalarES6_ldRNS1_6TensorEENKUlvE_clEvENKUlvE1_clEvEUllE_EEvT_T0_PN15function_traitsISD_E11result_typeE:
	.zero		592


//--------------------- .nv.constant0._ZN50_GLOBAL__N__f31458b2_17_RangeFactories_cu_38772b0829elementwise_kernel_with_indexIiZZZN2at6native17logspace_cuda_outERKN3c106ScalarES6_ldRNS1_6TensorEENKUlvE_clEvENKUlvE1_clEvEUllE_EEvT_T0_PN15function_traitsISD_E11result_typeE --------------------------
	.section	.nv.constant0._ZN50_GLOBAL__N__f31458b2_17_RangeFactories_cu_38772b0829elementwise_kernel_with_indexIiZZZN2at6native17logspace_cuda_outERKN3c106ScalarES6_ldRNS1_6TensorEENKUlvE_clEvENKUlvE1_clEvEUllE_EEvT_T0_PN15function_traitsISD_E11result_typeE,"a",@progbits
	.sectionflags	@""
	.align	4
.nv.constant0._ZN50_GLOBAL__N__f31458b2_17_RangeFactories_cu_38772b0829elementwise_kernel_with_indexIiZZZN2at6native17logspace_cuda_outERKN3c106ScalarES6_ldRNS1_6TensorEENKUlvE_clEvENKUlvE1_clEvEUllE_EEvT_T0_PN15function_traitsISD_E11result_typeE:
	.zero		592


//--------------------- .nv.constant0._ZN50_GLOBAL__N__f31458b2_17_RangeFactories_cu_38772b0829elementwise_kernel_with_indexIlZZZN2at6native17logspace_cuda_outERKN3c106ScalarES6_ldRNS1_6TensorEENKUlvE_clEvENKUlvE0_clEvEUllE_EEvT_T0_PN15function_traitsISD_E11result_typeE --------------------------
	.section	.nv.constant0._ZN50_GLOBAL__N__f31458b2_17_RangeFactories_cu_38772b0829elementwise_kernel_with_indexIlZZZN2at6native17logspace_cuda_outERKN3c106ScalarES6_ldRNS1_6TensorEENKUlvE_clEvENKUlvE0_clEvEUllE_EEvT_T0_PN15function_traitsISD_E11result_typeE,"a",@progbits
	.sectionflags	@""
	.align	4
.nv.constant0._ZN50_GLOBAL__N__f31458b2_17_RangeFactories_cu_38772b0829elementwise_kernel_with_indexIlZZZN2at6native17logspace_cuda_outERKN3c106ScalarES6_ldRNS1_6TensorEENKUlvE_clEvENKUlvE0_clEvEUllE_EEvT_T0_PN15function_traitsISD_E11result_typeE:
	.zero		584


//--------------------- .nv.constant0._ZN50_GLOBAL__N__f31458b2_17_RangeFactories_cu_38772b0829elementwise_kernel_with_indexIiZZZN2at6native17logspace_cuda_outERKN3c106ScalarES6_ldRNS1_6TensorEENKUlvE_clEvENKUlvE0_clEvEUllE_EEvT_T0_PN15function_traitsISD_E11result_typeE --------------------------
	.section	.nv.constant0._ZN50_GLOBAL__N__f31458b2_17_RangeFactories_cu_38772b0829elementwise_kernel_with_indexIiZZZN2at6native17logspace_cuda_outERKN3c106ScalarES6_ldRNS1_6TensorEENKUlvE_clEvENKUlvE0_clEvEUllE_EEvT_T0_PN15function_traitsISD_E11result_typeE,"a",@progbits
	.sectionflags	@""
	.align	4
.nv.constant0._ZN50_GLOBAL__N__f31458b2_17_RangeFactories_cu_38772b0829elementwise_kernel_with_indexIiZZZN2at6native17logspace_cuda_outERKN3c106ScalarES6_ldRNS1_6TensorEENKUlvE_clEvENKUlvE0_clEvEUllE_EEvT_T0_PN15function_traitsISD_E11result_typeE:
	.zero		584


//--------------------- .nv.constant0._ZN50_GLOBAL__N__f31458b2_17_RangeFactories_cu_38772b0829elementwise_kernel_with_indexIlZZZN2at6native17logspace_cuda_outERKN3c106ScalarES6_ldRNS1_6TensorEENKUlvE_clEvENKUlvE_clEvEUllE_EEvT_T0_PN15function_traitsISD_E11result_typeE --------------------------
	.section	.nv.constant0._ZN50_GLOBAL__N__f31458b2_17_RangeFactories_cu_38772b0829elementwise_kernel_with_indexIlZZZN2at6native17logspace_cuda_outERKN3c106ScalarES6_ldRNS1_6TensorEENKUlvE_clEvENKUlvE_clEvEUllE_EEvT_T0_PN15function_traitsISD_E11result_typeE,"a",@progbits
	.sectionflags	@""
	.align	4
.nv.constant0._ZN50_GLOBAL__N__f31458b2_17_RangeFactories_cu_38772b0829elementwise_kernel_with_indexIlZZZN2at6native17logspace_cuda_outERKN3c106ScalarES6_ldRNS1_6TensorEENKUlvE_clEvENKUlvE_clEvEUllE_EEvT_T0_PN15function_traitsISD_E11result_typeE:
	.zero		584


//--------------------- .nv.constant0._ZN50_GLOBAL__N__f31458b2_17_RangeFactories_cu_38772b0829elementwise_kernel_with_indexIiZZZN2at6native17logspace_cuda_outERKN3c106ScalarES6_ldRNS1_6TensorEENKUlvE_clEvENKUlvE_clEvEUllE_EEvT_T0_PN15function_traitsISD_E11result_typeE --------------------------
	.section	.nv.constant0._ZN50_GLOBAL__N__f31458b2_17_RangeFactories_cu_38772b0829elementwise_kernel_with_indexIiZZZN2at6native17logspace_cuda_outERKN3c106ScalarES6_ldRNS1_6TensorEENKUlvE_clEvENKUlvE_clEvEUllE_EEvT_T0_PN15function_traitsISD_E11result_typeE,"a",@progbits
	.sectionflags	@""
	.align	4
.nv.constant0._ZN50_GLOBAL__N__f31458b2_17_RangeFactories_cu_38772b0829elementwise_kernel_with_indexIiZZZN2at6native17logspace_cuda_outERKN3c106ScalarES6_ldRNS1_6TensorEENKUlvE_clEvENKUlvE_clEvEUllE_EEvT_T0_PN15function_traitsISD_E11result_typeE:
	.zero		584


//--------------------- .nv.constant0._ZN50_GLOBAL__N__f31458b2_17_RangeFactories_cu_38772b0829elementwise_kernel_with_indexIlZZZN2at6native17linspace_cuda_outERKN3c106ScalarES6_lRNS1_6TensorEENKUlvE0_clEvENKUlvE4_clEvEUllE_EEvT_T0_PN15function_traitsISD_E11result_typeE --------------------------
	.section	.nv.constant0._ZN50_GLOBAL__N__f31458b2_17_RangeFactories_cu_38772b0829elementwise_kernel_with_indexIlZZZN2at6native17linspace_cuda_outERKN3c106ScalarES6_lRNS1_6TensorEENKUlvE0_clEvENKUlvE4_clEvEUllE_EEvT_T0_PN15function_traitsISD_E11result_typeE,"a",@progbits
	.sectionflags	@""
	.align	4
.nv.constant0._ZN50_GLOBAL__N__f31458b2_17_RangeFactories_cu_38772b0829elementwise_kernel_with_indexIlZZZN2at6native17linspace_cuda_outERKN3c106ScalarES6_lRNS1_6TensorEENKUlvE0_clEvENKUlvE4_clEvEUllE_EEvT_T0_PN15function_traitsISD_E11result_typeE:
	.zero		584


//--------------------- .nv.constant0._ZN50_GLOBAL__N__f31458b2_17_RangeFactories_cu_38772b0829elementwise_kernel_with_indexIiZZZN2at6native17linspace_cuda_outERKN3c106ScalarES6_lRNS1_6TensorEENKUlvE0_clEvENKUlvE4_clEvEUllE_EEvT_T0_PN15function_traitsISD_E11result_typeE --------------------------
	.section	.nv.constant0._ZN50_GLOBAL__N__f31458b2_17_RangeFactories_cu_38772b0829elementwise_kernel_with_indexIiZZZN2at6native17linspace_cuda_outERKN3c106ScalarES6_lRNS1_6TensorEENKUlvE0_clEvENKUlvE4_clEvEUllE_EEvT_T0_PN15function_traitsISD_E11result_typeE,"a",@progbits
	.sectionflags	@""
	.align	4
.nv.constant0._ZN50_GLOBAL__N__f31458b2_17_RangeFactories_cu_38772b0829elementwise_kernel_with_indexIiZZZN2at6native17linspace_cuda_outERKN3c106ScalarES6_lRNS1_6TensorEENKUlvE0_clEvENKUlvE4_clEvEUllE_EEvT_T0_PN15function_traitsISD_E11result_typeE:
	.zero		584


//--------------------- .nv.constant0._ZN50_GLOBAL__N__f31458b2_17_RangeFactories_cu_38772b0829elementwise_kernel_with_indexIlZZZN2at6native17linspace_cuda_outERKN3c106ScalarES6_lRNS1_6TensorEENKUlvE0_clEvENKUlvE3_clEvEUllE_EEvT_T0_PN15function_traitsISD_E11result_typeE --------------------------
	.section	.nv.constant0._ZN50_GLOBAL__N__f31458b2_17_RangeFactories_cu_38772b0829elementwise_kernel_with_indexIlZZZN2at6native17linspace_cuda_outERKN3c106ScalarES6_lRNS1_6TensorEENKUlvE0_clEvENKUlvE3_clEvEUllE_EEvT_T0_PN15function_traitsISD_E11result_typeE,"a",@progbits
	.sectionflags	@""
	.align	4
.nv.constant0._ZN50_GLOBAL__N__f31458b2_17_RangeFactories_cu_38772b0829elementwise_kernel_with_indexIlZZZN2at6native17linspace_cuda_outERKN3c106ScalarES6_lRNS1_6TensorEENKUlvE0_clEvENKUlvE3_clEvEUllE_EEvT_T0_PN15function_traitsISD_E11result_typeE:
	.zero		584


//--------------------- .nv.constant0._ZN50_GLOBAL__N__f31458b2_17_RangeFactories_cu_38772b0829elementwise_kernel_with_indexIiZZZN2at6native17linspace_cuda_outERKN3c106ScalarES6_lRNS1_6TensorEENKUlvE0_clEvENKUlvE3_clEvEUllE_EEvT_T0_PN15function_traitsISD_E11result_typeE --------------------------
	.section	.nv.constant0._ZN50_GLOBAL__N__f31458b2_17_RangeFactories_cu_38772b0829elementwise_kernel_with_indexIiZZZN2at6native17linspace_cuda_outERKN3c106ScalarES6_lRNS1_6TensorEENKUlvE0_clEvENKUlvE3_clEvEUllE_EEvT_T0_PN15function_traitsISD_E11result_typeE,"a",@progbits
	.sectionflags	@""
	.align	4
.nv.constant0._ZN50_GLOBAL__N__f31458b2_17_RangeFactories_cu_38772b0829elementwise_kernel_with_indexIiZZZN2at6native17linspace_cuda_outERKN3c106ScalarES6_lRNS1_6TensorEENKUlvE0_clEvENKUlvE3_clEvEUllE_EEvT_T0_PN15function_traitsISD_E11result_typeE:
	.zero		584


//--------------------- .nv.constant0._ZN50_GLOBAL__N__f31458b2_17_RangeFactories_cu_38772b0829elementwise_kernel_with_indexIlZZZN2at6native17linspace_cuda_outERKN3c106ScalarES6_lRNS1_6TensorEENKUlvE0_clEvENKUlvE2_clEvEUllE_EEvT_T0_PN15function_traitsISD_E11result_typeE --------------------------
	.section	.nv.constant0._ZN50_GLOBAL__N__f31458b2_17_RangeFactories_cu_38772b0829elementwise_kernel_with_indexIlZZZN2at6native17linspace_cuda_outERKN3c106ScalarES6_lRNS1_6TensorEENKUlvE0_clEvENKUlvE2_clEvEUllE_EEvT_T0_PN15function_traitsISD_E11result_typeE,"a",@progbits
	.sectionflags	@""
	.align	4
.nv.constant0._ZN50_GLOBAL__N__f31458b2_17_RangeFactories_cu_38772b0829elementwise_kernel_with_indexIlZZZN2at6native17linspace_cuda_outERKN3c106ScalarES6_lRNS1_6TensorEENKUlvE0_clEvENKUlvE2_clEvEUllE_EEvT_T0_PN15function_traitsISD_E11result_typeE:
	.zero		592


//--------------------- .nv.constant0._ZN50_GLOBAL__N__f31458b2_17_RangeFactories_cu_38772b0829elementwise_kernel_with_indexIiZZZN2at6native17linspace_cuda_outERKN3c106ScalarES6_lRNS1_6TensorEENKUlvE0_clEvENKUlvE2_clEvEUllE_EEvT_T0_PN15function_traitsISD_E11result_typeE --------------------------
	.section	.nv.constant0._ZN50_GLOBAL__N__f31458b2_17_RangeFactories_cu_38772b0829elementwise_kernel_with_indexIiZZZN2at6native17linspace_cuda_outERKN3c106ScalarES6_lRNS1_6TensorEENKUlvE0_clEvENKUlvE2_clEvEUllE_EEvT_T0_PN15function_traitsISD_E11result_typeE,"a",@progbits
	.sectionflags	@""
	.align	4
.nv.constant0._ZN50_GLOBAL__N__f31458b2_17_RangeFactories_cu_38772b0829elementwise_kernel_with_indexIiZZZN2at6native17linspace_cuda_outERKN3c106ScalarES6_lRNS1_6TensorEENKUlvE0_clEvENKUlvE2_clEvEUllE_EEvT_T0_PN15function_traitsISD_E11result_typeE:
	.zero		592


//--------------------- .nv.constant0._ZN50_GLOBAL__N__f31458b2_17_RangeFactories_cu_38772b0829elementwise_kernel_with_indexIlZZZN2at6native17linspace_cuda_outERKN3c106ScalarES6_lRNS1_6TensorEENKUlvE0_clEvENKUlvE1_clEvEUllE_EEvT_T0_PN15function_traitsISD_E11result_typeE --------------------------
	.section	.nv.constant0._ZN50_GLOBAL__N__f31458b2_17_RangeFactories_cu_38772b0829elementwise_kernel_with_indexIlZZZN2at6native17linspace_cuda_outERKN3c106ScalarES6_lRNS1_6TensorEENKUlvE0_clEvENKUlvE1_clEvEUllE_EEvT_T0_PN15function_traitsISD_E11result_typeE,"a",@progbits
	.sectionflags	@""
	.align	4
.nv.constant0._ZN50_GLOBAL__N__f31458b2_17_RangeFactories_cu_38772b0829elementwise_kernel_with_indexIlZZZN2at6native17linspace_cuda_outERKN3c106ScalarES6_lRNS1_6TensorEENKUlvE0_clEvENKUlvE1_clEvEUllE_EEvT_T0_PN15function_traitsISD_E11result_typeE:
	.zero		632


//--------------------- .nv.constant0._ZN50_GLOBAL__N__f31458b2_17_RangeFactories_cu_38772b0829elementwise_kernel_with_indexIiZZZN2at6native17linspace_cuda_outERKN3c106ScalarES6_lRNS1_6TensorEENKUlvE0_clEvENKUlvE1_clEvEUllE_EEvT_T0_PN15function_traitsISD_E11result_typeE --------------------------
	.section	.nv.constant0._ZN50_GLOBAL__N__f31458b2_17_RangeFactories_cu_38772b0829elementwise_kernel_with_indexIiZZZN2at6native17linspace_cuda_outERKN3c106ScalarES6_lRNS1_6TensorEENKUlvE0_clEvENKUlvE1_clEvEUllE_EEvT_T0_PN15function_traitsISD_E11result_typeE,"a",@progbits
	.sectionflags	@""
	.align	4
.nv.constant0._ZN50_GLOBAL__N__f31458b2_17_RangeFactories_cu_38772b0829elementwise_kernel_with_indexIiZZZN2at6native17linspace_cuda_outERKN3c106ScalarES6_lRNS1_6TensorEENKUlvE0_clEvENKUlvE1_clEvEUllE_EEvT_T0_PN15function_traitsISD_E11result_typeE:
	.zero		632


//--------------------- .nv.constant0._ZN50_GLOBAL__N__f31458b2_17_RangeFactories_cu_38772b0829elementwise_kernel_with_indexIlZZZN2at6native17linspace_cuda_outERKN3c106ScalarES6_lRNS1_6TensorEENKUlvE0_clEvENKUlvE0_clEvEUllE_EEvT_T0_PN15function_traitsISD_E11result_typeE --------------------------
	.section	.nv.constant0._ZN50_GLOBAL__N__f31458b2_17_RangeFactories_cu_38772b0829elementwise_kernel_with_indexIlZZZN2at6native17linspace_cuda_outERKN3c106ScalarES6_lRNS1_6TensorEENKUlvE0_clEvENKUlvE0_clEvEUllE_EEvT_T0_PN15function_traitsISD_E11result_typeE,"a",@progbits
	.sectionflags	@""
	.align	4
.nv.constant0._ZN50_GLOBAL__N__f31458b2_17_RangeFactories_cu_38772b0829elementwise_kernel_with_indexIlZZZN2at6native17linspace_cuda_outERKN3c106ScalarES6_lRNS1_6TensorEENKUlvE0_clEvENKUlvE0_clEvEUllE_EEvT_T0_PN15function_traitsISD_E11result_typeE:
	.zero		584


//--------------------- .nv.constant0._ZN50_GLOBAL__N__f31458b2_17_RangeFactories_cu_38772b0829elementwise_kernel_with_indexIiZZZN2at6native17linspace_cuda_outERKN3c106ScalarES6_lRNS1_6TensorEENKUlvE0_clEvENKUlvE0_clEvEUllE_EEvT_T0_PN15function_traitsISD_E11result_typeE --------------------------
	.section	.nv.constant0._ZN50_GLOBAL__N__f31458b2_17_RangeFactories_cu_38772b0829elementwise_kernel_with_indexIiZZZN2at6native17linspace_cuda_outERKN3c106ScalarES6_lRNS1_6TensorEENKUlvE0_clEvENKUlvE0_clEvEUllE_EEvT_T0_PN15function_traitsISD_E11result_typeE,"a",@progbits
	.sectionflags	@""
	.align	4
.nv.constant0._ZN50_GLOBAL__N__f31458b2_17_RangeFactories_cu_38772b0829elementwise_kernel_with_indexIiZZZN2at6native17linspace_cuda_outERKN3c106ScalarES6_lRNS1_6TensorEENKUlvE0_clEvENKUlvE0_clEvEUllE_EEvT_T0_PN15function_traitsISD_E11result_typeE:
	.zero		584


//--------------------- .nv.constant0._ZN50_GLOBAL__N__f31458b2_17_RangeFactories_cu_38772b0829elementwise_kernel_with_indexIlZZZN2at6native17linspace_cuda_outERKN3c106ScalarES6_lRNS1_6TensorEENKUlvE0_clEvENKUlvE_clEvEUllE_EEvT_T0_PN15function_traitsISD_E11result_typeE --------------------------
	.section	.nv.constant0._ZN50_GLOBAL__N__f31458b2_17_RangeFactories_cu_38772b0829elementwise_kernel_with_indexIlZZZN2at6native17linspace_cuda_outERKN3c106ScalarES6_lRNS1_6TensorEENKUlvE0_clEvENKUlvE_clEvEUllE_EEvT_T0_PN15function_traitsISD_E11result_typeE,"a",@progbits
	.sectionflags	@""
	.align	4
.nv.constant0._ZN50_GLOBAL__N__f31458b2_17_RangeFactories_cu_38772b0829elementwise_kernel_with_indexIlZZZN2at6native17linspace_cuda_outERKN3c106ScalarES6_lRNS1_6TensorEENKUlvE0_clEvENKUlvE_clEvEUllE_EEvT_T0_PN15function_traitsISD_E11result_typeE:
	.zero		592


//--------------------- .nv.constant0._ZN50_GLOBAL__N__f31458b2_17_RangeFactories_cu_38772b0829elementwise_kernel_with_indexIiZZZN2at6native17linspace_cuda_outERKN3c106ScalarES6_lRNS1_6TensorEENKUlvE0_clEvENKUlvE_clEvEUllE_EEvT_T0_PN15function_traitsISD_E11result_typeE --------------------------
	.section	.nv.constant0._ZN50_GLOBAL__N__f31458b2_17_RangeFactories_cu_38772b0829elementwise_kernel_with_indexIiZZZN2at6native17linspace_cuda_outERKN3c106ScalarES6_lRNS1_6TensorEENKUlvE0_clEvENKUlvE_clEvEUllE_EEvT_T0_PN15function_traitsISD_E11result_typeE,"a",@progbits
	.sectionflags	@""
	.align	4
.nv.constant0._ZN50_GLOBAL__N__f31458b2_17_RangeFactories_cu_38772b0829elementwise_kernel_with_indexIiZZZN2at6native17linspace_cuda_outERKN3c106ScalarES6_lRNS1_6TensorEENKUlvE0_clEvENKUlvE_clEvEUllE_EEvT_T0_PN15function_traitsISD_E11result_typeE:
	.zero		592


//--------------------- .nv.constant0._ZN50_GLOBAL__N__f31458b2_17_RangeFactories_cu_38772b0829elementwise_kernel_with_indexIlZZZN2at6native17linspace_cuda_outERKN3c106ScalarES6_lRNS1_6TensorEENKUlvE_clEvENKUlvE3_clEvEUllE_EEvT_T0_PN15function_traitsISD_E11result_typeE --------------------------
	.section	.nv.constant0._ZN50_GLOBAL__N__f31458b2_17_RangeFactories_cu_38772b0829elementwise_kernel_with_indexIlZZZN2at6native17linspace_cuda_outERKN3c106ScalarES6_lRNS1_6TensorEENKUlvE_clEvENKUlvE3_clEvEUllE_EEvT_T0_PN15function_traitsISD_E11result_typeE,"a",@progbits
	.sectionflags	@""
	.align	4
.nv.constant0._ZN50_GLOBAL__N__f31458b2_17_RangeFactories_cu_38772b0829elementwise_kernel_with_indexIlZZZN2at6native17linspace_cuda_outERKN3c106ScalarES6_lRNS1_6TensorEENKUlvE_clEvENKUlvE3_clEvEUllE_EEvT_T0_PN15function_traitsISD_E11result_typeE:
	.zero		584


//--------------------- .nv.constant0._ZN50_GLOBAL__N__f31458b2_17_RangeFactories_cu_38772b0829elementwise_kernel_with_indexIiZZZN2at6native17linspace_cuda_outERKN3c106ScalarES6_lRNS1_6TensorEENKUlvE_clEvENKUlvE3_clEvEUllE_EEvT_T0_PN15function_traitsISD_E11result_typeE --------------------------
	.section	.nv.constant0._ZN50_GLOBAL__N__f31458b2_17_RangeFactories_cu_38772b0829elementwise_kernel_with_indexIiZZZN2at6native17linspace_cuda_outERKN3c106ScalarES6_lRNS1_6TensorEENKUlvE_clEvENKUlvE3_clEvEUllE_EEvT_T0_PN15function_traitsISD_E11result_typeE,"a",@progbits
	.sectionflags	@""
	.align	4
.nv.constant0._ZN50_GLOBAL__N__f31458b2_17_RangeFactories_cu_38772b0829elementwise_kernel_with_indexIiZZZN2at6native17linspace_cuda_outERKN3c106ScalarES6_lRNS1_6TensorEENKUlvE_clEvENKUlvE3_clEvEUllE_EEvT_T0_PN15function_traitsISD_E11result_typeE:
	.zero		584


//--------------------- .nv.constant0._ZN50_GLOBAL__N__f31458b2_17_RangeFactories_cu_38772b0829elementwise_kernel_with_indexIlZZZN2at6native17linspace_cuda_outERKN3c106ScalarES6_lRNS1_6TensorEENKUlvE_clEvENKUlvE2_clEvEUllE_EEvT_T0_PN15function_traitsISD_E11result_typeE --------------------------
	.section	.nv.constant0._ZN50_GLOBAL__N__f31458b2_17_RangeFactories_cu_38772b0829elementwise_kernel_with_indexIlZZZN2at6native17linspace_cuda_outERKN3c106ScalarES6_lRNS1_6TensorEENKUlvE_clEvENKUlvE2_clEvEUllE_EEvT_T0_PN15function_traitsISD_E11result_typeE,"a",@progbits
	.sectionflags	@""
	.align	4
.nv.constant0._ZN50_GLOBAL__N__f31458b2_17_RangeFactories_cu_38772b0829elementwise_kernel_with_indexIlZZZN2at6native17linspace_cuda_outERKN3c106ScalarES6_lRNS1_6TensorEENKUlvE_clEvENKUlvE2_clEvEUllE_EEvT_T0_PN15function_traitsISD_E11result_typeE:
	.zero		592


//--------------------- .nv.constant0._ZN50_GLOBAL__N__f31458b2_17_RangeFactories_cu_38772b0829elementwise_kernel_with_indexIiZZZN2at6native17linspace_cuda_outERKN3c106ScalarES6_lRNS1_6TensorEENKUlvE_clEvENKUlvE2_clEvEUllE_EEvT_T0_PN15function_traitsISD_E11result_typeE --------------------------
	.section	.nv.constant0._ZN50_GLOBAL__N__f31458b2_17_RangeFactories_cu_38772b0829elementwise_kernel_with_indexIiZZZN2at6native17linspace_cuda_outERKN3c106ScalarES6_lRNS1_6TensorEENKUlvE_clEvENKUlvE2_clEvEUllE_EEvT_T0_PN15function_traitsISD_E11result_typeE,"a",@progbits
	.sectionflags	@""
	.align	4
.nv.constant0._ZN50_GLOBAL__N__f31458b2_17_RangeFactories_cu_38772b0829elementwise_kernel_with_indexIiZZZN2at6native17linspace_cuda_outERKN3c106ScalarES6_lRNS1_6TensorEENKUlvE_clEvENKUlvE2_clEvEUllE_EEvT_T0_PN15function_traitsISD_E11result_typeE:
	.zero		592


//--------------------- .nv.constant0._ZN50_GLOBAL__N__f31458b2_17_RangeFactories_cu_38772b0829elementwise_kernel_with_indexIlZZZN2at6native17linspace_cuda_outERKN3c106ScalarES6_lRNS1_6TensorEENKUlvE_clEvENKUlvE1_clEvEUllE_EEvT_T0_PN15function_traitsISD_E11result_typeE --------------------------
	.section	.nv.constant0._ZN50_GLOBAL__N__f31458b2_17_RangeFactories_cu_38772b0829elementwise_kernel_with_indexIlZZZN2at6native17linspace_cuda_outERKN3c106ScalarES6_lRNS1_6TensorEENKUlvE_clEvENKUlvE1_clEvEUllE_EEvT_T0_PN15function_traitsISD_E11result_typeE,"a",@progbits
	.sectionflags	@""
	.align	4
.nv.constant0._ZN50_GLOBAL__N__f31458b2_17_RangeFactories_cu_38772b0829elementwise_kernel_with_indexIlZZZN2at6native17linspace_cuda_outERKN3c106ScalarES6_lRNS1_6TensorEENKUlvE_clEvENKUlvE1_clEvEUllE_EEvT_T0_PN15function_traitsISD_E11result_typeE:
	.zero		584


//--------------------- .nv.constant0._ZN50_GLOBAL__N__f31458b2_17_RangeFactories_cu_38772b0829elementwise_kernel_with_indexIiZZZN2at6native17linspace_cuda_outERKN3c106ScalarES6_lRNS1_6TensorEENKUlvE_clEvENKUlvE1_clEvEUllE_EEvT_T0_PN15function_traitsISD_E11result_typeE --------------------------
	.section	.nv.constant0._ZN50_GLOBAL__N__f31458b2_17_RangeFactories_cu_38772b0829elementwise_kernel_with_indexIiZZZN2at6native17linspace_cuda_outERKN3c106ScalarES6_lRNS1_6TensorEENKUlvE_clEvENKUlvE1_clEvEUllE_EEvT_T0_PN15function_traitsISD_E11result_typeE,"a",@progbits
	.sectionflags	@""
	.align	4
.nv.constant0._ZN50_GLOBAL__N__f31458b2_17_RangeFactories_cu_38772b0829elementwise_kernel_with_indexIiZZZN2at6native17linspace_cuda_outERKN3c106ScalarES6_lRNS1_6TensorEENKUlvE_clEvENKUlvE1_clEvEUllE_EEvT_T0_PN15function_traitsISD_E11result_typeE:
	.zero		584


//--------------------- .nv.constant0._ZN50_GLOBAL__N__f31458b2_17_RangeFactories_cu_38772b0829elementwise_kernel_with_indexIlZZZN2at6native17linspace_cuda_outERKN3c106ScalarES6_lRNS1_6TensorEENKUlvE_clEvENKUlvE0_clEvEUllE_EEvT_T0_PN15function_traitsISD_E11result_typeE --------------------------
	.section	.nv.constant0._ZN50_GLOBAL__N__f31458b2_17_RangeFactories_cu_38772b0829elementwise_kernel_with_indexIlZZZN2at6native17linspace_cuda_outERKN3c106ScalarES6_lRNS1_6TensorEENKUlvE_clEvENKUlvE0_clEvEUllE_EEvT_T0_PN15function_traitsISD_E11result_typeE,"a",@progbits
	.sectionflags	@""
	.align	4
.nv.constant0._ZN50_GLOBAL__N__f31458b2_17_RangeFactories_cu_38772b0829elementwise_kernel_with_indexIlZZZN2at6native17linspace_cuda_outERKN3c106ScalarES6_lRNS1_6TensorEENKUlvE_clEvENKUlvE0_clEvEUllE_EEvT_T0_PN15function_traitsISD_E11result_typeE:
	.zero		584


//--------------------- .nv.constant0._ZN50_GLOBAL__N__f31458b2_17_RangeFactories_cu_38772b0829elementwise_kernel_with_indexIiZZZN2at6native17linspace_cuda_outERKN3c106ScalarES6_lRNS1_6TensorEENKUlvE_clEvENKUlvE0_clEvEUllE_EEvT_T0_PN15function_traitsISD_E11result_typeE --------------------------
	.section	.nv.constant0._ZN50_GLOBAL__N__f31458b2_17_RangeFactories_cu_38772b0829elementwise_kernel_with_indexIiZZZN2at6native17linspace_cuda_outERKN3c106ScalarES6_lRNS1_6TensorEENKUlvE_clEvENKUlvE0_clEvEUllE_EEvT_T0_PN15function_traitsISD_E11result_typeE,"a",@progbits
	.sectionflags	@""
	.align	4
.nv.constant0._ZN50_GLOBAL__N__f31458b2_17_RangeFactories_cu_38772b0829elementwise_kernel_with_indexIiZZZN2at6native17linspace_cuda_outERKN3c106ScalarES6_lRNS1_6TensorEENKUlvE_clEvENKUlvE0_clEvEUllE_EEvT_T0_PN15function_traitsISD_E11result_typeE:
	.zero		584


//--------------------- .nv.constant0._ZN50_GLOBAL__N__f31458b2_17_RangeFactories_cu_38772b0829elementwise_kernel_with_indexIlZZZN2at6native17linspace_cuda_outERKN3c106ScalarES6_lRNS1_6TensorEENKUlvE_clEvENKUlvE_clEvEUllE_EEvT_T0_PN15function_traitsISD_E11result_typeE --------------------------
	.section	.nv.constant0._ZN50_GLOBAL__N__f31458b2_17_RangeFactories_cu_38772b0829elementwise_kernel_with_indexIlZZZN2at6native17linspace_cuda_outERKN3c106ScalarES6_lRNS1_6TensorEENKUlvE_clEvENKUlvE_clEvEUllE_EEvT_T0_PN15function_traitsISD_E11result_typeE,"a",@progbits
	.sectionflags	@""
	.align	4
.nv.constant0._ZN50_GLOBAL__N__f31458b2_17_RangeFactories_cu_38772b0829elementwise_kernel_with_indexIlZZZN2at6native17linspace_cuda_outERKN3c106ScalarES6_lRNS1_6TensorEENKUlvE_clEvENKUlvE_clEvEUllE_EEvT_T0_PN15function_traitsISD_E11result_typeE:
	.zero		584


//--------------------- .nv.constant0._ZN50_GLOBAL__N__f31458b2_17_RangeFactories_cu_38772b0829elementwise_kernel_with_indexIiZZZN2at6native17linspace_cuda_outERKN3c106ScalarES6_lRNS1_6TensorEENKUlvE_clEvENKUlvE_clEvEUllE_EEvT_T0_PN15function_traitsISD_E11result_typeE --------------------------
	.section	.nv.constant0._ZN50_GLOBAL__N__f31458b2_17_RangeFactories_cu_38772b0829elementwise_kernel_with_indexIiZZZN2at6native17linspace_cuda_outERKN3c106ScalarES6_lRNS1_6TensorEENKUlvE_clEvENKUlvE_clEvEUllE_EEvT_T0_PN15function_traitsISD_E11result_typeE,"a",@progbits
	.sectionflags	@""
	.align	4
.nv.constant0._ZN50_GLOBAL__N__f31458b2_17_RangeFactories_cu_38772b0829elementwise_kernel_with_indexIiZZZN2at6native17linspace_cuda_outERKN3c106ScalarES6_lRNS1_6TensorEENKUlvE_clEvENKUlvE_clEvEUllE_EEvT_T0_PN15function_traitsISD_E11result_typeE:
	.zero		584


//--------------------- SYMBOLS --------------------------

	.type		.nv.reservedSmem.offset0,@object
	.size		.nv.reservedSmem.offset0,0x4
